//
// Generated by NVIDIA NVVM Compiler
//
// Compiler Build ID: CL-36424714
// Cuda compilation tools, release 13.0, V13.0.88
// Based on NVVM 20.0.0
//

.version 9.0
.target sm_100
.address_size 64

	// .globl	_Z6updatePKdPdmmm
// _ZZ7get_epsILj128EEvPKdS1_mmmPdE10shared_eps has been demoted
.global .align 1 .b8 _ZN34_INTERNAL_310dc767_4_k_cu_70e793424cuda3std3__45__cpo5beginE[1];
.global .align 1 .b8 _ZN34_INTERNAL_310dc767_4_k_cu_70e793424cuda3std3__45__cpo3endE[1];
.global .align 1 .b8 _ZN34_INTERNAL_310dc767_4_k_cu_70e793424cuda3std3__45__cpo6cbeginE[1];
.global .align 1 .b8 _ZN34_INTERNAL_310dc767_4_k_cu_70e793424cuda3std3__45__cpo4cendE[1];
.global .align 1 .b8 _ZN34_INTERNAL_310dc767_4_k_cu_70e793424cuda3std3__45__cpo6rbeginE[1];
.global .align 1 .b8 _ZN34_INTERNAL_310dc767_4_k_cu_70e793424cuda3std3__45__cpo4rendE[1];
.global .align 1 .b8 _ZN34_INTERNAL_310dc767_4_k_cu_70e793424cuda3std3__45__cpo7crbeginE[1];
.global .align 1 .b8 _ZN34_INTERNAL_310dc767_4_k_cu_70e793424cuda3std3__45__cpo5crendE[1];
.global .align 1 .b8 _ZN34_INTERNAL_310dc767_4_k_cu_70e793424cuda3std3__436_GLOBAL__N__310dc767_4_k_cu_70e793426ignoreE[1];
.global .align 1 .b8 _ZN34_INTERNAL_310dc767_4_k_cu_70e793424cuda3std3__419piecewise_constructE[1];
.global .align 1 .b8 _ZN34_INTERNAL_310dc767_4_k_cu_70e793424cuda3std3__48in_placeE[1];
.global .align 1 .b8 _ZN34_INTERNAL_310dc767_4_k_cu_70e793424cuda3std3__420unreachable_sentinelE[1];
.global .align 1 .b8 _ZN34_INTERNAL_310dc767_4_k_cu_70e793424cuda3std3__47nulloptE[1];
.global .align 1 .b8 _ZN34_INTERNAL_310dc767_4_k_cu_70e793424cuda3std3__48unexpectE[1];
.global .align 1 .b8 _ZN34_INTERNAL_310dc767_4_k_cu_70e793424cuda3std6ranges3__45__cpo4swapE[1];
.global .align 1 .b8 _ZN34_INTERNAL_310dc767_4_k_cu_70e793424cuda3std6ranges3__45__cpo9iter_moveE[1];
.global .align 1 .b8 _ZN34_INTERNAL_310dc767_4_k_cu_70e793424cuda3std6ranges3__45__cpo5beginE[1];
.global .align 1 .b8 _ZN34_INTERNAL_310dc767_4_k_cu_70e793424cuda3std6ranges3__45__cpo3endE[1];
.global .align 1 .b8 _ZN34_INTERNAL_310dc767_4_k_cu_70e793424cuda3std6ranges3__45__cpo6cbeginE[1];
.global .align 1 .b8 _ZN34_INTERNAL_310dc767_4_k_cu_70e793424cuda3std6ranges3__45__cpo4cendE[1];
.global .align 1 .b8 _ZN34_INTERNAL_310dc767_4_k_cu_70e793424cuda3std6ranges3__45__cpo7advanceE[1];
.global .align 1 .b8 _ZN34_INTERNAL_310dc767_4_k_cu_70e793424cuda3std6ranges3__45__cpo9iter_swapE[1];
.global .align 1 .b8 _ZN34_INTERNAL_310dc767_4_k_cu_70e793424cuda3std6ranges3__45__cpo4nextE[1];
.global .align 1 .b8 _ZN34_INTERNAL_310dc767_4_k_cu_70e793424cuda3std6ranges3__45__cpo4prevE[1];
.global .align 1 .b8 _ZN34_INTERNAL_310dc767_4_k_cu_70e793424cuda3std6ranges3__45__cpo4dataE[1];
.global .align 1 .b8 _ZN34_INTERNAL_310dc767_4_k_cu_70e793424cuda3std6ranges3__45__cpo5cdataE[1];
.global .align 1 .b8 _ZN34_INTERNAL_310dc767_4_k_cu_70e793424cuda3std6ranges3__45__cpo4sizeE[1];
.global .align 1 .b8 _ZN34_INTERNAL_310dc767_4_k_cu_70e793424cuda3std6ranges3__45__cpo5ssizeE[1];
.global .align 1 .b8 _ZN34_INTERNAL_310dc767_4_k_cu_70e793424cuda3std6ranges3__45__cpo8distanceE[1];
.global .align 1 .b8 _ZN34_INTERNAL_310dc767_4_k_cu_70e793426thrust24THRUST_300001_SM_1000_NS8cuda_cub3parE[1];
.global .align 1 .b8 _ZN34_INTERNAL_310dc767_4_k_cu_70e793426thrust24THRUST_300001_SM_1000_NS8cuda_cub10par_nosyncE[1];
.global .align 1 .b8 _ZN34_INTERNAL_310dc767_4_k_cu_70e793426thrust24THRUST_300001_SM_1000_NS6system6detail10sequential3seqE[1];
.global .align 1 .b8 _ZN34_INTERNAL_310dc767_4_k_cu_70e793426thrust24THRUST_300001_SM_1000_NS6system3cpp3parE[1];
.global .align 1 .b8 _ZN34_INTERNAL_310dc767_4_k_cu_70e793426thrust24THRUST_300001_SM_1000_NS12placeholders2_1E[1];
.global .align 1 .b8 _ZN34_INTERNAL_310dc767_4_k_cu_70e793426thrust24THRUST_300001_SM_1000_NS12placeholders2_2E[1];
.global .align 1 .b8 _ZN34_INTERNAL_310dc767_4_k_cu_70e793426thrust24THRUST_300001_SM_1000_NS12placeholders2_3E[1];
.global .align 1 .b8 _ZN34_INTERNAL_310dc767_4_k_cu_70e793426thrust24THRUST_300001_SM_1000_NS12placeholders2_4E[1];
.global .align 1 .b8 _ZN34_INTERNAL_310dc767_4_k_cu_70e793426thrust24THRUST_300001_SM_1000_NS12placeholders2_5E[1];
.global .align 1 .b8 _ZN34_INTERNAL_310dc767_4_k_cu_70e793426thrust24THRUST_300001_SM_1000_NS12placeholders2_6E[1];
.global .align 1 .b8 _ZN34_INTERNAL_310dc767_4_k_cu_70e793426thrust24THRUST_300001_SM_1000_NS12placeholders2_7E[1];
.global .align 1 .b8 _ZN34_INTERNAL_310dc767_4_k_cu_70e793426thrust24THRUST_300001_SM_1000_NS12placeholders2_8E[1];
.global .align 1 .b8 _ZN34_INTERNAL_310dc767_4_k_cu_70e793426thrust24THRUST_300001_SM_1000_NS12placeholders2_9E[1];
.global .align 1 .b8 _ZN34_INTERNAL_310dc767_4_k_cu_70e793426thrust24THRUST_300001_SM_1000_NS12placeholders3_10E[1];
.global .align 1 .b8 _ZN34_INTERNAL_310dc767_4_k_cu_70e793426thrust24THRUST_300001_SM_1000_NS3seqE[1];
.global .align 1 .b8 _ZN34_INTERNAL_310dc767_4_k_cu_70e793426thrust24THRUST_300001_SM_1000_NS6deviceE[1];
.extern .shared .align 16 .b8 _ZN6thrust24THRUST_300001_SM_1000_NS8cuda_cub4core6detail5shmemE[];

.visible .entry _Z6updatePKdPdmmm(
	.param .u64 .ptr .align 1 _Z6updatePKdPdmmm_param_0,
	.param .u64 .ptr .align 1 _Z6updatePKdPdmmm_param_1,
	.param .u64 _Z6updatePKdPdmmm_param_2,
	.param .u64 _Z6updatePKdPdmmm_param_3,
	.param .u64 _Z6updatePKdPdmmm_param_4
)
{
	.reg .pred 	%p<14>;
	.reg .b32 	%r<14>;
	.reg .b64 	%rd<31>;
	.reg .b64 	%fd<13>;

	ld.param.u64 	%rd4, [_Z6updatePKdPdmmm_param_0];
	ld.param.u64 	%rd5, [_Z6updatePKdPdmmm_param_1];
	ld.param.u64 	%rd6, [_Z6updatePKdPdmmm_param_2];
	ld.param.u64 	%rd7, [_Z6updatePKdPdmmm_param_3];
	ld.param.u64 	%rd8, [_Z6updatePKdPdmmm_param_4];
	mov.u32 	%r1, %ctaid.x;
	mov.u32 	%r2, %ntid.x;
	mov.u32 	%r3, %tid.x;
	mad.lo.s32 	%r4, %r1, %r2, %r3;
	cvt.u64.u32 	%rd1, %r4;
	mov.u32 	%r5, %ctaid.y;
	mov.u32 	%r6, %ntid.y;
	mov.u32 	%r7, %tid.y;
	mad.lo.s32 	%r8, %r5, %r6, %r7;
	cvt.u64.u32 	%rd2, %r8;
	mov.u32 	%r9, %ctaid.z;
	mov.u32 	%r10, %ntid.z;
	mov.u32 	%r11, %tid.z;
	mad.lo.s32 	%r12, %r9, %r10, %r11;
	cvt.u64.u32 	%rd3, %r12;
	setp.eq.s32 	%p4, %r4, 0;
	add.s64 	%rd9, %rd6, -1;
	setp.le.u64 	%p5, %rd9, %rd1;
	setp.eq.s32 	%p6, %r8, 0;
	or.pred  	%p7, %p4, %p6;
	or.pred  	%p8, %p7, %p5;
	mov.pred 	%p13, -1;
	@%p8 bra 	$L__BB0_2;
	add.s64 	%rd10, %rd7, -1;
	setp.le.u64 	%p13, %rd10, %rd2;
$L__BB0_2:
	cvt.u32.u64 	%r13, %rd3;
	setp.eq.s32 	%p9, %r13, 0;
	or.pred  	%p10, %p13, %p9;
	add.s64 	%rd12, %rd8, -1;
	setp.le.u64 	%p11, %rd12, %rd3;
	or.pred  	%p12, %p11, %p10;
	@%p12 bra 	$L__BB0_4;
	cvta.to.global.u64 	%rd13, %rd4;
	mad.lo.s64 	%rd14, %rd7, %rd3, %rd2;
	mad.lo.s64 	%rd15, %rd14, %rd6, %rd1;
	mul.lo.s64 	%rd16, %rd7, %rd6;
	shl.b64 	%rd17, %rd15, 3;
	add.s64 	%rd18, %rd13, %rd17;
	ld.global.nc.f64 	%fd1, [%rd18+-8];
	sub.s64 	%rd19, %rd15, %rd6;
	shl.b64 	%rd20, %rd19, 3;
	add.s64 	%rd21, %rd13, %rd20;
	ld.global.nc.f64 	%fd2, [%rd21];
	add.f64 	%fd3, %fd1, %fd2;
	sub.s64 	%rd22, %rd15, %rd16;
	shl.b64 	%rd23, %rd22, 3;
	add.s64 	%rd24, %rd13, %rd23;
	ld.global.nc.f64 	%fd4, [%rd24];
	add.f64 	%fd5, %fd3, %fd4;
	ld.global.nc.f64 	%fd6, [%rd18+8];
	add.f64 	%fd7, %fd5, %fd6;
	shl.b64 	%rd25, %rd6, 3;
	add.s64 	%rd26, %rd18, %rd25;
	ld.global.nc.f64 	%fd8, [%rd26];
	add.f64 	%fd9, %fd7, %fd8;
	shl.b64 	%rd27, %rd16, 3;
	add.s64 	%rd28, %rd18, %rd27;
	ld.global.nc.f64 	%fd10, [%rd28];
	add.f64 	%fd11, %fd9, %fd10;
	div.rn.f64 	%fd12, %fd11, 0d4018000000000000;
	cvta.to.global.u64 	%rd29, %rd5;
	add.s64 	%rd30, %rd29, %rd17;
	st.global.f64 	[%rd30], %fd12;
$L__BB0_4:
	ret;

}
	// .globl	_Z7get_epsILj128EEvPKdS1_mmmPd
.visible .entry _Z7get_epsILj128EEvPKdS1_mmmPd(
	.param .u64 .ptr .align 1 _Z7get_epsILj128EEvPKdS1_mmmPd_param_0,
	.param .u64 .ptr .align 1 _Z7get_epsILj128EEvPKdS1_mmmPd_param_1,
	.param .u64 _Z7get_epsILj128EEvPKdS1_mmmPd_param_2,
	.param .u64 _Z7get_epsILj128EEvPKdS1_mmmPd_param_3,
	.param .u64 _Z7get_epsILj128EEvPKdS1_mmmPd_param_4,
	.param .u64 .ptr .align 1 _Z7get_epsILj128EEvPKdS1_mmmPd_param_5
)
{
	.reg .pred 	%p<25>;
	.reg .b32 	%r<23>;
	.reg .b64 	%rd<24>;
	.reg .b64 	%fd<48>;
	// demoted variable
	.shared .align 8 .b8 _ZZ7get_epsILj128EEvPKdS1_mmmPdE10shared_eps[1024];
	ld.param.u64 	%rd4, [_Z7get_epsILj128EEvPKdS1_mmmPd_param_0];
	ld.param.u64 	%rd5, [_Z7get_epsILj128EEvPKdS1_mmmPd_param_1];
	ld.param.u64 	%rd9, [_Z7get_epsILj128EEvPKdS1_mmmPd_param_2];
	ld.param.u64 	%rd6, [_Z7get_epsILj128EEvPKdS1_mmmPd_param_3];
	ld.param.u64 	%rd7, [_Z7get_epsILj128EEvPKdS1_mmmPd_param_4];
	ld.param.u64 	%rd8, [_Z7get_epsILj128EEvPKdS1_mmmPd_param_5];
	mov.u32 	%r4, %ctaid.x;
	mov.u32 	%r5, %ntid.x;
	mov.u32 	%r6, %tid.x;
	mad.lo.s32 	%r7, %r4, %r5, %r6;
	cvt.u64.u32 	%rd10, %r7;
	mov.u32 	%r8, %ctaid.y;
	mov.u32 	%r9, %ntid.y;
	mov.u32 	%r10, %tid.y;
	mad.lo.s32 	%r11, %r8, %r9, %r10;
	cvt.u64.u32 	%rd1, %r11;
	mov.u32 	%r12, %ctaid.z;
	mov.u32 	%r13, %ntid.z;
	mov.u32 	%r14, %tid.z;
	mad.lo.s32 	%r15, %r12, %r13, %r14;
	cvt.u64.u32 	%rd2, %r15;
	mad.lo.s64 	%rd11, %rd6, %rd2, %rd1;
	mad.lo.s64 	%rd3, %rd11, %rd9, %rd10;
	mad.lo.s32 	%r16, %r9, %r14, %r10;
	mad.lo.s32 	%r1, %r16, %r5, %r6;
	mov.u32 	%r17, %nctaid.x;
	mov.u32 	%r18, %nctaid.y;
	mad.lo.s32 	%r19, %r18, %r12, %r8;
	mad.lo.s32 	%r2, %r19, %r17, %r4;
	setp.eq.s32 	%p4, %r7, 0;
	add.s64 	%rd12, %rd9, -1;
	setp.le.u64 	%p5, %rd12, %rd10;
	setp.eq.s32 	%p6, %r11, 0;
	or.pred  	%p7, %p4, %p6;
	mov.pred 	%p24, 0;
	or.pred  	%p8, %p7, %p5;
	@%p8 bra 	$L__BB1_2;
	add.s64 	%rd13, %rd6, -1;
	setp.gt.u64 	%p24, %rd13, %rd1;
$L__BB1_2:
	cvt.u32.u64 	%r20, %rd2;
	setp.eq.s32 	%p9, %r20, 0;
	not.pred 	%p10, %p24;
	or.pred  	%p11, %p10, %p9;
	add.s64 	%rd15, %rd7, -1;
	setp.le.u64 	%p12, %rd15, %rd2;
	mov.f64 	%fd41, 0d0000000000000000;
	or.pred  	%p13, %p12, %p11;
	@%p13 bra 	$L__BB1_4;
	cvta.to.global.u64 	%rd16, %rd5;
	shl.b64 	%rd17, %rd3, 3;
	add.s64 	%rd18, %rd16, %rd17;
	ld.global.nc.f64 	%fd22, [%rd18];
	cvta.to.global.u64 	%rd19, %rd4;
	add.s64 	%rd20, %rd19, %rd17;
	ld.global.nc.f64 	%fd23, [%rd20];
	sub.f64 	%fd24, %fd22, %fd23;
	abs.f64 	%fd41, %fd24;
$L__BB1_4:
	shl.b32 	%r21, %r1, 3;
	mov.u32 	%r22, _ZZ7get_epsILj128EEvPKdS1_mmmPdE10shared_eps;
	add.s32 	%r3, %r22, %r21;
	st.shared.f64 	[%r3], %fd41;
	bar.sync 	0;
	setp.gt.u32 	%p14, %r1, 63;
	@%p14 bra 	$L__BB1_6;
	ld.shared.f64 	%fd25, [%r3];
	ld.shared.f64 	%fd26, [%r3+512];
	setp.gt.f64 	%p15, %fd25, %fd26;
	selp.f64 	%fd27, %fd25, %fd26, %p15;
	st.shared.f64 	[%r3], %fd27;
$L__BB1_6:
	bar.sync 	0;
	setp.gt.u32 	%p16, %r1, 31;
	@%p16 bra 	$L__BB1_27;
	ld.volatile.shared.f64 	%fd28, [%r3];
	ld.volatile.shared.f64 	%fd29, [%r3+256];
	setp.leu.f64 	%p17, %fd28, %fd29;
	@%p17 bra 	$L__BB1_9;
	ld.volatile.shared.f64 	%fd42, [%r3];
	bra.uni 	$L__BB1_10;
$L__BB1_9:
	ld.volatile.shared.f64 	%fd42, [%r3+256];
$L__BB1_10:
	st.volatile.shared.f64 	[%r3], %fd42;
	ld.volatile.shared.f64 	%fd30, [%r3];
	ld.volatile.shared.f64 	%fd31, [%r3+128];
	setp.leu.f64 	%p18, %fd30, %fd31;
	@%p18 bra 	$L__BB1_12;
	ld.volatile.shared.f64 	%fd43, [%r3];
	bra.uni 	$L__BB1_13;
$L__BB1_12:
	ld.volatile.shared.f64 	%fd43, [%r3+128];
$L__BB1_13:
	st.volatile.shared.f64 	[%r3], %fd43;
	ld.volatile.shared.f64 	%fd32, [%r3];
	ld.volatile.shared.f64 	%fd33, [%r3+64];
	setp.leu.f64 	%p19, %fd32, %fd33;
	@%p19 bra 	$L__BB1_15;
	ld.volatile.shared.f64 	%fd44, [%r3];
	bra.uni 	$L__BB1_16;
$L__BB1_15:
	ld.volatile.shared.f64 	%fd44, [%r3+64];
$L__BB1_16:
	st.volatile.shared.f64 	[%r3], %fd44;
	ld.volatile.shared.f64 	%fd34, [%r3];
	ld.volatile.shared.f64 	%fd35, [%r3+32];
	setp.leu.f64 	%p20, %fd34, %fd35;
	@%p20 bra 	$L__BB1_18;
	ld.volatile.shared.f64 	%fd45, [%r3];
	bra.uni 	$L__BB1_19;
$L__BB1_18:
	ld.volatile.shared.f64 	%fd45, [%r3+32];
$L__BB1_19:
	st.volatile.shared.f64 	[%r3], %fd45;
	ld.volatile.shared.f64 	%fd36, [%r3];
	ld.volatile.shared.f64 	%fd37, [%r3+16];
	setp.leu.f64 	%p21, %fd36, %fd37;
	@%p21 bra 	$L__BB1_21;
	ld.volatile.shared.f64 	%fd46, [%r3];
	bra.uni 	$L__BB1_22;
$L__BB1_21:
	ld.volatile.shared.f64 	%fd46, [%r3+16];
$L__BB1_22:
	st.volatile.shared.f64 	[%r3], %fd46;
	ld.volatile.shared.f64 	%fd38, [%r3];
	ld.volatile.shared.f64 	%fd39, [%r3+8];
	setp.leu.f64 	%p22, %fd38, %fd39;
	@%p22 bra 	$L__BB1_24;
	ld.volatile.shared.f64 	%fd47, [%r3];
	bra.uni 	$L__BB1_25;
$L__BB1_24:
	ld.volatile.shared.f64 	%fd47, [%r3+8];
$L__BB1_25:
	st.volatile.shared.f64 	[%r3], %fd47;
	setp.ne.s32 	%p23, %r1, 0;
	@%p23 bra 	$L__BB1_27;
	ld.shared.f64 	%fd40, [_ZZ7get_epsILj128EEvPKdS1_mmmPdE10shared_eps];
	cvta.to.global.u64 	%rd21, %rd8;
	mul.wide.u32 	%rd22, %r2, 8;
	add.s64 	%rd23, %rd21, %rd22;
	st.global.f64 	[%rd23], %fd40;
$L__BB1_27:
	ret;

}
	// .globl	_ZN6thrust24THRUST_300001_SM_1000_NS8cuda_cub4core6detail13_kernel_agentINS1_8__reduce11ReduceAgentINS0_12zip_iteratorIN4cuda3std3__45tupleIJNS0_10device_ptrIdEENS0_17counting_iteratorIlNS0_11use_defaultESF_SF_EEEEEEEPNSB_IJdlEEESJ_iNS1_9__extrema9arg_max_fIdlNSA_4lessIdEEEEEEJSI_SK_iSP_EEEvDpT0_
.visible .entry _ZN6thrust24THRUST_300001_SM_1000_NS8cuda_cub4core6detail13_kernel_agentINS1_8__reduce11ReduceAgentINS0_12zip_iteratorIN4cuda3std3__45tupleIJNS0_10device_ptrIdEENS0_17counting_iteratorIlNS0_11use_defaultESF_SF_EEEEEEEPNSB_IJdlEEESJ_iNS1_9__extrema9arg_max_fIdlNSA_4lessIdEEEEEEJSI_SK_iSP_EEEvDpT0_(
	.param .align 8 .b8 _ZN6thrust24THRUST_300001_SM_1000_NS8cuda_cub4core6detail13_kernel_agentINS1_8__reduce11ReduceAgentINS0_12zip_iteratorIN4cuda3std3__45tupleIJNS0_10device_ptrIdEENS0_17counting_iteratorIlNS0_11use_defaultESF_SF_EEEEEEEPNSB_IJdlEEESJ_iNS1_9__extrema9arg_max_fIdlNSA_4lessIdEEEEEEJSI_SK_iSP_EEEvDpT0__param_0[16],
	.param .u64 .ptr .align 1 _ZN6thrust24THRUST_300001_SM_1000_NS8cuda_cub4core6detail13_kernel_agentINS1_8__reduce11ReduceAgentINS0_12zip_iteratorIN4cuda3std3__45tupleIJNS0_10device_ptrIdEENS0_17counting_iteratorIlNS0_11use_defaultESF_SF_EEEEEEEPNSB_IJdlEEESJ_iNS1_9__extrema9arg_max_fIdlNSA_4lessIdEEEEEEJSI_SK_iSP_EEEvDpT0__param_1,
	.param .u32 _ZN6thrust24THRUST_300001_SM_1000_NS8cuda_cub4core6detail13_kernel_agentINS1_8__reduce11ReduceAgentINS0_12zip_iteratorIN4cuda3std3__45tupleIJNS0_10device_ptrIdEENS0_17counting_iteratorIlNS0_11use_defaultESF_SF_EEEEEEEPNSB_IJdlEEESJ_iNS1_9__extrema9arg_max_fIdlNSA_4lessIdEEEEEEJSI_SK_iSP_EEEvDpT0__param_2,
	.param .align 1 .b8 _ZN6thrust24THRUST_300001_SM_1000_NS8cuda_cub4core6detail13_kernel_agentINS1_8__reduce11ReduceAgentINS0_12zip_iteratorIN4cuda3std3__45tupleIJNS0_10device_ptrIdEENS0_17counting_iteratorIlNS0_11use_defaultESF_SF_EEEEEEEPNSB_IJdlEEESJ_iNS1_9__extrema9arg_max_fIdlNSA_4lessIdEEEEEEJSI_SK_iSP_EEEvDpT0__param_3[1]
)
.maxntid 256
{
	.reg .pred 	%p<213>;
	.reg .b32 	%r<400>;
	.reg .b64 	%rd<358>;
	.reg .b64 	%fd<242>;

	ld.param.u64 	%rd199, [_ZN6thrust24THRUST_300001_SM_1000_NS8cuda_cub4core6detail13_kernel_agentINS1_8__reduce11ReduceAgentINS0_12zip_iteratorIN4cuda3std3__45tupleIJNS0_10device_ptrIdEENS0_17counting_iteratorIlNS0_11use_defaultESF_SF_EEEEEEEPNSB_IJdlEEESJ_iNS1_9__extrema9arg_max_fIdlNSA_4lessIdEEEEEEJSI_SK_iSP_EEEvDpT0__param_0+8];
	ld.param.u64 	%rd198, [_ZN6thrust24THRUST_300001_SM_1000_NS8cuda_cub4core6detail13_kernel_agentINS1_8__reduce11ReduceAgentINS0_12zip_iteratorIN4cuda3std3__45tupleIJNS0_10device_ptrIdEENS0_17counting_iteratorIlNS0_11use_defaultESF_SF_EEEEEEEPNSB_IJdlEEESJ_iNS1_9__extrema9arg_max_fIdlNSA_4lessIdEEEEEEJSI_SK_iSP_EEEvDpT0__param_0];
	ld.param.u32 	%r36, [_ZN6thrust24THRUST_300001_SM_1000_NS8cuda_cub4core6detail13_kernel_agentINS1_8__reduce11ReduceAgentINS0_12zip_iteratorIN4cuda3std3__45tupleIJNS0_10device_ptrIdEENS0_17counting_iteratorIlNS0_11use_defaultESF_SF_EEEEEEEPNSB_IJdlEEESJ_iNS1_9__extrema9arg_max_fIdlNSA_4lessIdEEEEEEJSI_SK_iSP_EEEvDpT0__param_2];
	setp.eq.s32 	%p1, %r36, 0;
	@%p1 bra 	$L__BB2_206;
	cvta.to.global.u64 	%rd1, %rd198;
	setp.gt.s32 	%p2, %r36, 1279;
	@%p2 bra 	$L__BB2_122;
	mov.u32 	%r1, %tid.x;
	setp.ge.s32 	%p96, %r1, %r36;
	mov.f64 	%fd188, 0d0000000000000000;
	mov.b64 	%rd299, 0;
	mov.u32 	%r391, %r1;
	@%p96 bra 	$L__BB2_4;
	cvt.u64.u32 	%rd255, %r1;
	mul.wide.u32 	%rd256, %r1, 8;
	add.s64 	%rd257, %rd1, %rd256;
	add.s64 	%rd299, %rd199, %rd255;
	ld.global.f64 	%fd188, [%rd257];
	add.s32 	%r391, %r1, 256;
$L__BB2_4:
	setp.ge.s32 	%p97, %r391, %r36;
	@%p97 bra 	$L__BB2_26;
	not.b32 	%r160, %r391;
	add.s32 	%r4, %r36, %r160;
	and.b32  	%r161, %r4, 768;
	setp.eq.s32 	%p98, %r161, 768;
	@%p98 bra 	$L__BB2_11;
	cvt.u64.u32 	%rd259, %r391;
	add.s64 	%rd290, %rd199, %rd259;
	mul.wide.u32 	%rd260, %r391, 8;
	add.s64 	%rd289, %rd1, %rd260;
	shr.u32 	%r162, %r4, 8;
	add.s32 	%r163, %r162, 1;
	and.b32  	%r164, %r163, 3;
	neg.s32 	%r389, %r164;
$L__BB2_7:
	.pragma "nounroll";
	mov.u64 	%rd9, %rd299;
	mov.f64 	%fd3, %fd188;
	ld.global.f64 	%fd4, [%rd289];
	setp.lt.f64 	%p99, %fd3, %fd4;
	mov.u64 	%rd299, %rd290;
	mov.f64 	%fd188, %fd4;
	@%p99 bra 	$L__BB2_10;
	setp.lt.f64 	%p100, %fd4, %fd3;
	mov.u64 	%rd299, %rd9;
	mov.f64 	%fd188, %fd3;
	@%p100 bra 	$L__BB2_10;
	setp.lt.s64 	%p101, %rd9, %rd290;
	min.s64 	%rd299, %rd9, %rd290;
	selp.f64 	%fd188, %fd3, %fd4, %p101;
$L__BB2_10:
	add.s32 	%r391, %r391, 256;
	add.s64 	%rd290, %rd290, 256;
	add.s64 	%rd289, %rd289, 2048;
	add.s32 	%r389, %r389, 1;
	setp.ne.s32 	%p102, %r389, 0;
	@%p102 bra 	$L__BB2_7;
$L__BB2_11:
	setp.lt.u32 	%p103, %r4, 768;
	@%p103 bra 	$L__BB2_26;
	add.s32 	%r392, %r391, 512;
$L__BB2_13:
	mov.u32 	%r12, %r392;
	add.s32 	%r165, %r12, -512;
	cvt.s64.s32 	%rd261, %r165;
	mul.wide.s32 	%rd262, %r165, 8;
	add.s64 	%rd17, %rd1, %rd262;
	add.s64 	%rd18, %rd199, %rd261;
	ld.global.f64 	%fd10, [%rd17];
	setp.lt.f64 	%p104, %fd188, %fd10;
	mov.u64 	%rd296, %rd18;
	mov.f64 	%fd185, %fd10;
	@%p104 bra 	$L__BB2_16;
	setp.lt.f64 	%p105, %fd10, %fd188;
	mov.u64 	%rd296, %rd299;
	mov.f64 	%fd185, %fd188;
	@%p105 bra 	$L__BB2_16;
	setp.lt.s64 	%p106, %rd299, %rd18;
	min.s64 	%rd296, %rd299, %rd18;
	selp.f64 	%fd185, %fd188, %fd10, %p106;
$L__BB2_16:
	add.s32 	%r166, %r12, -256;
	cvt.s64.s32 	%rd263, %r166;
	add.s64 	%rd21, %rd199, %rd263;
	ld.global.f64 	%fd13, [%rd17+2048];
	setp.lt.f64 	%p107, %fd185, %fd13;
	mov.u64 	%rd297, %rd21;
	mov.f64 	%fd186, %fd13;
	@%p107 bra 	$L__BB2_19;
	setp.lt.f64 	%p108, %fd13, %fd185;
	mov.u64 	%rd297, %rd296;
	mov.f64 	%fd186, %fd185;
	@%p108 bra 	$L__BB2_19;
	setp.lt.s64 	%p109, %rd296, %rd21;
	min.s64 	%rd297, %rd296, %rd21;
	selp.f64 	%fd186, %fd185, %fd13, %p109;
$L__BB2_19:
	cvt.s64.s32 	%rd264, %r12;
	add.s64 	%rd24, %rd199, %rd264;
	ld.global.f64 	%fd16, [%rd17+4096];
	setp.lt.f64 	%p110, %fd186, %fd16;
	mov.u64 	%rd298, %rd24;
	mov.f64 	%fd187, %fd16;
	@%p110 bra 	$L__BB2_22;
	setp.lt.f64 	%p111, %fd16, %fd186;
	mov.u64 	%rd298, %rd297;
	mov.f64 	%fd187, %fd186;
	@%p111 bra 	$L__BB2_22;
	setp.lt.s64 	%p112, %rd297, %rd24;
	min.s64 	%rd298, %rd297, %rd24;
	selp.f64 	%fd187, %fd186, %fd16, %p112;
$L__BB2_22:
	add.s32 	%r167, %r12, 256;
	cvt.s64.s32 	%rd265, %r167;
	add.s64 	%rd27, %rd199, %rd265;
	ld.global.f64 	%fd19, [%rd17+6144];
	setp.lt.f64 	%p113, %fd187, %fd19;
	mov.u64 	%rd299, %rd27;
	mov.f64 	%fd188, %fd19;
	@%p113 bra 	$L__BB2_25;
	setp.lt.f64 	%p114, %fd19, %fd187;
	mov.u64 	%rd299, %rd298;
	mov.f64 	%fd188, %fd187;
	@%p114 bra 	$L__BB2_25;
	setp.lt.s64 	%p115, %rd298, %rd27;
	min.s64 	%rd299, %rd298, %rd27;
	selp.f64 	%fd188, %fd187, %fd19, %p115;
$L__BB2_25:
	add.s32 	%r392, %r12, 1024;
	add.s32 	%r168, %r12, 512;
	setp.lt.s32 	%p116, %r168, %r36;
	@%p116 bra 	$L__BB2_13;
$L__BB2_26:
	setp.lt.s32 	%p117, %r36, 256;
	@%p117 bra 	$L__BB2_71;
	// begin inline asm
	mov.u32 %r282, %laneid;
	// end inline asm
	mov.b64 	%rd276, %fd188;
	mov.b64 	{%r284, %r289}, %rd276;
	mov.b32 	%r300, 1;
	mov.b32 	%r301, 31;
	mov.b32 	%r302, -1;
	// begin inline asm
	shfl.sync.down.b32 %r283, %r284, %r300, %r301, %r302;
	// end inline asm
	// begin inline asm
	shfl.sync.down.b32 %r288, %r289, %r300, %r301, %r302;
	// end inline asm
	mov.b64 	%rd277, {%r283, %r288};
	mov.b64 	%fd23, %rd277;
	mov.b64 	{%r294, %r299}, %rd299;
	// begin inline asm
	shfl.sync.down.b32 %r293, %r294, %r300, %r301, %r302;
	// end inline asm
	// begin inline asm
	shfl.sync.down.b32 %r298, %r299, %r300, %r301, %r302;
	// end inline asm
	mov.b64 	%rd31, {%r293, %r298};
	setp.gt.s32 	%p169, %r282, 30;
	mov.u64 	%rd301, %rd299;
	mov.f64 	%fd190, %fd188;
	@%p169 bra 	$L__BB2_31;
	setp.lt.f64 	%p170, %fd188, %fd23;
	mov.u64 	%rd301, %rd31;
	mov.f64 	%fd190, %fd23;
	@%p170 bra 	$L__BB2_31;
	setp.gt.f64 	%p171, %fd188, %fd23;
	mov.u64 	%rd301, %rd299;
	mov.f64 	%fd190, %fd188;
	@%p171 bra 	$L__BB2_31;
	setp.lt.s64 	%p172, %rd299, %rd31;
	min.s64 	%rd301, %rd299, %rd31;
	selp.f64 	%fd190, %fd188, %fd23, %p172;
$L__BB2_31:
	mov.b64 	%rd278, %fd190;
	mov.b64 	{%r304, %r309}, %rd278;
	mov.b32 	%r320, 2;
	mov.b32 	%r321, 31;
	mov.b32 	%r322, -1;
	// begin inline asm
	shfl.sync.down.b32 %r303, %r304, %r320, %r321, %r322;
	// end inline asm
	// begin inline asm
	shfl.sync.down.b32 %r308, %r309, %r320, %r321, %r322;
	// end inline asm
	mov.b64 	%rd279, {%r303, %r308};
	mov.b64 	%fd26, %rd279;
	mov.b64 	{%r314, %r319}, %rd301;
	// begin inline asm
	shfl.sync.down.b32 %r313, %r314, %r320, %r321, %r322;
	// end inline asm
	// begin inline asm
	shfl.sync.down.b32 %r318, %r319, %r320, %r321, %r322;
	// end inline asm
	mov.b64 	%rd34, {%r313, %r318};
	setp.gt.s32 	%p173, %r282, 29;
	mov.u64 	%rd302, %rd301;
	mov.f64 	%fd191, %fd190;
	@%p173 bra 	$L__BB2_35;
	setp.lt.f64 	%p174, %fd190, %fd26;
	mov.u64 	%rd302, %rd34;
	mov.f64 	%fd191, %fd26;
	@%p174 bra 	$L__BB2_35;
	setp.gt.f64 	%p175, %fd190, %fd26;
	mov.u64 	%rd302, %rd301;
	mov.f64 	%fd191, %fd190;
	@%p175 bra 	$L__BB2_35;
	setp.lt.s64 	%p176, %rd301, %rd34;
	min.s64 	%rd302, %rd301, %rd34;
	selp.f64 	%fd191, %fd190, %fd26, %p176;
$L__BB2_35:
	mov.b64 	%rd280, %fd191;
	mov.b64 	{%r324, %r329}, %rd280;
	mov.b32 	%r340, 4;
	mov.b32 	%r341, 31;
	mov.b32 	%r342, -1;
	// begin inline asm
	shfl.sync.down.b32 %r323, %r324, %r340, %r341, %r342;
	// end inline asm
	// begin inline asm
	shfl.sync.down.b32 %r328, %r329, %r340, %r341, %r342;
	// end inline asm
	mov.b64 	%rd281, {%r323, %r328};
	mov.b64 	%fd29, %rd281;
	mov.b64 	{%r334, %r339}, %rd302;
	// begin inline asm
	shfl.sync.down.b32 %r333, %r334, %r340, %r341, %r342;
	// end inline asm
	// begin inline asm
	shfl.sync.down.b32 %r338, %r339, %r340, %r341, %r342;
	// end inline asm
	mov.b64 	%rd37, {%r333, %r338};
	setp.gt.s32 	%p177, %r282, 27;
	mov.u64 	%rd303, %rd302;
	mov.f64 	%fd192, %fd191;
	@%p177 bra 	$L__BB2_39;
	setp.lt.f64 	%p178, %fd191, %fd29;
	mov.u64 	%rd303, %rd37;
	mov.f64 	%fd192, %fd29;
	@%p178 bra 	$L__BB2_39;
	setp.gt.f64 	%p179, %fd191, %fd29;
	mov.u64 	%rd303, %rd302;
	mov.f64 	%fd192, %fd191;
	@%p179 bra 	$L__BB2_39;
	setp.lt.s64 	%p180, %rd302, %rd37;
	min.s64 	%rd303, %rd302, %rd37;
	selp.f64 	%fd192, %fd191, %fd29, %p180;
$L__BB2_39:
	mov.b64 	%rd282, %fd192;
	mov.b64 	{%r344, %r349}, %rd282;
	mov.b32 	%r360, 8;
	mov.b32 	%r361, 31;
	mov.b32 	%r362, -1;
	// begin inline asm
	shfl.sync.down.b32 %r343, %r344, %r360, %r361, %r362;
	// end inline asm
	// begin inline asm
	shfl.sync.down.b32 %r348, %r349, %r360, %r361, %r362;
	// end inline asm
	mov.b64 	%rd283, {%r343, %r348};
	mov.b64 	%fd32, %rd283;
	mov.b64 	{%r354, %r359}, %rd303;
	// begin inline asm
	shfl.sync.down.b32 %r353, %r354, %r360, %r361, %r362;
	// end inline asm
	// begin inline asm
	shfl.sync.down.b32 %r358, %r359, %r360, %r361, %r362;
	// end inline asm
	mov.b64 	%rd40, {%r353, %r358};
	setp.gt.s32 	%p181, %r282, 23;
	mov.u64 	%rd304, %rd303;
	mov.f64 	%fd193, %fd192;
	@%p181 bra 	$L__BB2_43;
	setp.lt.f64 	%p182, %fd192, %fd32;
	mov.u64 	%rd304, %rd40;
	mov.f64 	%fd193, %fd32;
	@%p182 bra 	$L__BB2_43;
	setp.gt.f64 	%p183, %fd192, %fd32;
	mov.u64 	%rd304, %rd303;
	mov.f64 	%fd193, %fd192;
	@%p183 bra 	$L__BB2_43;
	setp.lt.s64 	%p184, %rd303, %rd40;
	min.s64 	%rd304, %rd303, %rd40;
	selp.f64 	%fd193, %fd192, %fd32, %p184;
$L__BB2_43:
	mov.b64 	%rd284, %fd193;
	mov.b64 	{%r364, %r369}, %rd284;
	mov.b32 	%r380, 16;
	mov.b32 	%r381, 31;
	mov.b32 	%r382, -1;
	// begin inline asm
	shfl.sync.down.b32 %r363, %r364, %r380, %r381, %r382;
	// end inline asm
	// begin inline asm
	shfl.sync.down.b32 %r368, %r369, %r380, %r381, %r382;
	// end inline asm
	mov.b64 	%rd285, {%r363, %r368};
	mov.b64 	%fd35, %rd285;
	mov.b64 	{%r374, %r379}, %rd304;
	// begin inline asm
	shfl.sync.down.b32 %r373, %r374, %r380, %r381, %r382;
	// end inline asm
	// begin inline asm
	shfl.sync.down.b32 %r378, %r379, %r380, %r381, %r382;
	// end inline asm
	mov.b64 	%rd43, {%r373, %r378};
	setp.gt.s32 	%p185, %r282, 15;
	mov.u64 	%rd357, %rd304;
	mov.f64 	%fd241, %fd193;
	@%p185 bra 	$L__BB2_47;
	setp.lt.f64 	%p186, %fd193, %fd35;
	mov.u64 	%rd357, %rd43;
	mov.f64 	%fd241, %fd35;
	@%p186 bra 	$L__BB2_47;
	setp.gt.f64 	%p187, %fd193, %fd35;
	mov.u64 	%rd357, %rd304;
	mov.f64 	%fd241, %fd193;
	@%p187 bra 	$L__BB2_47;
	setp.lt.s64 	%p188, %rd304, %rd43;
	min.s64 	%rd357, %rd304, %rd43;
	selp.f64 	%fd241, %fd193, %fd35, %p188;
$L__BB2_47:
	setp.ne.s32 	%p189, %r282, 0;
	@%p189 bra 	$L__BB2_49;
	shr.u32 	%r383, %r1, 1;
	and.b32  	%r384, %r383, 496;
	mov.u32 	%r385, _ZN6thrust24THRUST_300001_SM_1000_NS8cuda_cub4core6detail5shmemE;
	add.s32 	%r386, %r385, %r384;
	st.shared.f64 	[%r386+8], %fd241;
	st.shared.u64 	[%r386+16], %rd357;
$L__BB2_49:
	bar.sync 	0;
	setp.ne.s32 	%p190, %r1, 0;
	@%p190 bra 	$L__BB2_204;
	ld.shared.f64 	%fd38, [_ZN6thrust24THRUST_300001_SM_1000_NS8cuda_cub4core6detail5shmemE+24];
	ld.shared.u64 	%rd46, [_ZN6thrust24THRUST_300001_SM_1000_NS8cuda_cub4core6detail5shmemE+32];
	setp.lt.f64 	%p191, %fd241, %fd38;
	mov.u64 	%rd306, %rd46;
	mov.f64 	%fd195, %fd38;
	@%p191 bra 	$L__BB2_53;
	setp.lt.f64 	%p192, %fd38, %fd241;
	mov.u64 	%rd306, %rd357;
	mov.f64 	%fd195, %fd241;
	@%p192 bra 	$L__BB2_53;
	setp.lt.s64 	%p193, %rd357, %rd46;
	min.s64 	%rd306, %rd357, %rd46;
	selp.f64 	%fd195, %fd241, %fd38, %p193;
$L__BB2_53:
	ld.shared.f64 	%fd41, [_ZN6thrust24THRUST_300001_SM_1000_NS8cuda_cub4core6detail5shmemE+40];
	ld.shared.u64 	%rd49, [_ZN6thrust24THRUST_300001_SM_1000_NS8cuda_cub4core6detail5shmemE+48];
	setp.lt.f64 	%p194, %fd195, %fd41;
	mov.u64 	%rd307, %rd49;
	mov.f64 	%fd196, %fd41;
	@%p194 bra 	$L__BB2_56;
	setp.lt.f64 	%p195, %fd41, %fd195;
	mov.u64 	%rd307, %rd306;
	mov.f64 	%fd196, %fd195;
	@%p195 bra 	$L__BB2_56;
	setp.lt.s64 	%p196, %rd306, %rd49;
	min.s64 	%rd307, %rd306, %rd49;
	selp.f64 	%fd196, %fd195, %fd41, %p196;
$L__BB2_56:
	ld.shared.f64 	%fd44, [_ZN6thrust24THRUST_300001_SM_1000_NS8cuda_cub4core6detail5shmemE+56];
	ld.shared.u64 	%rd52, [_ZN6thrust24THRUST_300001_SM_1000_NS8cuda_cub4core6detail5shmemE+64];
	setp.lt.f64 	%p197, %fd196, %fd44;
	mov.u64 	%rd308, %rd52;
	mov.f64 	%fd197, %fd44;
	@%p197 bra 	$L__BB2_59;
	setp.lt.f64 	%p198, %fd44, %fd196;
	mov.u64 	%rd308, %rd307;
	mov.f64 	%fd197, %fd196;
	@%p198 bra 	$L__BB2_59;
	setp.lt.s64 	%p199, %rd307, %rd52;
	min.s64 	%rd308, %rd307, %rd52;
	selp.f64 	%fd197, %fd196, %fd44, %p199;
$L__BB2_59:
	ld.shared.f64 	%fd47, [_ZN6thrust24THRUST_300001_SM_1000_NS8cuda_cub4core6detail5shmemE+72];
	ld.shared.u64 	%rd55, [_ZN6thrust24THRUST_300001_SM_1000_NS8cuda_cub4core6detail5shmemE+80];
	setp.lt.f64 	%p200, %fd197, %fd47;
	mov.u64 	%rd309, %rd55;
	mov.f64 	%fd198, %fd47;
	@%p200 bra 	$L__BB2_62;
	setp.lt.f64 	%p201, %fd47, %fd197;
	mov.u64 	%rd309, %rd308;
	mov.f64 	%fd198, %fd197;
	@%p201 bra 	$L__BB2_62;
	setp.lt.s64 	%p202, %rd308, %rd55;
	min.s64 	%rd309, %rd308, %rd55;
	selp.f64 	%fd198, %fd197, %fd47, %p202;
$L__BB2_62:
	ld.shared.f64 	%fd50, [_ZN6thrust24THRUST_300001_SM_1000_NS8cuda_cub4core6detail5shmemE+88];
	ld.shared.u64 	%rd58, [_ZN6thrust24THRUST_300001_SM_1000_NS8cuda_cub4core6detail5shmemE+96];
	setp.lt.f64 	%p203, %fd198, %fd50;
	mov.u64 	%rd310, %rd58;
	mov.f64 	%fd199, %fd50;
	@%p203 bra 	$L__BB2_65;
	setp.lt.f64 	%p204, %fd50, %fd198;
	mov.u64 	%rd310, %rd309;
	mov.f64 	%fd199, %fd198;
	@%p204 bra 	$L__BB2_65;
	setp.lt.s64 	%p205, %rd309, %rd58;
	min.s64 	%rd310, %rd309, %rd58;
	selp.f64 	%fd199, %fd198, %fd50, %p205;
$L__BB2_65:
	ld.shared.f64 	%fd53, [_ZN6thrust24THRUST_300001_SM_1000_NS8cuda_cub4core6detail5shmemE+104];
	ld.shared.u64 	%rd61, [_ZN6thrust24THRUST_300001_SM_1000_NS8cuda_cub4core6detail5shmemE+112];
	setp.lt.f64 	%p206, %fd199, %fd53;
	mov.u64 	%rd311, %rd61;
	mov.f64 	%fd200, %fd53;
	@%p206 bra 	$L__BB2_68;
	setp.lt.f64 	%p207, %fd53, %fd199;
	mov.u64 	%rd311, %rd310;
	mov.f64 	%fd200, %fd199;
	@%p207 bra 	$L__BB2_68;
	setp.lt.s64 	%p208, %rd310, %rd61;
	min.s64 	%rd311, %rd310, %rd61;
	selp.f64 	%fd200, %fd199, %fd53, %p208;
$L__BB2_68:
	ld.shared.f64 	%fd56, [_ZN6thrust24THRUST_300001_SM_1000_NS8cuda_cub4core6detail5shmemE+120];
	ld.shared.u64 	%rd64, [_ZN6thrust24THRUST_300001_SM_1000_NS8cuda_cub4core6detail5shmemE+128];
	setp.lt.f64 	%p209, %fd200, %fd56;
	mov.u64 	%rd357, %rd64;
	mov.f64 	%fd241, %fd56;
	@%p209 bra 	$L__BB2_204;
	setp.lt.f64 	%p210, %fd56, %fd200;
	mov.u64 	%rd357, %rd311;
	mov.f64 	%fd241, %fd200;
	@%p210 bra 	$L__BB2_204;
	setp.lt.s64 	%p211, %rd311, %rd64;
	min.s64 	%rd357, %rd311, %rd64;
	selp.f64 	%fd241, %fd200, %fd56, %p211;
	bra.uni 	$L__BB2_204;
$L__BB2_71:
	// begin inline asm
	mov.u32 %r169, %laneid;
	// end inline asm
	and.b32  	%r190, %r1, 992;
	add.s32 	%r191, %r190, 32;
	setp.gt.s32 	%p118, %r191, %r36;
	not.b32 	%r192, %r190;
	add.s32 	%r193, %r36, %r192;
	selp.b32 	%r188, %r193, 31, %p118;
	mov.b64 	%rd266, %fd188;
	mov.b64 	{%r171, %r176}, %rd266;
	mov.b32 	%r187, 1;
	mov.b32 	%r189, -1;
	// begin inline asm
	shfl.sync.down.b32 %r170, %r171, %r187, %r188, %r189;
	// end inline asm
	// begin inline asm
	shfl.sync.down.b32 %r175, %r176, %r187, %r188, %r189;
	// end inline asm
	mov.b64 	%rd267, {%r170, %r175};
	mov.b64 	%fd58, %rd267;
	mov.b64 	{%r181, %r186}, %rd299;
	// begin inline asm
	shfl.sync.down.b32 %r180, %r181, %r187, %r188, %r189;
	// end inline asm
	// begin inline asm
	shfl.sync.down.b32 %r185, %r186, %r187, %r188, %r189;
	// end inline asm
	mov.b64 	%rd66, {%r180, %r185};
	setp.ge.s32 	%p119, %r169, %r188;
	mov.u64 	%rd312, %rd299;
	mov.f64 	%fd201, %fd188;
	@%p119 bra 	$L__BB2_75;
	setp.lt.f64 	%p120, %fd188, %fd58;
	mov.u64 	%rd312, %rd66;
	mov.f64 	%fd201, %fd58;
	@%p120 bra 	$L__BB2_75;
	setp.gt.f64 	%p121, %fd188, %fd58;
	mov.u64 	%rd312, %rd299;
	mov.f64 	%fd201, %fd188;
	@%p121 bra 	$L__BB2_75;
	setp.lt.s64 	%p122, %rd299, %rd66;
	min.s64 	%rd312, %rd299, %rd66;
	selp.f64 	%fd201, %fd188, %fd58, %p122;
$L__BB2_75:
	mov.b64 	%rd268, %fd201;
	mov.b64 	{%r195, %r200}, %rd268;
	mov.b32 	%r211, 2;
	mov.b32 	%r213, -1;
	// begin inline asm
	shfl.sync.down.b32 %r194, %r195, %r211, %r188, %r213;
	// end inline asm
	// begin inline asm
	shfl.sync.down.b32 %r199, %r200, %r211, %r188, %r213;
	// end inline asm
	mov.b64 	%rd269, {%r194, %r199};
	mov.b64 	%fd61, %rd269;
	mov.b64 	{%r205, %r210}, %rd312;
	// begin inline asm
	shfl.sync.down.b32 %r204, %r205, %r211, %r188, %r213;
	// end inline asm
	// begin inline asm
	shfl.sync.down.b32 %r209, %r210, %r211, %r188, %r213;
	// end inline asm
	mov.b64 	%rd69, {%r204, %r209};
	add.s32 	%r214, %r169, 2;
	setp.gt.s32 	%p123, %r214, %r188;
	mov.u64 	%rd313, %rd312;
	mov.f64 	%fd202, %fd201;
	@%p123 bra 	$L__BB2_79;
	setp.lt.f64 	%p124, %fd201, %fd61;
	mov.u64 	%rd313, %rd69;
	mov.f64 	%fd202, %fd61;
	@%p124 bra 	$L__BB2_79;
	setp.gt.f64 	%p125, %fd201, %fd61;
	mov.u64 	%rd313, %rd312;
	mov.f64 	%fd202, %fd201;
	@%p125 bra 	$L__BB2_79;
	setp.lt.s64 	%p126, %rd312, %rd69;
	min.s64 	%rd313, %rd312, %rd69;
	selp.f64 	%fd202, %fd201, %fd61, %p126;
$L__BB2_79:
	mov.b64 	%rd270, %fd202;
	mov.b64 	{%r216, %r221}, %rd270;
	mov.b32 	%r232, 4;
	mov.b32 	%r234, -1;
	// begin inline asm
	shfl.sync.down.b32 %r215, %r216, %r232, %r188, %r234;
	// end inline asm
	// begin inline asm
	shfl.sync.down.b32 %r220, %r221, %r232, %r188, %r234;
	// end inline asm
	mov.b64 	%rd271, {%r215, %r220};
	mov.b64 	%fd64, %rd271;
	mov.b64 	{%r226, %r231}, %rd313;
	// begin inline asm
	shfl.sync.down.b32 %r225, %r226, %r232, %r188, %r234;
	// end inline asm
	// begin inline asm
	shfl.sync.down.b32 %r230, %r231, %r232, %r188, %r234;
	// end inline asm
	mov.b64 	%rd72, {%r225, %r230};
	add.s32 	%r235, %r169, 4;
	setp.gt.s32 	%p127, %r235, %r188;
	mov.u64 	%rd314, %rd313;
	mov.f64 	%fd203, %fd202;
	@%p127 bra 	$L__BB2_83;
	setp.lt.f64 	%p128, %fd202, %fd64;
	mov.u64 	%rd314, %rd72;
	mov.f64 	%fd203, %fd64;
	@%p128 bra 	$L__BB2_83;
	setp.gt.f64 	%p129, %fd202, %fd64;
	mov.u64 	%rd314, %rd313;
	mov.f64 	%fd203, %fd202;
	@%p129 bra 	$L__BB2_83;
	setp.lt.s64 	%p130, %rd313, %rd72;
	min.s64 	%rd314, %rd313, %rd72;
	selp.f64 	%fd203, %fd202, %fd64, %p130;
$L__BB2_83:
	mov.b64 	%rd272, %fd203;
	mov.b64 	{%r237, %r242}, %rd272;
	mov.b32 	%r253, 8;
	mov.b32 	%r255, -1;
	// begin inline asm
	shfl.sync.down.b32 %r236, %r237, %r253, %r188, %r255;
	// end inline asm
	// begin inline asm
	shfl.sync.down.b32 %r241, %r242, %r253, %r188, %r255;
	// end inline asm
	mov.b64 	%rd273, {%r236, %r241};
	mov.b64 	%fd67, %rd273;
	mov.b64 	{%r247, %r252}, %rd314;
	// begin inline asm
	shfl.sync.down.b32 %r246, %r247, %r253, %r188, %r255;
	// end inline asm
	// begin inline asm
	shfl.sync.down.b32 %r251, %r252, %r253, %r188, %r255;
	// end inline asm
	mov.b64 	%rd75, {%r246, %r251};
	add.s32 	%r256, %r169, 8;
	setp.gt.s32 	%p131, %r256, %r188;
	mov.f64 	%fd204, %fd203;
	mov.u64 	%rd315, %rd314;
	@%p131 bra 	$L__BB2_87;
	setp.lt.f64 	%p132, %fd203, %fd67;
	mov.f64 	%fd204, %fd67;
	mov.u64 	%rd315, %rd75;
	@%p132 bra 	$L__BB2_87;
	setp.gt.f64 	%p133, %fd203, %fd67;
	mov.f64 	%fd204, %fd203;
	mov.u64 	%rd315, %rd314;
	@%p133 bra 	$L__BB2_87;
	setp.lt.s64 	%p134, %rd314, %rd75;
	selp.f64 	%fd204, %fd203, %fd67, %p134;
	min.s64 	%rd315, %rd314, %rd75;
$L__BB2_87:
	mov.b64 	%rd274, %fd204;
	mov.b64 	{%r258, %r263}, %rd274;
	mov.b32 	%r274, 16;
	mov.b32 	%r276, -1;
	// begin inline asm
	shfl.sync.down.b32 %r257, %r258, %r274, %r188, %r276;
	// end inline asm
	// begin inline asm
	shfl.sync.down.b32 %r262, %r263, %r274, %r188, %r276;
	// end inline asm
	mov.b64 	%rd275, {%r257, %r262};
	mov.b64 	%fd70, %rd275;
	mov.b64 	{%r268, %r273}, %rd315;
	// begin inline asm
	shfl.sync.down.b32 %r267, %r268, %r274, %r188, %r276;
	// end inline asm
	// begin inline asm
	shfl.sync.down.b32 %r272, %r273, %r274, %r188, %r276;
	// end inline asm
	mov.b64 	%rd78, {%r267, %r272};
	add.s32 	%r277, %r169, 16;
	setp.gt.s32 	%p135, %r277, %r188;
	mov.f64 	%fd241, %fd204;
	mov.u64 	%rd357, %rd315;
	@%p135 bra 	$L__BB2_91;
	setp.lt.f64 	%p136, %fd204, %fd70;
	mov.f64 	%fd241, %fd70;
	mov.u64 	%rd357, %rd78;
	@%p136 bra 	$L__BB2_91;
	setp.gt.f64 	%p137, %fd204, %fd70;
	mov.f64 	%fd241, %fd204;
	mov.u64 	%rd357, %rd315;
	@%p137 bra 	$L__BB2_91;
	setp.lt.s64 	%p138, %rd315, %rd78;
	selp.f64 	%fd241, %fd204, %fd70, %p138;
	min.s64 	%rd357, %rd315, %rd78;
$L__BB2_91:
	setp.ne.s32 	%p139, %r169, 0;
	@%p139 bra 	$L__BB2_93;
	shr.u32 	%r278, %r1, 1;
	and.b32  	%r279, %r278, 496;
	mov.u32 	%r280, _ZN6thrust24THRUST_300001_SM_1000_NS8cuda_cub4core6detail5shmemE;
	add.s32 	%r281, %r280, %r279;
	st.shared.f64 	[%r281+8], %fd241;
	st.shared.u64 	[%r281+16], %rd357;
$L__BB2_93:
	bar.sync 	0;
	setp.ne.s32 	%p140, %r1, 0;
	@%p140 bra 	$L__BB2_204;
	setp.lt.s32 	%p141, %r36, 33;
	mov.f64 	%fd206, %fd241;
	mov.u64 	%rd317, %rd357;
	@%p141 bra 	$L__BB2_98;
	ld.shared.f64 	%fd73, [_ZN6thrust24THRUST_300001_SM_1000_NS8cuda_cub4core6detail5shmemE+24];
	ld.shared.u64 	%rd81, [_ZN6thrust24THRUST_300001_SM_1000_NS8cuda_cub4core6detail5shmemE+32];
	setp.lt.f64 	%p142, %fd241, %fd73;
	mov.f64 	%fd206, %fd73;
	mov.u64 	%rd317, %rd81;
	@%p142 bra 	$L__BB2_98;
	setp.lt.f64 	%p143, %fd73, %fd241;
	mov.f64 	%fd206, %fd241;
	mov.u64 	%rd317, %rd357;
	@%p143 bra 	$L__BB2_98;
	setp.lt.s64 	%p144, %rd357, %rd81;
	selp.f64 	%fd206, %fd241, %fd73, %p144;
	min.s64 	%rd317, %rd357, %rd81;
$L__BB2_98:
	setp.lt.s32 	%p145, %r36, 65;
	mov.f64 	%fd207, %fd206;
	mov.u64 	%rd318, %rd317;
	@%p145 bra 	$L__BB2_102;
	ld.shared.f64 	%fd76, [_ZN6thrust24THRUST_300001_SM_1000_NS8cuda_cub4core6detail5shmemE+40];
	ld.shared.u64 	%rd84, [_ZN6thrust24THRUST_300001_SM_1000_NS8cuda_cub4core6detail5shmemE+48];
	setp.lt.f64 	%p146, %fd206, %fd76;
	mov.f64 	%fd207, %fd76;
	mov.u64 	%rd318, %rd84;
	@%p146 bra 	$L__BB2_102;
	setp.lt.f64 	%p147, %fd76, %fd206;
	mov.f64 	%fd207, %fd206;
	mov.u64 	%rd318, %rd317;
	@%p147 bra 	$L__BB2_102;
	setp.lt.s64 	%p148, %rd317, %rd84;
	selp.f64 	%fd207, %fd206, %fd76, %p148;
	min.s64 	%rd318, %rd317, %rd84;
$L__BB2_102:
	setp.lt.s32 	%p149, %r36, 97;
	mov.f64 	%fd208, %fd207;
	mov.u64 	%rd319, %rd318;
	@%p149 bra 	$L__BB2_106;
	ld.shared.f64 	%fd79, [_ZN6thrust24THRUST_300001_SM_1000_NS8cuda_cub4core6detail5shmemE+56];
	ld.shared.u64 	%rd87, [_ZN6thrust24THRUST_300001_SM_1000_NS8cuda_cub4core6detail5shmemE+64];
	setp.lt.f64 	%p150, %fd207, %fd79;
	mov.f64 	%fd208, %fd79;
	mov.u64 	%rd319, %rd87;
	@%p150 bra 	$L__BB2_106;
	setp.lt.f64 	%p151, %fd79, %fd207;
	mov.f64 	%fd208, %fd207;
	mov.u64 	%rd319, %rd318;
	@%p151 bra 	$L__BB2_106;
	setp.lt.s64 	%p152, %rd318, %rd87;
	selp.f64 	%fd208, %fd207, %fd79, %p152;
	min.s64 	%rd319, %rd318, %rd87;
$L__BB2_106:
	setp.lt.s32 	%p153, %r36, 129;
	mov.f64 	%fd209, %fd208;
	mov.u64 	%rd320, %rd319;
	@%p153 bra 	$L__BB2_110;
	ld.shared.f64 	%fd82, [_ZN6thrust24THRUST_300001_SM_1000_NS8cuda_cub4core6detail5shmemE+72];
	ld.shared.u64 	%rd90, [_ZN6thrust24THRUST_300001_SM_1000_NS8cuda_cub4core6detail5shmemE+80];
	setp.lt.f64 	%p154, %fd208, %fd82;
	mov.f64 	%fd209, %fd82;
	mov.u64 	%rd320, %rd90;
	@%p154 bra 	$L__BB2_110;
	setp.lt.f64 	%p155, %fd82, %fd208;
	mov.f64 	%fd209, %fd208;
	mov.u64 	%rd320, %rd319;
	@%p155 bra 	$L__BB2_110;
	setp.lt.s64 	%p156, %rd319, %rd90;
	selp.f64 	%fd209, %fd208, %fd82, %p156;
	min.s64 	%rd320, %rd319, %rd90;
$L__BB2_110:
	setp.lt.s32 	%p157, %r36, 161;
	mov.f64 	%fd210, %fd209;
	mov.u64 	%rd321, %rd320;
	@%p157 bra 	$L__BB2_114;
	ld.shared.f64 	%fd85, [_ZN6thrust24THRUST_300001_SM_1000_NS8cuda_cub4core6detail5shmemE+88];
	ld.shared.u64 	%rd93, [_ZN6thrust24THRUST_300001_SM_1000_NS8cuda_cub4core6detail5shmemE+96];
	setp.lt.f64 	%p158, %fd209, %fd85;
	mov.f64 	%fd210, %fd85;
	mov.u64 	%rd321, %rd93;
	@%p158 bra 	$L__BB2_114;
	setp.lt.f64 	%p159, %fd85, %fd209;
	mov.f64 	%fd210, %fd209;
	mov.u64 	%rd321, %rd320;
	@%p159 bra 	$L__BB2_114;
	setp.lt.s64 	%p160, %rd320, %rd93;
	selp.f64 	%fd210, %fd209, %fd85, %p160;
	min.s64 	%rd321, %rd320, %rd93;
$L__BB2_114:
	setp.lt.s32 	%p161, %r36, 193;
	mov.f64 	%fd211, %fd210;
	mov.u64 	%rd322, %rd321;
	@%p161 bra 	$L__BB2_118;
	ld.shared.f64 	%fd88, [_ZN6thrust24THRUST_300001_SM_1000_NS8cuda_cub4core6detail5shmemE+104];
	ld.shared.u64 	%rd96, [_ZN6thrust24THRUST_300001_SM_1000_NS8cuda_cub4core6detail5shmemE+112];
	setp.lt.f64 	%p162, %fd210, %fd88;
	mov.f64 	%fd211, %fd88;
	mov.u64 	%rd322, %rd96;
	@%p162 bra 	$L__BB2_118;
	setp.lt.f64 	%p163, %fd88, %fd210;
	mov.f64 	%fd211, %fd210;
	mov.u64 	%rd322, %rd321;
	@%p163 bra 	$L__BB2_118;
	setp.lt.s64 	%p164, %rd321, %rd96;
	selp.f64 	%fd211, %fd210, %fd88, %p164;
	min.s64 	%rd322, %rd321, %rd96;
$L__BB2_118:
	setp.lt.s32 	%p165, %r36, 225;
	mov.u64 	%rd357, %rd322;
	mov.f64 	%fd241, %fd211;
	@%p165 bra 	$L__BB2_204;
	ld.shared.f64 	%fd91, [_ZN6thrust24THRUST_300001_SM_1000_NS8cuda_cub4core6detail5shmemE+120];
	ld.shared.u64 	%rd99, [_ZN6thrust24THRUST_300001_SM_1000_NS8cuda_cub4core6detail5shmemE+128];
	setp.lt.f64 	%p166, %fd211, %fd91;
	mov.u64 	%rd357, %rd99;
	mov.f64 	%fd241, %fd91;
	@%p166 bra 	$L__BB2_204;
	setp.lt.f64 	%p167, %fd91, %fd211;
	mov.u64 	%rd357, %rd322;
	mov.f64 	%fd241, %fd211;
	@%p167 bra 	$L__BB2_204;
	setp.lt.s64 	%p168, %rd322, %rd99;
	selp.f64 	%fd241, %fd211, %fd91, %p168;
	min.s64 	%rd357, %rd322, %rd99;
	bra.uni 	$L__BB2_204;
$L__BB2_122:
	mov.u32 	%r17, %tid.x;
	cvt.u64.u32 	%rd201, %r17;
	cvta.to.global.u64 	%rd202, %rd198;
	mul.wide.u32 	%rd203, %r17, 8;
	add.s64 	%rd101, %rd202, %rd203;
	ld.global.f64 	%fd170, [%rd101];
	add.s32 	%r37, %r17, 256;
	cvt.u64.u32 	%rd204, %r37;
	ld.global.f64 	%fd171, [%rd101+2048];
	add.s32 	%r38, %r17, 512;
	cvt.u64.u32 	%rd205, %r38;
	ld.global.f64 	%fd172, [%rd101+4096];
	add.s32 	%r39, %r17, 768;
	cvt.u64.u32 	%rd206, %r39;
	ld.global.f64 	%fd173, [%rd101+6144];
	or.b32  	%r40, %r17, 1024;
	cvt.u64.u32 	%rd102, %r40;
	add.s64 	%rd344, %rd199, %rd102;
	ld.global.f64 	%fd228, [%rd101+8192];
	setp.geu.f64 	%p3, %fd170, %fd171;
	selp.f64 	%fd174, %fd170, %fd171, %p3;
	selp.b64 	%rd207, %rd201, %rd204, %p3;
	setp.geu.f64 	%p4, %fd174, %fd172;
	selp.f64 	%fd175, %fd174, %fd172, %p4;
	selp.b64 	%rd208, %rd207, %rd205, %p4;
	setp.geu.f64 	%p5, %fd175, %fd173;
	selp.f64 	%fd94, %fd175, %fd173, %p5;
	selp.b64 	%rd105, %rd208, %rd206, %p5;
	setp.lt.f64 	%p6, %fd94, %fd228;
	@%p6 bra 	$L__BB2_124;
	setp.lt.f64 	%p7, %fd228, %fd94;
	setp.lt.u64 	%p8, %rd105, %rd102;
	or.pred  	%p9, %p7, %p8;
	selp.f64 	%fd228, %fd94, %fd228, %p9;
	add.s64 	%rd209, %rd199, %rd105;
	selp.b64 	%rd344, %rd209, %rd344, %p9;
$L__BB2_124:
	setp.lt.u32 	%p10, %r36, 2560;
	mov.b32 	%r394, 1280;
	@%p10 bra 	$L__BB2_137;
	mov.b32 	%r393, 1280;
	mov.f64 	%fd213, %fd228;
$L__BB2_126:
	cvt.u64.u32 	%rd210, %r393;
	add.s64 	%rd211, %rd201, %rd210;
	mul.wide.u32 	%rd212, %r393, 8;
	add.s64 	%rd213, %rd101, %rd212;
	add.s64 	%rd111, %rd211, %rd199;
	ld.global.f64 	%fd214, [%rd213];
	ld.global.f64 	%fd215, [%rd213+2048];
	ld.global.f64 	%fd216, [%rd213+4096];
	ld.global.f64 	%fd217, [%rd213+6144];
	ld.global.f64 	%fd228, [%rd213+8192];
	setp.lt.f64 	%p11, %fd213, %fd214;
	mov.u64 	%rd325, %rd111;
	@%p11 bra 	$L__BB2_128;
	setp.lt.f64 	%p12, %fd214, %fd213;
	setp.lt.s64 	%p13, %rd344, %rd111;
	or.pred  	%p14, %p12, %p13;
	selp.f64 	%fd214, %fd213, %fd214, %p14;
	selp.b64 	%rd325, %rd344, %rd111, %p14;
$L__BB2_128:
	add.s64 	%rd326, %rd111, 256;
	setp.lt.f64 	%p15, %fd214, %fd215;
	@%p15 bra 	$L__BB2_130;
	setp.lt.f64 	%p16, %fd215, %fd214;
	cvt.u64.u32 	%rd217, %r393;
	add.s64 	%rd218, %rd201, %rd217;
	add.s64 	%rd220, %rd218, %rd199;
	add.s64 	%rd221, %rd220, 256;
	setp.lt.s64 	%p17, %rd325, %rd221;
	or.pred  	%p18, %p16, %p17;
	selp.f64 	%fd215, %fd214, %fd215, %p18;
	selp.b64 	%rd326, %rd325, %rd221, %p18;
$L__BB2_130:
	add.s64 	%rd224, %rd211, %rd199;
	add.s64 	%rd327, %rd224, 512;
	setp.lt.f64 	%p19, %fd215, %fd216;
	@%p19 bra 	$L__BB2_132;
	setp.lt.f64 	%p20, %fd216, %fd215;
	setp.lt.s64 	%p21, %rd326, %rd327;
	or.pred  	%p22, %p20, %p21;
	selp.f64 	%fd216, %fd215, %fd216, %p22;
	selp.b64 	%rd327, %rd326, %rd327, %p22;
$L__BB2_132:
	cvt.u64.u32 	%rd225, %r393;
	add.s64 	%rd226, %rd201, %rd225;
	add.s64 	%rd227, %rd226, %rd199;
	add.s64 	%rd328, %rd227, 768;
	setp.lt.f64 	%p23, %fd216, %fd217;
	@%p23 bra 	$L__BB2_134;
	setp.lt.f64 	%p24, %fd217, %fd216;
	setp.lt.s64 	%p25, %rd327, %rd328;
	or.pred  	%p26, %p24, %p25;
	selp.f64 	%fd217, %fd216, %fd217, %p26;
	selp.b64 	%rd328, %rd327, %rd328, %p26;
$L__BB2_134:
	add.s64 	%rd344, %rd227, 1024;
	setp.lt.f64 	%p27, %fd217, %fd228;
	@%p27 bra 	$L__BB2_136;
	setp.lt.f64 	%p28, %fd228, %fd217;
	setp.lt.s64 	%p29, %rd328, %rd344;
	or.pred  	%p30, %p28, %p29;
	selp.f64 	%fd228, %fd217, %fd228, %p30;
	selp.b64 	%rd344, %rd328, %rd344, %p30;
$L__BB2_136:
	add.s32 	%r394, %r393, 1280;
	add.s32 	%r43, %r393, 2560;
	setp.le.s32 	%p31, %r43, %r36;
	mov.u32 	%r393, %r394;
	mov.f64 	%fd213, %fd228;
	@%p31 bra 	$L__BB2_126;
$L__BB2_137:
	setp.le.s32 	%p32, %r36, %r394;
	@%p32 bra 	$L__BB2_160;
	sub.s32 	%r21, %r36, %r394;
	setp.ge.s32 	%p33, %r17, %r21;
	@%p33 bra 	$L__BB2_160;
	cvta.to.global.u64 	%rd128, %rd198;
	not.b32 	%r44, %r17;
	add.s32 	%r45, %r36, %r44;
	sub.s32 	%r22, %r45, %r394;
	and.b32  	%r46, %r22, 768;
	setp.eq.s32 	%p34, %r46, 768;
	mov.u32 	%r397, %r17;
	@%p34 bra 	$L__BB2_145;
	add.s32 	%r47, %r17, %r394;
	cvt.u64.u32 	%rd232, %r47;
	add.s64 	%rd332, %rd199, %rd232;
	mul.wide.u32 	%rd233, %r47, 8;
	add.s64 	%rd331, %rd128, %rd233;
	shr.u32 	%r48, %r22, 8;
	add.s32 	%r49, %r48, 1;
	and.b32  	%r50, %r49, 3;
	neg.s32 	%r395, %r50;
	mov.u32 	%r397, %r17;
$L__BB2_141:
	.pragma "nounroll";
	mov.u64 	%rd133, %rd344;
	mov.f64 	%fd114, %fd228;
	ld.global.f64 	%fd115, [%rd331];
	setp.lt.f64 	%p35, %fd114, %fd115;
	mov.f64 	%fd228, %fd115;
	mov.u64 	%rd344, %rd332;
	@%p35 bra 	$L__BB2_144;
	setp.lt.f64 	%p36, %fd115, %fd114;
	mov.f64 	%fd228, %fd114;
	mov.u64 	%rd344, %rd133;
	@%p36 bra 	$L__BB2_144;
	setp.lt.s64 	%p37, %rd133, %rd332;
	selp.f64 	%fd228, %fd114, %fd115, %p37;
	min.s64 	%rd344, %rd133, %rd332;
$L__BB2_144:
	add.s32 	%r397, %r397, 256;
	add.s64 	%rd332, %rd332, 256;
	add.s64 	%rd331, %rd331, 2048;
	add.s32 	%r395, %r395, 1;
	setp.ne.s32 	%p38, %r395, 0;
	@%p38 bra 	$L__BB2_141;
$L__BB2_145:
	setp.lt.u32 	%p39, %r22, 768;
	@%p39 bra 	$L__BB2_160;
	add.s32 	%r398, %r397, %r394;
	cvt.u64.u32 	%rd234, %r398;
	add.s64 	%rd339, %rd199, %rd234;
	cvt.u64.u32 	%rd235, %r397;
	cvt.u64.u32 	%rd236, %r394;
	add.s64 	%rd237, %rd235, %rd236;
	shl.b64 	%rd238, %rd237, 3;
	add.s64 	%rd239, %rd238, %rd128;
	add.s64 	%rd338, %rd239, 6144;
	mul.wide.u32 	%rd240, %r398, 8;
	add.s64 	%rd337, %rd128, %rd240;
	add.s32 	%r399, %r397, 512;
$L__BB2_147:
	mov.u32 	%r32, %r399;
	ld.global.f64 	%fd121, [%rd337];
	setp.lt.f64 	%p40, %fd228, %fd121;
	mov.f64 	%fd225, %fd121;
	mov.u64 	%rd341, %rd339;
	@%p40 bra 	$L__BB2_150;
	setp.lt.f64 	%p41, %fd121, %fd228;
	mov.f64 	%fd225, %fd228;
	mov.u64 	%rd341, %rd344;
	@%p41 bra 	$L__BB2_150;
	setp.lt.s64 	%p42, %rd344, %rd339;
	selp.f64 	%fd225, %fd228, %fd121, %p42;
	min.s64 	%rd341, %rd344, %rd339;
$L__BB2_150:
	add.s32 	%r51, %r398, 256;
	cvt.u64.u32 	%rd241, %r51;
	add.s64 	%rd149, %rd199, %rd241;
	ld.global.f64 	%fd124, [%rd338+-4096];
	setp.lt.f64 	%p43, %fd225, %fd124;
	mov.f64 	%fd226, %fd124;
	mov.u64 	%rd342, %rd149;
	@%p43 bra 	$L__BB2_153;
	setp.lt.f64 	%p44, %fd124, %fd225;
	mov.f64 	%fd226, %fd225;
	mov.u64 	%rd342, %rd341;
	@%p44 bra 	$L__BB2_153;
	setp.lt.s64 	%p45, %rd341, %rd149;
	selp.f64 	%fd226, %fd225, %fd124, %p45;
	min.s64 	%rd342, %rd341, %rd149;
$L__BB2_153:
	add.s32 	%r52, %r398, 512;
	cvt.u64.u32 	%rd242, %r52;
	add.s64 	%rd152, %rd199, %rd242;
	ld.global.f64 	%fd127, [%rd338+-2048];
	setp.lt.f64 	%p46, %fd226, %fd127;
	mov.f64 	%fd227, %fd127;
	mov.u64 	%rd343, %rd152;
	@%p46 bra 	$L__BB2_156;
	setp.lt.f64 	%p47, %fd127, %fd226;
	mov.f64 	%fd227, %fd226;
	mov.u64 	%rd343, %rd342;
	@%p47 bra 	$L__BB2_156;
	setp.lt.s64 	%p48, %rd342, %rd152;
	selp.f64 	%fd227, %fd226, %fd127, %p48;
	min.s64 	%rd343, %rd342, %rd152;
$L__BB2_156:
	add.s32 	%r53, %r398, 768;
	cvt.u64.u32 	%rd243, %r53;
	add.s64 	%rd155, %rd199, %rd243;
	ld.global.f64 	%fd130, [%rd338];
	setp.lt.f64 	%p49, %fd227, %fd130;
	mov.f64 	%fd228, %fd130;
	mov.u64 	%rd344, %rd155;
	@%p49 bra 	$L__BB2_159;
	setp.lt.f64 	%p50, %fd130, %fd227;
	mov.f64 	%fd228, %fd227;
	mov.u64 	%rd344, %rd343;
	@%p50 bra 	$L__BB2_159;
	setp.lt.s64 	%p51, %rd343, %rd155;
	selp.f64 	%fd228, %fd227, %fd130, %p51;
	min.s64 	%rd344, %rd343, %rd155;
$L__BB2_159:
	add.s64 	%rd339, %rd339, 1024;
	add.s64 	%rd338, %rd338, 8192;
	add.s64 	%rd337, %rd337, 8192;
	add.s32 	%r399, %r32, 1024;
	add.s32 	%r54, %r32, 512;
	add.s32 	%r398, %r398, 1024;
	setp.lt.s32 	%p52, %r54, %r21;
	@%p52 bra 	$L__BB2_147;
$L__BB2_160:
	// begin inline asm
	mov.u32 %r55, %laneid;
	// end inline asm
	mov.b64 	%rd244, %fd228;
	mov.b64 	{%r57, %r62}, %rd244;
	mov.b32 	%r73, 1;
	mov.b32 	%r74, 31;
	mov.b32 	%r75, -1;
	// begin inline asm
	shfl.sync.down.b32 %r56, %r57, %r73, %r74, %r75;
	// end inline asm
	// begin inline asm
	shfl.sync.down.b32 %r61, %r62, %r73, %r74, %r75;
	// end inline asm
	mov.b64 	%rd245, {%r56, %r61};
	mov.b64 	%fd134, %rd245;
	mov.b64 	{%r67, %r72}, %rd344;
	// begin inline asm
	shfl.sync.down.b32 %r66, %r67, %r73, %r74, %r75;
	// end inline asm
	// begin inline asm
	shfl.sync.down.b32 %r71, %r72, %r73, %r74, %r75;
	// end inline asm
	mov.b64 	%rd162, {%r66, %r71};
	setp.gt.s32 	%p53, %r55, 30;
	mov.f64 	%fd230, %fd228;
	mov.u64 	%rd346, %rd344;
	@%p53 bra 	$L__BB2_164;
	setp.lt.f64 	%p54, %fd228, %fd134;
	mov.f64 	%fd230, %fd134;
	mov.u64 	%rd346, %rd162;
	@%p54 bra 	$L__BB2_164;
	setp.gt.f64 	%p55, %fd228, %fd134;
	mov.f64 	%fd230, %fd228;
	mov.u64 	%rd346, %rd344;
	@%p55 bra 	$L__BB2_164;
	setp.lt.s64 	%p56, %rd344, %rd162;
	selp.f64 	%fd230, %fd228, %fd134, %p56;
	min.s64 	%rd346, %rd344, %rd162;
$L__BB2_164:
	mov.b64 	%rd246, %fd230;
	mov.b64 	{%r77, %r82}, %rd246;
	mov.b32 	%r93, 2;
	mov.b32 	%r94, 31;
	mov.b32 	%r95, -1;
	// begin inline asm
	shfl.sync.down.b32 %r76, %r77, %r93, %r94, %r95;
	// end inline asm
	// begin inline asm
	shfl.sync.down.b32 %r81, %r82, %r93, %r94, %r95;
	// end inline asm
	mov.b64 	%rd247, {%r76, %r81};
	mov.b64 	%fd137, %rd247;
	mov.b64 	{%r87, %r92}, %rd346;
	// begin inline asm
	shfl.sync.down.b32 %r86, %r87, %r93, %r94, %r95;
	// end inline asm
	// begin inline asm
	shfl.sync.down.b32 %r91, %r92, %r93, %r94, %r95;
	// end inline asm
	mov.b64 	%rd165, {%r86, %r91};
	setp.gt.s32 	%p57, %r55, 29;
	mov.f64 	%fd231, %fd230;
	mov.u64 	%rd347, %rd346;
	@%p57 bra 	$L__BB2_168;
	setp.lt.f64 	%p58, %fd230, %fd137;
	mov.f64 	%fd231, %fd137;
	mov.u64 	%rd347, %rd165;
	@%p58 bra 	$L__BB2_168;
	setp.gt.f64 	%p59, %fd230, %fd137;
	mov.f64 	%fd231, %fd230;
	mov.u64 	%rd347, %rd346;
	@%p59 bra 	$L__BB2_168;
	setp.lt.s64 	%p60, %rd346, %rd165;
	selp.f64 	%fd231, %fd230, %fd137, %p60;
	min.s64 	%rd347, %rd346, %rd165;
$L__BB2_168:
	mov.b64 	%rd248, %fd231;
	mov.b64 	{%r97, %r102}, %rd248;
	mov.b32 	%r113, 4;
	mov.b32 	%r114, 31;
	mov.b32 	%r115, -1;
	// begin inline asm
	shfl.sync.down.b32 %r96, %r97, %r113, %r114, %r115;
	// end inline asm
	// begin inline asm
	shfl.sync.down.b32 %r101, %r102, %r113, %r114, %r115;
	// end inline asm
	mov.b64 	%rd249, {%r96, %r101};
	mov.b64 	%fd140, %rd249;
	mov.b64 	{%r107, %r112}, %rd347;
	// begin inline asm
	shfl.sync.down.b32 %r106, %r107, %r113, %r114, %r115;
	// end inline asm
	// begin inline asm
	shfl.sync.down.b32 %r111, %r112, %r113, %r114, %r115;
	// end inline asm
	mov.b64 	%rd168, {%r106, %r111};
	setp.gt.s32 	%p61, %r55, 27;
	mov.f64 	%fd232, %fd231;
	mov.u64 	%rd348, %rd347;
	@%p61 bra 	$L__BB2_172;
	setp.lt.f64 	%p62, %fd231, %fd140;
	mov.f64 	%fd232, %fd140;
	mov.u64 	%rd348, %rd168;
	@%p62 bra 	$L__BB2_172;
	setp.gt.f64 	%p63, %fd231, %fd140;
	mov.f64 	%fd232, %fd231;
	mov.u64 	%rd348, %rd347;
	@%p63 bra 	$L__BB2_172;
	setp.lt.s64 	%p64, %rd347, %rd168;
	selp.f64 	%fd232, %fd231, %fd140, %p64;
	min.s64 	%rd348, %rd347, %rd168;
$L__BB2_172:
	mov.b64 	%rd250, %fd232;
	mov.b64 	{%r117, %r122}, %rd250;
	mov.b32 	%r133, 8;
	mov.b32 	%r134, 31;
	mov.b32 	%r135, -1;
	// begin inline asm
	shfl.sync.down.b32 %r116, %r117, %r133, %r134, %r135;
	// end inline asm
	// begin inline asm
	shfl.sync.down.b32 %r121, %r122, %r133, %r134, %r135;
	// end inline asm
	mov.b64 	%rd251, {%r116, %r121};
	mov.b64 	%fd143, %rd251;
	mov.b64 	{%r127, %r132}, %rd348;
	// begin inline asm
	shfl.sync.down.b32 %r126, %r127, %r133, %r134, %r135;
	// end inline asm
	// begin inline asm
	shfl.sync.down.b32 %r131, %r132, %r133, %r134, %r135;
	// end inline asm
	mov.b64 	%rd171, {%r126, %r131};
	setp.gt.s32 	%p65, %r55, 23;
	mov.f64 	%fd233, %fd232;
	mov.u64 	%rd349, %rd348;
	@%p65 bra 	$L__BB2_176;
	setp.lt.f64 	%p66, %fd232, %fd143;
	mov.f64 	%fd233, %fd143;
	mov.u64 	%rd349, %rd171;
	@%p66 bra 	$L__BB2_176;
	setp.gt.f64 	%p67, %fd232, %fd143;
	mov.f64 	%fd233, %fd232;
	mov.u64 	%rd349, %rd348;
	@%p67 bra 	$L__BB2_176;
	setp.lt.s64 	%p68, %rd348, %rd171;
	selp.f64 	%fd233, %fd232, %fd143, %p68;
	min.s64 	%rd349, %rd348, %rd171;
$L__BB2_176:
	mov.b64 	%rd252, %fd233;
	mov.b64 	{%r137, %r142}, %rd252;
	mov.b32 	%r153, 16;
	mov.b32 	%r154, 31;
	mov.b32 	%r155, -1;
	// begin inline asm
	shfl.sync.down.b32 %r136, %r137, %r153, %r154, %r155;
	// end inline asm
	// begin inline asm
	shfl.sync.down.b32 %r141, %r142, %r153, %r154, %r155;
	// end inline asm
	mov.b64 	%rd253, {%r136, %r141};
	mov.b64 	%fd146, %rd253;
	mov.b64 	{%r147, %r152}, %rd349;
	// begin inline asm
	shfl.sync.down.b32 %r146, %r147, %r153, %r154, %r155;
	// end inline asm
	// begin inline asm
	shfl.sync.down.b32 %r151, %r152, %r153, %r154, %r155;
	// end inline asm
	mov.b64 	%rd174, {%r146, %r151};
	setp.gt.s32 	%p69, %r55, 15;
	mov.f64 	%fd241, %fd233;
	mov.u64 	%rd357, %rd349;
	@%p69 bra 	$L__BB2_180;
	setp.lt.f64 	%p70, %fd233, %fd146;
	mov.f64 	%fd241, %fd146;
	mov.u64 	%rd357, %rd174;
	@%p70 bra 	$L__BB2_180;
	setp.gt.f64 	%p71, %fd233, %fd146;
	mov.f64 	%fd241, %fd233;
	mov.u64 	%rd357, %rd349;
	@%p71 bra 	$L__BB2_180;
	setp.lt.s64 	%p72, %rd349, %rd174;
	selp.f64 	%fd241, %fd233, %fd146, %p72;
	min.s64 	%rd357, %rd349, %rd174;
$L__BB2_180:
	setp.ne.s32 	%p73, %r55, 0;
	@%p73 bra 	$L__BB2_182;
	shr.u32 	%r156, %r17, 1;
	and.b32  	%r157, %r156, 496;
	mov.u32 	%r158, _ZN6thrust24THRUST_300001_SM_1000_NS8cuda_cub4core6detail5shmemE;
	add.s32 	%r159, %r158, %r157;
	st.shared.f64 	[%r159+8], %fd241;
	st.shared.u64 	[%r159+16], %rd357;
$L__BB2_182:
	bar.sync 	0;
	setp.ne.s32 	%p74, %r17, 0;
	@%p74 bra 	$L__BB2_204;
	ld.shared.f64 	%fd149, [_ZN6thrust24THRUST_300001_SM_1000_NS8cuda_cub4core6detail5shmemE+24];
	ld.shared.u64 	%rd177, [_ZN6thrust24THRUST_300001_SM_1000_NS8cuda_cub4core6detail5shmemE+32];
	setp.lt.f64 	%p75, %fd241, %fd149;
	mov.f64 	%fd235, %fd149;
	mov.u64 	%rd351, %rd177;
	@%p75 bra 	$L__BB2_186;
	setp.lt.f64 	%p76, %fd149, %fd241;
	mov.f64 	%fd235, %fd241;
	mov.u64 	%rd351, %rd357;
	@%p76 bra 	$L__BB2_186;
	setp.lt.s64 	%p77, %rd357, %rd177;
	selp.f64 	%fd235, %fd241, %fd149, %p77;
	min.s64 	%rd351, %rd357, %rd177;
$L__BB2_186:
	ld.shared.f64 	%fd152, [_ZN6thrust24THRUST_300001_SM_1000_NS8cuda_cub4core6detail5shmemE+40];
	ld.shared.u64 	%rd180, [_ZN6thrust24THRUST_300001_SM_1000_NS8cuda_cub4core6detail5shmemE+48];
	setp.lt.f64 	%p78, %fd235, %fd152;
	mov.f64 	%fd236, %fd152;
	mov.u64 	%rd352, %rd180;
	@%p78 bra 	$L__BB2_189;
	setp.lt.f64 	%p79, %fd152, %fd235;
	mov.f64 	%fd236, %fd235;
	mov.u64 	%rd352, %rd351;
	@%p79 bra 	$L__BB2_189;
	setp.lt.s64 	%p80, %rd351, %rd180;
	selp.f64 	%fd236, %fd235, %fd152, %p80;
	min.s64 	%rd352, %rd351, %rd180;
$L__BB2_189:
	ld.shared.f64 	%fd155, [_ZN6thrust24THRUST_300001_SM_1000_NS8cuda_cub4core6detail5shmemE+56];
	ld.shared.u64 	%rd183, [_ZN6thrust24THRUST_300001_SM_1000_NS8cuda_cub4core6detail5shmemE+64];
	setp.lt.f64 	%p81, %fd236, %fd155;
	mov.f64 	%fd237, %fd155;
	mov.u64 	%rd353, %rd183;
	@%p81 bra 	$L__BB2_192;
	setp.lt.f64 	%p82, %fd155, %fd236;
	mov.f64 	%fd237, %fd236;
	mov.u64 	%rd353, %rd352;
	@%p82 bra 	$L__BB2_192;
	setp.lt.s64 	%p83, %rd352, %rd183;
	selp.f64 	%fd237, %fd236, %fd155, %p83;
	min.s64 	%rd353, %rd352, %rd183;
$L__BB2_192:
	ld.shared.f64 	%fd158, [_ZN6thrust24THRUST_300001_SM_1000_NS8cuda_cub4core6detail5shmemE+72];
	ld.shared.u64 	%rd186, [_ZN6thrust24THRUST_300001_SM_1000_NS8cuda_cub4core6detail5shmemE+80];
	setp.lt.f64 	%p84, %fd237, %fd158;
	mov.f64 	%fd238, %fd158;
	mov.u64 	%rd354, %rd186;
	@%p84 bra 	$L__BB2_195;
	setp.lt.f64 	%p85, %fd158, %fd237;
	mov.f64 	%fd238, %fd237;
	mov.u64 	%rd354, %rd353;
	@%p85 bra 	$L__BB2_195;
	setp.lt.s64 	%p86, %rd353, %rd186;
	selp.f64 	%fd238, %fd237, %fd158, %p86;
	min.s64 	%rd354, %rd353, %rd186;
$L__BB2_195:
	ld.shared.f64 	%fd161, [_ZN6thrust24THRUST_300001_SM_1000_NS8cuda_cub4core6detail5shmemE+88];
	ld.shared.u64 	%rd189, [_ZN6thrust24THRUST_300001_SM_1000_NS8cuda_cub4core6detail5shmemE+96];
	setp.lt.f64 	%p87, %fd238, %fd161;
	mov.f64 	%fd239, %fd161;
	mov.u64 	%rd355, %rd189;
	@%p87 bra 	$L__BB2_198;
	setp.lt.f64 	%p88, %fd161, %fd238;
	mov.f64 	%fd239, %fd238;
	mov.u64 	%rd355, %rd354;
	@%p88 bra 	$L__BB2_198;
	setp.lt.s64 	%p89, %rd354, %rd189;
	selp.f64 	%fd239, %fd238, %fd161, %p89;
	min.s64 	%rd355, %rd354, %rd189;
$L__BB2_198:
	ld.shared.f64 	%fd164, [_ZN6thrust24THRUST_300001_SM_1000_NS8cuda_cub4core6detail5shmemE+104];
	ld.shared.u64 	%rd192, [_ZN6thrust24THRUST_300001_SM_1000_NS8cuda_cub4core6detail5shmemE+112];
	setp.lt.f64 	%p90, %fd239, %fd164;
	mov.f64 	%fd240, %fd164;
	mov.u64 	%rd356, %rd192;
	@%p90 bra 	$L__BB2_201;
	setp.lt.f64 	%p91, %fd164, %fd239;
	mov.f64 	%fd240, %fd239;
	mov.u64 	%rd356, %rd355;
	@%p91 bra 	$L__BB2_201;
	setp.lt.s64 	%p92, %rd355, %rd192;
	selp.f64 	%fd240, %fd239, %fd164, %p92;
	min.s64 	%rd356, %rd355, %rd192;
$L__BB2_201:
	ld.shared.f64 	%fd167, [_ZN6thrust24THRUST_300001_SM_1000_NS8cuda_cub4core6detail5shmemE+120];
	ld.shared.u64 	%rd195, [_ZN6thrust24THRUST_300001_SM_1000_NS8cuda_cub4core6detail5shmemE+128];
	setp.lt.f64 	%p93, %fd240, %fd167;
	mov.u64 	%rd357, %rd195;
	mov.f64 	%fd241, %fd167;
	@%p93 bra 	$L__BB2_204;
	setp.lt.f64 	%p94, %fd167, %fd240;
	mov.u64 	%rd357, %rd356;
	mov.f64 	%fd241, %fd240;
	@%p94 bra 	$L__BB2_204;
	setp.lt.s64 	%p95, %rd356, %rd195;
	selp.f64 	%fd241, %fd240, %fd167, %p95;
	min.s64 	%rd357, %rd356, %rd195;
$L__BB2_204:
	mov.u32 	%r387, %tid.x;
	setp.ne.s32 	%p212, %r387, 0;
	@%p212 bra 	$L__BB2_206;
	ld.param.u64 	%rd287, [_ZN6thrust24THRUST_300001_SM_1000_NS8cuda_cub4core6detail13_kernel_agentINS1_8__reduce11ReduceAgentINS0_12zip_iteratorIN4cuda3std3__45tupleIJNS0_10device_ptrIdEENS0_17counting_iteratorIlNS0_11use_defaultESF_SF_EEEEEEEPNSB_IJdlEEESJ_iNS1_9__extrema9arg_max_fIdlNSA_4lessIdEEEEEEJSI_SK_iSP_EEEvDpT0__param_1];
	cvta.to.global.u64 	%rd286, %rd287;
	st.global.f64 	[%rd286], %fd241;
	st.global.u64 	[%rd286+8], %rd357;
$L__BB2_206:
	ret;

}
	// .globl	_ZN6thrust24THRUST_300001_SM_1000_NS8cuda_cub4core6detail13_kernel_agentINS1_8__reduce11ReduceAgentINS0_12zip_iteratorIN4cuda3std3__45tupleIJNS0_10device_ptrIdEENS0_17counting_iteratorIlNS0_11use_defaultESF_SF_EEEEEEEPNSB_IJdlEEESJ_iNS1_9__extrema9arg_max_fIdlNSA_4lessIdEEEEEEJSI_SK_iN3cub18CUB_300001_SM_100013GridEvenShareIiEENSS_9GridQueueIjEESP_EEEvDpT0_
.visible .entry _ZN6thrust24THRUST_300001_SM_1000_NS8cuda_cub4core6detail13_kernel_agentINS1_8__reduce11ReduceAgentINS0_12zip_iteratorIN4cuda3std3__45tupleIJNS0_10device_ptrIdEENS0_17counting_iteratorIlNS0_11use_defaultESF_SF_EEEEEEEPNSB_IJdlEEESJ_iNS1_9__extrema9arg_max_fIdlNSA_4lessIdEEEEEEJSI_SK_iN3cub18CUB_300001_SM_100013GridEvenShareIiEENSS_9GridQueueIjEESP_EEEvDpT0_(
	.param .align 8 .b8 _ZN6thrust24THRUST_300001_SM_1000_NS8cuda_cub4core6detail13_kernel_agentINS1_8__reduce11ReduceAgentINS0_12zip_iteratorIN4cuda3std3__45tupleIJNS0_10device_ptrIdEENS0_17counting_iteratorIlNS0_11use_defaultESF_SF_EEEEEEEPNSB_IJdlEEESJ_iNS1_9__extrema9arg_max_fIdlNSA_4lessIdEEEEEEJSI_SK_iN3cub18CUB_300001_SM_100013GridEvenShareIiEENSS_9GridQueueIjEESP_EEEvDpT0__param_0[16],
	.param .u64 .ptr .align 1 _ZN6thrust24THRUST_300001_SM_1000_NS8cuda_cub4core6detail13_kernel_agentINS1_8__reduce11ReduceAgentINS0_12zip_iteratorIN4cuda3std3__45tupleIJNS0_10device_ptrIdEENS0_17counting_iteratorIlNS0_11use_defaultESF_SF_EEEEEEEPNSB_IJdlEEESJ_iNS1_9__extrema9arg_max_fIdlNSA_4lessIdEEEEEEJSI_SK_iN3cub18CUB_300001_SM_100013GridEvenShareIiEENSS_9GridQueueIjEESP_EEEvDpT0__param_1,
	.param .u32 _ZN6thrust24THRUST_300001_SM_1000_NS8cuda_cub4core6detail13_kernel_agentINS1_8__reduce11ReduceAgentINS0_12zip_iteratorIN4cuda3std3__45tupleIJNS0_10device_ptrIdEENS0_17counting_iteratorIlNS0_11use_defaultESF_SF_EEEEEEEPNSB_IJdlEEESJ_iNS1_9__extrema9arg_max_fIdlNSA_4lessIdEEEEEEJSI_SK_iN3cub18CUB_300001_SM_100013GridEvenShareIiEENSS_9GridQueueIjEESP_EEEvDpT0__param_2,
	.param .align 4 .b8 _ZN6thrust24THRUST_300001_SM_1000_NS8cuda_cub4core6detail13_kernel_agentINS1_8__reduce11ReduceAgentINS0_12zip_iteratorIN4cuda3std3__45tupleIJNS0_10device_ptrIdEENS0_17counting_iteratorIlNS0_11use_defaultESF_SF_EEEEEEEPNSB_IJdlEEESJ_iNS1_9__extrema9arg_max_fIdlNSA_4lessIdEEEEEEJSI_SK_iN3cub18CUB_300001_SM_100013GridEvenShareIiEENSS_9GridQueueIjEESP_EEEvDpT0__param_3[40],
	.param .align 8 .b8 _ZN6thrust24THRUST_300001_SM_1000_NS8cuda_cub4core6detail13_kernel_agentINS1_8__reduce11ReduceAgentINS0_12zip_iteratorIN4cuda3std3__45tupleIJNS0_10device_ptrIdEENS0_17counting_iteratorIlNS0_11use_defaultESF_SF_EEEEEEEPNSB_IJdlEEESJ_iNS1_9__extrema9arg_max_fIdlNSA_4lessIdEEEEEEJSI_SK_iN3cub18CUB_300001_SM_100013GridEvenShareIiEENSS_9GridQueueIjEESP_EEEvDpT0__param_4[8],
	.param .align 1 .b8 _ZN6thrust24THRUST_300001_SM_1000_NS8cuda_cub4core6detail13_kernel_agentINS1_8__reduce11ReduceAgentINS0_12zip_iteratorIN4cuda3std3__45tupleIJNS0_10device_ptrIdEENS0_17counting_iteratorIlNS0_11use_defaultESF_SF_EEEEEEEPNSB_IJdlEEESJ_iNS1_9__extrema9arg_max_fIdlNSA_4lessIdEEEEEEJSI_SK_iN3cub18CUB_300001_SM_100013GridEvenShareIiEENSS_9GridQueueIjEESP_EEEvDpT0__param_5[1]
)
.maxntid 256
{
	.reg .pred 	%p<215>;
	.reg .b32 	%r<437>;
	.reg .b64 	%rd<333>;
	.reg .b64 	%fd<242>;

	ld.param.u64 	%rd182, [_ZN6thrust24THRUST_300001_SM_1000_NS8cuda_cub4core6detail13_kernel_agentINS1_8__reduce11ReduceAgentINS0_12zip_iteratorIN4cuda3std3__45tupleIJNS0_10device_ptrIdEENS0_17counting_iteratorIlNS0_11use_defaultESF_SF_EEEEEEEPNSB_IJdlEEESJ_iNS1_9__extrema9arg_max_fIdlNSA_4lessIdEEEEEEJSI_SK_iN3cub18CUB_300001_SM_100013GridEvenShareIiEENSS_9GridQueueIjEESP_EEEvDpT0__param_0+8];
	ld.param.u64 	%rd181, [_ZN6thrust24THRUST_300001_SM_1000_NS8cuda_cub4core6detail13_kernel_agentINS1_8__reduce11ReduceAgentINS0_12zip_iteratorIN4cuda3std3__45tupleIJNS0_10device_ptrIdEENS0_17counting_iteratorIlNS0_11use_defaultESF_SF_EEEEEEEPNSB_IJdlEEESJ_iNS1_9__extrema9arg_max_fIdlNSA_4lessIdEEEEEEJSI_SK_iN3cub18CUB_300001_SM_100013GridEvenShareIiEENSS_9GridQueueIjEESP_EEEvDpT0__param_0];
	ld.param.u64 	%rd184, [_ZN6thrust24THRUST_300001_SM_1000_NS8cuda_cub4core6detail13_kernel_agentINS1_8__reduce11ReduceAgentINS0_12zip_iteratorIN4cuda3std3__45tupleIJNS0_10device_ptrIdEENS0_17counting_iteratorIlNS0_11use_defaultESF_SF_EEEEEEEPNSB_IJdlEEESJ_iNS1_9__extrema9arg_max_fIdlNSA_4lessIdEEEEEEJSI_SK_iN3cub18CUB_300001_SM_100013GridEvenShareIiEENSS_9GridQueueIjEESP_EEEvDpT0__param_4];
	ld.param.u32 	%r66, [_ZN6thrust24THRUST_300001_SM_1000_NS8cuda_cub4core6detail13_kernel_agentINS1_8__reduce11ReduceAgentINS0_12zip_iteratorIN4cuda3std3__45tupleIJNS0_10device_ptrIdEENS0_17counting_iteratorIlNS0_11use_defaultESF_SF_EEEEEEEPNSB_IJdlEEESJ_iNS1_9__extrema9arg_max_fIdlNSA_4lessIdEEEEEEJSI_SK_iN3cub18CUB_300001_SM_100013GridEvenShareIiEENSS_9GridQueueIjEESP_EEEvDpT0__param_2];
	cvta.to.global.u64 	%rd1, %rd184;
	cvta.to.global.u64 	%rd2, %rd181;
	mov.u32 	%r1, %ctaid.x;
	mul.lo.s32 	%r2, %r1, 1280;
	mov.u32 	%r67, %nctaid.x;
	mul.lo.s32 	%r3, %r67, 1280;
	add.s32 	%r68, %r2, 1280;
	setp.le.s32 	%p1, %r68, %r66;
	@%p1 bra 	$L__BB3_121;
	sub.s32 	%r4, %r66, %r2;
	mov.u32 	%r5, %tid.x;
	setp.ge.s32 	%p98, %r5, %r4;
	mov.f64 	%fd188, 0d0000000000000000;
	mov.b64 	%rd279, 0;
	mov.u32 	%r420, %r5;
	@%p98 bra 	$L__BB3_3;
	add.s32 	%r190, %r2, %r5;
	cvt.s64.s32 	%rd234, %r190;
	mul.wide.s32 	%rd235, %r190, 8;
	add.s64 	%rd236, %rd2, %rd235;
	add.s64 	%rd279, %rd182, %rd234;
	ld.global.f64 	%fd188, [%rd236];
	add.s32 	%r420, %r5, 256;
$L__BB3_3:
	setp.ge.s32 	%p99, %r420, %r4;
	@%p99 bra 	$L__BB3_25;
	not.b32 	%r191, %r420;
	add.s32 	%r192, %r66, %r191;
	sub.s32 	%r8, %r192, %r2;
	and.b32  	%r193, %r8, 768;
	setp.eq.s32 	%p100, %r193, 768;
	@%p100 bra 	$L__BB3_10;
	add.s32 	%r418, %r420, %r2;
	shr.u32 	%r194, %r8, 8;
	add.s32 	%r195, %r194, 1;
	and.b32  	%r196, %r195, 3;
	neg.s32 	%r417, %r196;
$L__BB3_6:
	.pragma "nounroll";
	mov.u64 	%rd6, %rd279;
	mov.f64 	%fd3, %fd188;
	cvt.s64.s32 	%rd238, %r418;
	add.s64 	%rd7, %rd182, %rd238;
	mul.wide.s32 	%rd239, %r418, 8;
	add.s64 	%rd240, %rd2, %rd239;
	ld.global.f64 	%fd4, [%rd240];
	setp.lt.f64 	%p101, %fd3, %fd4;
	mov.u64 	%rd279, %rd7;
	mov.f64 	%fd188, %fd4;
	@%p101 bra 	$L__BB3_9;
	setp.lt.f64 	%p102, %fd4, %fd3;
	mov.u64 	%rd279, %rd6;
	mov.f64 	%fd188, %fd3;
	@%p102 bra 	$L__BB3_9;
	setp.lt.s64 	%p103, %rd6, %rd7;
	min.s64 	%rd279, %rd6, %rd7;
	selp.f64 	%fd188, %fd3, %fd4, %p103;
$L__BB3_9:
	add.s32 	%r420, %r420, 256;
	add.s32 	%r418, %r418, 256;
	add.s32 	%r417, %r417, 1;
	setp.ne.s32 	%p104, %r417, 0;
	@%p104 bra 	$L__BB3_6;
$L__BB3_10:
	setp.lt.u32 	%p105, %r8, 768;
	@%p105 bra 	$L__BB3_25;
	add.s32 	%r421, %r420, %r2;
	add.s32 	%r424, %r421, 256;
	add.s32 	%r423, %r421, 512;
	add.s32 	%r422, %r421, 768;
	add.s64 	%rd12, %rd2, 4096;
$L__BB3_12:
	cvt.s64.s32 	%rd241, %r424;
	add.s64 	%rd14, %rd182, %rd241;
	cvt.s64.s32 	%rd242, %r423;
	add.s64 	%rd15, %rd182, %rd242;
	cvt.s64.s32 	%rd243, %r422;
	add.s64 	%rd16, %rd182, %rd243;
	cvt.s64.s32 	%rd244, %r421;
	mul.wide.s32 	%rd245, %r421, 8;
	add.s64 	%rd17, %rd12, %rd245;
	add.s64 	%rd18, %rd182, %rd244;
	ld.global.f64 	%fd10, [%rd17+-4096];
	setp.lt.f64 	%p106, %fd188, %fd10;
	mov.u64 	%rd276, %rd18;
	mov.f64 	%fd185, %fd10;
	@%p106 bra 	$L__BB3_15;
	setp.lt.f64 	%p107, %fd10, %fd188;
	mov.u64 	%rd276, %rd279;
	mov.f64 	%fd185, %fd188;
	@%p107 bra 	$L__BB3_15;
	setp.lt.s64 	%p108, %rd279, %rd18;
	min.s64 	%rd276, %rd279, %rd18;
	selp.f64 	%fd185, %fd188, %fd10, %p108;
$L__BB3_15:
	ld.global.f64 	%fd13, [%rd17+-2048];
	setp.lt.f64 	%p109, %fd185, %fd13;
	mov.u64 	%rd277, %rd14;
	mov.f64 	%fd186, %fd13;
	@%p109 bra 	$L__BB3_18;
	setp.lt.f64 	%p110, %fd13, %fd185;
	mov.u64 	%rd277, %rd276;
	mov.f64 	%fd186, %fd185;
	@%p110 bra 	$L__BB3_18;
	setp.lt.s64 	%p111, %rd276, %rd14;
	min.s64 	%rd277, %rd276, %rd14;
	selp.f64 	%fd186, %fd185, %fd13, %p111;
$L__BB3_18:
	ld.global.f64 	%fd16, [%rd17];
	setp.lt.f64 	%p112, %fd186, %fd16;
	mov.u64 	%rd278, %rd15;
	mov.f64 	%fd187, %fd16;
	@%p112 bra 	$L__BB3_21;
	setp.lt.f64 	%p113, %fd16, %fd186;
	mov.u64 	%rd278, %rd277;
	mov.f64 	%fd187, %fd186;
	@%p113 bra 	$L__BB3_21;
	setp.lt.s64 	%p114, %rd277, %rd15;
	min.s64 	%rd278, %rd277, %rd15;
	selp.f64 	%fd187, %fd186, %fd16, %p114;
$L__BB3_21:
	ld.global.f64 	%fd19, [%rd17+2048];
	setp.lt.f64 	%p115, %fd187, %fd19;
	mov.u64 	%rd279, %rd16;
	mov.f64 	%fd188, %fd19;
	@%p115 bra 	$L__BB3_24;
	setp.lt.f64 	%p116, %fd19, %fd187;
	mov.u64 	%rd279, %rd278;
	mov.f64 	%fd188, %fd187;
	@%p116 bra 	$L__BB3_24;
	setp.lt.s64 	%p117, %rd278, %rd16;
	min.s64 	%rd279, %rd278, %rd16;
	selp.f64 	%fd188, %fd187, %fd19, %p117;
$L__BB3_24:
	add.s32 	%r420, %r420, 1024;
	add.s32 	%r424, %r424, 1024;
	add.s32 	%r423, %r423, 1024;
	add.s32 	%r422, %r422, 1024;
	add.s32 	%r421, %r421, 1024;
	setp.lt.s32 	%p118, %r420, %r4;
	@%p118 bra 	$L__BB3_12;
$L__BB3_25:
	setp.lt.s32 	%p119, %r4, 256;
	@%p119 bra 	$L__BB3_70;
	// begin inline asm
	mov.u32 %r310, %laneid;
	// end inline asm
	mov.b64 	%rd256, %fd188;
	mov.b64 	{%r312, %r317}, %rd256;
	mov.b32 	%r328, 1;
	mov.b32 	%r329, 31;
	mov.b32 	%r330, -1;
	// begin inline asm
	shfl.sync.down.b32 %r311, %r312, %r328, %r329, %r330;
	// end inline asm
	// begin inline asm
	shfl.sync.down.b32 %r316, %r317, %r328, %r329, %r330;
	// end inline asm
	mov.b64 	%rd257, {%r311, %r316};
	mov.b64 	%fd23, %rd257;
	mov.b64 	{%r322, %r327}, %rd279;
	// begin inline asm
	shfl.sync.down.b32 %r321, %r322, %r328, %r329, %r330;
	// end inline asm
	// begin inline asm
	shfl.sync.down.b32 %r326, %r327, %r328, %r329, %r330;
	// end inline asm
	mov.b64 	%rd28, {%r321, %r326};
	setp.gt.s32 	%p171, %r310, 30;
	mov.u64 	%rd281, %rd279;
	mov.f64 	%fd190, %fd188;
	@%p171 bra 	$L__BB3_30;
	setp.lt.f64 	%p172, %fd188, %fd23;
	mov.u64 	%rd281, %rd28;
	mov.f64 	%fd190, %fd23;
	@%p172 bra 	$L__BB3_30;
	setp.gt.f64 	%p173, %fd188, %fd23;
	mov.u64 	%rd281, %rd279;
	mov.f64 	%fd190, %fd188;
	@%p173 bra 	$L__BB3_30;
	setp.lt.s64 	%p174, %rd279, %rd28;
	min.s64 	%rd281, %rd279, %rd28;
	selp.f64 	%fd190, %fd188, %fd23, %p174;
$L__BB3_30:
	mov.b64 	%rd258, %fd190;
	mov.b64 	{%r332, %r337}, %rd258;
	mov.b32 	%r348, 2;
	mov.b32 	%r349, 31;
	mov.b32 	%r350, -1;
	// begin inline asm
	shfl.sync.down.b32 %r331, %r332, %r348, %r349, %r350;
	// end inline asm
	// begin inline asm
	shfl.sync.down.b32 %r336, %r337, %r348, %r349, %r350;
	// end inline asm
	mov.b64 	%rd259, {%r331, %r336};
	mov.b64 	%fd26, %rd259;
	mov.b64 	{%r342, %r347}, %rd281;
	// begin inline asm
	shfl.sync.down.b32 %r341, %r342, %r348, %r349, %r350;
	// end inline asm
	// begin inline asm
	shfl.sync.down.b32 %r346, %r347, %r348, %r349, %r350;
	// end inline asm
	mov.b64 	%rd31, {%r341, %r346};
	setp.gt.s32 	%p175, %r310, 29;
	mov.u64 	%rd282, %rd281;
	mov.f64 	%fd191, %fd190;
	@%p175 bra 	$L__BB3_34;
	setp.lt.f64 	%p176, %fd190, %fd26;
	mov.u64 	%rd282, %rd31;
	mov.f64 	%fd191, %fd26;
	@%p176 bra 	$L__BB3_34;
	setp.gt.f64 	%p177, %fd190, %fd26;
	mov.u64 	%rd282, %rd281;
	mov.f64 	%fd191, %fd190;
	@%p177 bra 	$L__BB3_34;
	setp.lt.s64 	%p178, %rd281, %rd31;
	min.s64 	%rd282, %rd281, %rd31;
	selp.f64 	%fd191, %fd190, %fd26, %p178;
$L__BB3_34:
	mov.b64 	%rd260, %fd191;
	mov.b64 	{%r352, %r357}, %rd260;
	mov.b32 	%r368, 4;
	mov.b32 	%r369, 31;
	mov.b32 	%r370, -1;
	// begin inline asm
	shfl.sync.down.b32 %r351, %r352, %r368, %r369, %r370;
	// end inline asm
	// begin inline asm
	shfl.sync.down.b32 %r356, %r357, %r368, %r369, %r370;
	// end inline asm
	mov.b64 	%rd261, {%r351, %r356};
	mov.b64 	%fd29, %rd261;
	mov.b64 	{%r362, %r367}, %rd282;
	// begin inline asm
	shfl.sync.down.b32 %r361, %r362, %r368, %r369, %r370;
	// end inline asm
	// begin inline asm
	shfl.sync.down.b32 %r366, %r367, %r368, %r369, %r370;
	// end inline asm
	mov.b64 	%rd34, {%r361, %r366};
	setp.gt.s32 	%p179, %r310, 27;
	mov.u64 	%rd283, %rd282;
	mov.f64 	%fd192, %fd191;
	@%p179 bra 	$L__BB3_38;
	setp.lt.f64 	%p180, %fd191, %fd29;
	mov.u64 	%rd283, %rd34;
	mov.f64 	%fd192, %fd29;
	@%p180 bra 	$L__BB3_38;
	setp.gt.f64 	%p181, %fd191, %fd29;
	mov.u64 	%rd283, %rd282;
	mov.f64 	%fd192, %fd191;
	@%p181 bra 	$L__BB3_38;
	setp.lt.s64 	%p182, %rd282, %rd34;
	min.s64 	%rd283, %rd282, %rd34;
	selp.f64 	%fd192, %fd191, %fd29, %p182;
$L__BB3_38:
	mov.b64 	%rd262, %fd192;
	mov.b64 	{%r372, %r377}, %rd262;
	mov.b32 	%r388, 8;
	mov.b32 	%r389, 31;
	mov.b32 	%r390, -1;
	// begin inline asm
	shfl.sync.down.b32 %r371, %r372, %r388, %r389, %r390;
	// end inline asm
	// begin inline asm
	shfl.sync.down.b32 %r376, %r377, %r388, %r389, %r390;
	// end inline asm
	mov.b64 	%rd263, {%r371, %r376};
	mov.b64 	%fd32, %rd263;
	mov.b64 	{%r382, %r387}, %rd283;
	// begin inline asm
	shfl.sync.down.b32 %r381, %r382, %r388, %r389, %r390;
	// end inline asm
	// begin inline asm
	shfl.sync.down.b32 %r386, %r387, %r388, %r389, %r390;
	// end inline asm
	mov.b64 	%rd37, {%r381, %r386};
	setp.gt.s32 	%p183, %r310, 23;
	mov.u64 	%rd284, %rd283;
	mov.f64 	%fd193, %fd192;
	@%p183 bra 	$L__BB3_42;
	setp.lt.f64 	%p184, %fd192, %fd32;
	mov.u64 	%rd284, %rd37;
	mov.f64 	%fd193, %fd32;
	@%p184 bra 	$L__BB3_42;
	setp.gt.f64 	%p185, %fd192, %fd32;
	mov.u64 	%rd284, %rd283;
	mov.f64 	%fd193, %fd192;
	@%p185 bra 	$L__BB3_42;
	setp.lt.s64 	%p186, %rd283, %rd37;
	min.s64 	%rd284, %rd283, %rd37;
	selp.f64 	%fd193, %fd192, %fd32, %p186;
$L__BB3_42:
	mov.b64 	%rd264, %fd193;
	mov.b64 	{%r392, %r397}, %rd264;
	mov.b32 	%r408, 16;
	mov.b32 	%r409, 31;
	mov.b32 	%r410, -1;
	// begin inline asm
	shfl.sync.down.b32 %r391, %r392, %r408, %r409, %r410;
	// end inline asm
	// begin inline asm
	shfl.sync.down.b32 %r396, %r397, %r408, %r409, %r410;
	// end inline asm
	mov.b64 	%rd265, {%r391, %r396};
	mov.b64 	%fd35, %rd265;
	mov.b64 	{%r402, %r407}, %rd284;
	// begin inline asm
	shfl.sync.down.b32 %r401, %r402, %r408, %r409, %r410;
	// end inline asm
	// begin inline asm
	shfl.sync.down.b32 %r406, %r407, %r408, %r409, %r410;
	// end inline asm
	mov.b64 	%rd40, {%r401, %r406};
	setp.gt.s32 	%p187, %r310, 15;
	mov.u64 	%rd332, %rd284;
	mov.f64 	%fd241, %fd193;
	@%p187 bra 	$L__BB3_46;
	setp.lt.f64 	%p188, %fd193, %fd35;
	mov.u64 	%rd332, %rd40;
	mov.f64 	%fd241, %fd35;
	@%p188 bra 	$L__BB3_46;
	setp.gt.f64 	%p189, %fd193, %fd35;
	mov.u64 	%rd332, %rd284;
	mov.f64 	%fd241, %fd193;
	@%p189 bra 	$L__BB3_46;
	setp.lt.s64 	%p190, %rd284, %rd40;
	min.s64 	%rd332, %rd284, %rd40;
	selp.f64 	%fd241, %fd193, %fd35, %p190;
$L__BB3_46:
	setp.ne.s32 	%p191, %r310, 0;
	@%p191 bra 	$L__BB3_48;
	shr.u32 	%r411, %r5, 1;
	and.b32  	%r412, %r411, 496;
	mov.u32 	%r413, _ZN6thrust24THRUST_300001_SM_1000_NS8cuda_cub4core6detail5shmemE;
	add.s32 	%r414, %r413, %r412;
	st.shared.f64 	[%r414+8], %fd241;
	st.shared.u64 	[%r414+16], %rd332;
$L__BB3_48:
	bar.sync 	0;
	setp.ne.s32 	%p192, %r5, 0;
	@%p192 bra 	$L__BB3_208;
	ld.shared.f64 	%fd38, [_ZN6thrust24THRUST_300001_SM_1000_NS8cuda_cub4core6detail5shmemE+24];
	ld.shared.u64 	%rd43, [_ZN6thrust24THRUST_300001_SM_1000_NS8cuda_cub4core6detail5shmemE+32];
	setp.lt.f64 	%p193, %fd241, %fd38;
	mov.u64 	%rd286, %rd43;
	mov.f64 	%fd195, %fd38;
	@%p193 bra 	$L__BB3_52;
	setp.lt.f64 	%p194, %fd38, %fd241;
	mov.u64 	%rd286, %rd332;
	mov.f64 	%fd195, %fd241;
	@%p194 bra 	$L__BB3_52;
	setp.lt.s64 	%p195, %rd332, %rd43;
	min.s64 	%rd286, %rd332, %rd43;
	selp.f64 	%fd195, %fd241, %fd38, %p195;
$L__BB3_52:
	ld.shared.f64 	%fd41, [_ZN6thrust24THRUST_300001_SM_1000_NS8cuda_cub4core6detail5shmemE+40];
	ld.shared.u64 	%rd46, [_ZN6thrust24THRUST_300001_SM_1000_NS8cuda_cub4core6detail5shmemE+48];
	setp.lt.f64 	%p196, %fd195, %fd41;
	mov.u64 	%rd287, %rd46;
	mov.f64 	%fd196, %fd41;
	@%p196 bra 	$L__BB3_55;
	setp.lt.f64 	%p197, %fd41, %fd195;
	mov.u64 	%rd287, %rd286;
	mov.f64 	%fd196, %fd195;
	@%p197 bra 	$L__BB3_55;
	setp.lt.s64 	%p198, %rd286, %rd46;
	min.s64 	%rd287, %rd286, %rd46;
	selp.f64 	%fd196, %fd195, %fd41, %p198;
$L__BB3_55:
	ld.shared.f64 	%fd44, [_ZN6thrust24THRUST_300001_SM_1000_NS8cuda_cub4core6detail5shmemE+56];
	ld.shared.u64 	%rd49, [_ZN6thrust24THRUST_300001_SM_1000_NS8cuda_cub4core6detail5shmemE+64];
	setp.lt.f64 	%p199, %fd196, %fd44;
	mov.u64 	%rd288, %rd49;
	mov.f64 	%fd197, %fd44;
	@%p199 bra 	$L__BB3_58;
	setp.lt.f64 	%p200, %fd44, %fd196;
	mov.u64 	%rd288, %rd287;
	mov.f64 	%fd197, %fd196;
	@%p200 bra 	$L__BB3_58;
	setp.lt.s64 	%p201, %rd287, %rd49;
	min.s64 	%rd288, %rd287, %rd49;
	selp.f64 	%fd197, %fd196, %fd44, %p201;
$L__BB3_58:
	ld.shared.f64 	%fd47, [_ZN6thrust24THRUST_300001_SM_1000_NS8cuda_cub4core6detail5shmemE+72];
	ld.shared.u64 	%rd52, [_ZN6thrust24THRUST_300001_SM_1000_NS8cuda_cub4core6detail5shmemE+80];
	setp.lt.f64 	%p202, %fd197, %fd47;
	mov.u64 	%rd289, %rd52;
	mov.f64 	%fd198, %fd47;
	@%p202 bra 	$L__BB3_61;
	setp.lt.f64 	%p203, %fd47, %fd197;
	mov.u64 	%rd289, %rd288;
	mov.f64 	%fd198, %fd197;
	@%p203 bra 	$L__BB3_61;
	setp.lt.s64 	%p204, %rd288, %rd52;
	min.s64 	%rd289, %rd288, %rd52;
	selp.f64 	%fd198, %fd197, %fd47, %p204;
$L__BB3_61:
	ld.shared.f64 	%fd50, [_ZN6thrust24THRUST_300001_SM_1000_NS8cuda_cub4core6detail5shmemE+88];
	ld.shared.u64 	%rd55, [_ZN6thrust24THRUST_300001_SM_1000_NS8cuda_cub4core6detail5shmemE+96];
	setp.lt.f64 	%p205, %fd198, %fd50;
	mov.u64 	%rd290, %rd55;
	mov.f64 	%fd199, %fd50;
	@%p205 bra 	$L__BB3_64;
	setp.lt.f64 	%p206, %fd50, %fd198;
	mov.u64 	%rd290, %rd289;
	mov.f64 	%fd199, %fd198;
	@%p206 bra 	$L__BB3_64;
	setp.lt.s64 	%p207, %rd289, %rd55;
	min.s64 	%rd290, %rd289, %rd55;
	selp.f64 	%fd199, %fd198, %fd50, %p207;
$L__BB3_64:
	ld.shared.f64 	%fd53, [_ZN6thrust24THRUST_300001_SM_1000_NS8cuda_cub4core6detail5shmemE+104];
	ld.shared.u64 	%rd58, [_ZN6thrust24THRUST_300001_SM_1000_NS8cuda_cub4core6detail5shmemE+112];
	setp.lt.f64 	%p208, %fd199, %fd53;
	mov.u64 	%rd291, %rd58;
	mov.f64 	%fd200, %fd53;
	@%p208 bra 	$L__BB3_67;
	setp.lt.f64 	%p209, %fd53, %fd199;
	mov.u64 	%rd291, %rd290;
	mov.f64 	%fd200, %fd199;
	@%p209 bra 	$L__BB3_67;
	setp.lt.s64 	%p210, %rd290, %rd58;
	min.s64 	%rd291, %rd290, %rd58;
	selp.f64 	%fd200, %fd199, %fd53, %p210;
$L__BB3_67:
	ld.shared.f64 	%fd56, [_ZN6thrust24THRUST_300001_SM_1000_NS8cuda_cub4core6detail5shmemE+120];
	ld.shared.u64 	%rd61, [_ZN6thrust24THRUST_300001_SM_1000_NS8cuda_cub4core6detail5shmemE+128];
	setp.lt.f64 	%p211, %fd200, %fd56;
	mov.u64 	%rd332, %rd61;
	mov.f64 	%fd241, %fd56;
	@%p211 bra 	$L__BB3_208;
	setp.lt.f64 	%p212, %fd56, %fd200;
	mov.u64 	%rd332, %rd291;
	mov.f64 	%fd241, %fd200;
	@%p212 bra 	$L__BB3_208;
	setp.lt.s64 	%p213, %rd291, %rd61;
	min.s64 	%rd332, %rd291, %rd61;
	selp.f64 	%fd241, %fd200, %fd56, %p213;
	bra.uni 	$L__BB3_208;
$L__BB3_70:
	// begin inline asm
	mov.u32 %r197, %laneid;
	// end inline asm
	and.b32  	%r218, %r5, 992;
	add.s32 	%r219, %r218, 32;
	setp.gt.s32 	%p120, %r219, %r4;
	not.b32 	%r220, %r218;
	add.s32 	%r221, %r4, %r220;
	selp.b32 	%r216, %r221, 31, %p120;
	mov.b64 	%rd246, %fd188;
	mov.b64 	{%r199, %r204}, %rd246;
	mov.b32 	%r215, 1;
	mov.b32 	%r217, -1;
	// begin inline asm
	shfl.sync.down.b32 %r198, %r199, %r215, %r216, %r217;
	// end inline asm
	// begin inline asm
	shfl.sync.down.b32 %r203, %r204, %r215, %r216, %r217;
	// end inline asm
	mov.b64 	%rd247, {%r198, %r203};
	mov.b64 	%fd58, %rd247;
	mov.b64 	{%r209, %r214}, %rd279;
	// begin inline asm
	shfl.sync.down.b32 %r208, %r209, %r215, %r216, %r217;
	// end inline asm
	// begin inline asm
	shfl.sync.down.b32 %r213, %r214, %r215, %r216, %r217;
	// end inline asm
	mov.b64 	%rd63, {%r208, %r213};
	setp.ge.s32 	%p121, %r197, %r216;
	mov.u64 	%rd292, %rd279;
	mov.f64 	%fd201, %fd188;
	@%p121 bra 	$L__BB3_74;
	setp.lt.f64 	%p122, %fd188, %fd58;
	mov.u64 	%rd292, %rd63;
	mov.f64 	%fd201, %fd58;
	@%p122 bra 	$L__BB3_74;
	setp.gt.f64 	%p123, %fd188, %fd58;
	mov.u64 	%rd292, %rd279;
	mov.f64 	%fd201, %fd188;
	@%p123 bra 	$L__BB3_74;
	setp.lt.s64 	%p124, %rd279, %rd63;
	min.s64 	%rd292, %rd279, %rd63;
	selp.f64 	%fd201, %fd188, %fd58, %p124;
$L__BB3_74:
	mov.b64 	%rd248, %fd201;
	mov.b64 	{%r223, %r228}, %rd248;
	mov.b32 	%r239, 2;
	mov.b32 	%r241, -1;
	// begin inline asm
	shfl.sync.down.b32 %r222, %r223, %r239, %r216, %r241;
	// end inline asm
	// begin inline asm
	shfl.sync.down.b32 %r227, %r228, %r239, %r216, %r241;
	// end inline asm
	mov.b64 	%rd249, {%r222, %r227};
	mov.b64 	%fd61, %rd249;
	mov.b64 	{%r233, %r238}, %rd292;
	// begin inline asm
	shfl.sync.down.b32 %r232, %r233, %r239, %r216, %r241;
	// end inline asm
	// begin inline asm
	shfl.sync.down.b32 %r237, %r238, %r239, %r216, %r241;
	// end inline asm
	mov.b64 	%rd66, {%r232, %r237};
	add.s32 	%r242, %r197, 2;
	setp.gt.s32 	%p125, %r242, %r216;
	mov.f64 	%fd202, %fd201;
	mov.u64 	%rd293, %rd292;
	@%p125 bra 	$L__BB3_78;
	setp.lt.f64 	%p126, %fd201, %fd61;
	mov.f64 	%fd202, %fd61;
	mov.u64 	%rd293, %rd66;
	@%p126 bra 	$L__BB3_78;
	setp.gt.f64 	%p127, %fd201, %fd61;
	mov.f64 	%fd202, %fd201;
	mov.u64 	%rd293, %rd292;
	@%p127 bra 	$L__BB3_78;
	setp.lt.s64 	%p128, %rd292, %rd66;
	selp.f64 	%fd202, %fd201, %fd61, %p128;
	min.s64 	%rd293, %rd292, %rd66;
$L__BB3_78:
	mov.b64 	%rd250, %fd202;
	mov.b64 	{%r244, %r249}, %rd250;
	mov.b32 	%r260, 4;
	mov.b32 	%r262, -1;
	// begin inline asm
	shfl.sync.down.b32 %r243, %r244, %r260, %r216, %r262;
	// end inline asm
	// begin inline asm
	shfl.sync.down.b32 %r248, %r249, %r260, %r216, %r262;
	// end inline asm
	mov.b64 	%rd251, {%r243, %r248};
	mov.b64 	%fd64, %rd251;
	mov.b64 	{%r254, %r259}, %rd293;
	// begin inline asm
	shfl.sync.down.b32 %r253, %r254, %r260, %r216, %r262;
	// end inline asm
	// begin inline asm
	shfl.sync.down.b32 %r258, %r259, %r260, %r216, %r262;
	// end inline asm
	mov.b64 	%rd69, {%r253, %r258};
	add.s32 	%r263, %r197, 4;
	setp.gt.s32 	%p129, %r263, %r216;
	mov.f64 	%fd203, %fd202;
	mov.u64 	%rd294, %rd293;
	@%p129 bra 	$L__BB3_82;
	setp.lt.f64 	%p130, %fd202, %fd64;
	mov.f64 	%fd203, %fd64;
	mov.u64 	%rd294, %rd69;
	@%p130 bra 	$L__BB3_82;
	setp.gt.f64 	%p131, %fd202, %fd64;
	mov.f64 	%fd203, %fd202;
	mov.u64 	%rd294, %rd293;
	@%p131 bra 	$L__BB3_82;
	setp.lt.s64 	%p132, %rd293, %rd69;
	selp.f64 	%fd203, %fd202, %fd64, %p132;
	min.s64 	%rd294, %rd293, %rd69;
$L__BB3_82:
	mov.b64 	%rd252, %fd203;
	mov.b64 	{%r265, %r270}, %rd252;
	mov.b32 	%r281, 8;
	mov.b32 	%r283, -1;
	// begin inline asm
	shfl.sync.down.b32 %r264, %r265, %r281, %r216, %r283;
	// end inline asm
	// begin inline asm
	shfl.sync.down.b32 %r269, %r270, %r281, %r216, %r283;
	// end inline asm
	mov.b64 	%rd253, {%r264, %r269};
	mov.b64 	%fd67, %rd253;
	mov.b64 	{%r275, %r280}, %rd294;
	// begin inline asm
	shfl.sync.down.b32 %r274, %r275, %r281, %r216, %r283;
	// end inline asm
	// begin inline asm
	shfl.sync.down.b32 %r279, %r280, %r281, %r216, %r283;
	// end inline asm
	mov.b64 	%rd72, {%r274, %r279};
	add.s32 	%r284, %r197, 8;
	setp.gt.s32 	%p133, %r284, %r216;
	mov.f64 	%fd204, %fd203;
	mov.u64 	%rd295, %rd294;
	@%p133 bra 	$L__BB3_86;
	setp.lt.f64 	%p134, %fd203, %fd67;
	mov.f64 	%fd204, %fd67;
	mov.u64 	%rd295, %rd72;
	@%p134 bra 	$L__BB3_86;
	setp.gt.f64 	%p135, %fd203, %fd67;
	mov.f64 	%fd204, %fd203;
	mov.u64 	%rd295, %rd294;
	@%p135 bra 	$L__BB3_86;
	setp.lt.s64 	%p136, %rd294, %rd72;
	selp.f64 	%fd204, %fd203, %fd67, %p136;
	min.s64 	%rd295, %rd294, %rd72;
$L__BB3_86:
	mov.b64 	%rd254, %fd204;
	mov.b64 	{%r286, %r291}, %rd254;
	mov.b32 	%r302, 16;
	mov.b32 	%r304, -1;
	// begin inline asm
	shfl.sync.down.b32 %r285, %r286, %r302, %r216, %r304;
	// end inline asm
	// begin inline asm
	shfl.sync.down.b32 %r290, %r291, %r302, %r216, %r304;
	// end inline asm
	mov.b64 	%rd255, {%r285, %r290};
	mov.b64 	%fd70, %rd255;
	mov.b64 	{%r296, %r301}, %rd295;
	// begin inline asm
	shfl.sync.down.b32 %r295, %r296, %r302, %r216, %r304;
	// end inline asm
	// begin inline asm
	shfl.sync.down.b32 %r300, %r301, %r302, %r216, %r304;
	// end inline asm
	mov.b64 	%rd75, {%r295, %r300};
	add.s32 	%r305, %r197, 16;
	setp.gt.s32 	%p137, %r305, %r216;
	mov.f64 	%fd241, %fd204;
	mov.u64 	%rd332, %rd295;
	@%p137 bra 	$L__BB3_90;
	setp.lt.f64 	%p138, %fd204, %fd70;
	mov.f64 	%fd241, %fd70;
	mov.u64 	%rd332, %rd75;
	@%p138 bra 	$L__BB3_90;
	setp.gt.f64 	%p139, %fd204, %fd70;
	mov.f64 	%fd241, %fd204;
	mov.u64 	%rd332, %rd295;
	@%p139 bra 	$L__BB3_90;
	setp.lt.s64 	%p140, %rd295, %rd75;
	selp.f64 	%fd241, %fd204, %fd70, %p140;
	min.s64 	%rd332, %rd295, %rd75;
$L__BB3_90:
	setp.ne.s32 	%p141, %r197, 0;
	@%p141 bra 	$L__BB3_92;
	shr.u32 	%r306, %r5, 1;
	and.b32  	%r307, %r306, 496;
	mov.u32 	%r308, _ZN6thrust24THRUST_300001_SM_1000_NS8cuda_cub4core6detail5shmemE;
	add.s32 	%r309, %r308, %r307;
	st.shared.f64 	[%r309+8], %fd241;
	st.shared.u64 	[%r309+16], %rd332;
$L__BB3_92:
	bar.sync 	0;
	setp.ne.s32 	%p142, %r5, 0;
	@%p142 bra 	$L__BB3_208;
	setp.lt.s32 	%p143, %r4, 33;
	mov.f64 	%fd206, %fd241;
	mov.u64 	%rd297, %rd332;
	@%p143 bra 	$L__BB3_97;
	ld.shared.f64 	%fd73, [_ZN6thrust24THRUST_300001_SM_1000_NS8cuda_cub4core6detail5shmemE+24];
	ld.shared.u64 	%rd78, [_ZN6thrust24THRUST_300001_SM_1000_NS8cuda_cub4core6detail5shmemE+32];
	setp.lt.f64 	%p144, %fd241, %fd73;
	mov.f64 	%fd206, %fd73;
	mov.u64 	%rd297, %rd78;
	@%p144 bra 	$L__BB3_97;
	setp.lt.f64 	%p145, %fd73, %fd241;
	mov.f64 	%fd206, %fd241;
	mov.u64 	%rd297, %rd332;
	@%p145 bra 	$L__BB3_97;
	setp.lt.s64 	%p146, %rd332, %rd78;
	selp.f64 	%fd206, %fd241, %fd73, %p146;
	min.s64 	%rd297, %rd332, %rd78;
$L__BB3_97:
	setp.lt.s32 	%p147, %r4, 65;
	mov.f64 	%fd207, %fd206;
	mov.u64 	%rd298, %rd297;
	@%p147 bra 	$L__BB3_101;
	ld.shared.f64 	%fd76, [_ZN6thrust24THRUST_300001_SM_1000_NS8cuda_cub4core6detail5shmemE+40];
	ld.shared.u64 	%rd81, [_ZN6thrust24THRUST_300001_SM_1000_NS8cuda_cub4core6detail5shmemE+48];
	setp.lt.f64 	%p148, %fd206, %fd76;
	mov.f64 	%fd207, %fd76;
	mov.u64 	%rd298, %rd81;
	@%p148 bra 	$L__BB3_101;
	setp.lt.f64 	%p149, %fd76, %fd206;
	mov.f64 	%fd207, %fd206;
	mov.u64 	%rd298, %rd297;
	@%p149 bra 	$L__BB3_101;
	setp.lt.s64 	%p150, %rd297, %rd81;
	selp.f64 	%fd207, %fd206, %fd76, %p150;
	min.s64 	%rd298, %rd297, %rd81;
$L__BB3_101:
	setp.lt.s32 	%p151, %r4, 97;
	mov.f64 	%fd208, %fd207;
	mov.u64 	%rd299, %rd298;
	@%p151 bra 	$L__BB3_105;
	ld.shared.f64 	%fd79, [_ZN6thrust24THRUST_300001_SM_1000_NS8cuda_cub4core6detail5shmemE+56];
	ld.shared.u64 	%rd84, [_ZN6thrust24THRUST_300001_SM_1000_NS8cuda_cub4core6detail5shmemE+64];
	setp.lt.f64 	%p152, %fd207, %fd79;
	mov.f64 	%fd208, %fd79;
	mov.u64 	%rd299, %rd84;
	@%p152 bra 	$L__BB3_105;
	setp.lt.f64 	%p153, %fd79, %fd207;
	mov.f64 	%fd208, %fd207;
	mov.u64 	%rd299, %rd298;
	@%p153 bra 	$L__BB3_105;
	setp.lt.s64 	%p154, %rd298, %rd84;
	selp.f64 	%fd208, %fd207, %fd79, %p154;
	min.s64 	%rd299, %rd298, %rd84;
$L__BB3_105:
	setp.lt.s32 	%p155, %r4, 129;
	mov.f64 	%fd209, %fd208;
	mov.u64 	%rd300, %rd299;
	@%p155 bra 	$L__BB3_109;
	ld.shared.f64 	%fd82, [_ZN6thrust24THRUST_300001_SM_1000_NS8cuda_cub4core6detail5shmemE+72];
	ld.shared.u64 	%rd87, [_ZN6thrust24THRUST_300001_SM_1000_NS8cuda_cub4core6detail5shmemE+80];
	setp.lt.f64 	%p156, %fd208, %fd82;
	mov.f64 	%fd209, %fd82;
	mov.u64 	%rd300, %rd87;
	@%p156 bra 	$L__BB3_109;
	setp.lt.f64 	%p157, %fd82, %fd208;
	mov.f64 	%fd209, %fd208;
	mov.u64 	%rd300, %rd299;
	@%p157 bra 	$L__BB3_109;
	setp.lt.s64 	%p158, %rd299, %rd87;
	selp.f64 	%fd209, %fd208, %fd82, %p158;
	min.s64 	%rd300, %rd299, %rd87;
$L__BB3_109:
	setp.lt.s32 	%p159, %r4, 161;
	mov.f64 	%fd210, %fd209;
	mov.u64 	%rd301, %rd300;
	@%p159 bra 	$L__BB3_113;
	ld.shared.f64 	%fd85, [_ZN6thrust24THRUST_300001_SM_1000_NS8cuda_cub4core6detail5shmemE+88];
	ld.shared.u64 	%rd90, [_ZN6thrust24THRUST_300001_SM_1000_NS8cuda_cub4core6detail5shmemE+96];
	setp.lt.f64 	%p160, %fd209, %fd85;
	mov.f64 	%fd210, %fd85;
	mov.u64 	%rd301, %rd90;
	@%p160 bra 	$L__BB3_113;
	setp.lt.f64 	%p161, %fd85, %fd209;
	mov.f64 	%fd210, %fd209;
	mov.u64 	%rd301, %rd300;
	@%p161 bra 	$L__BB3_113;
	setp.lt.s64 	%p162, %rd300, %rd90;
	selp.f64 	%fd210, %fd209, %fd85, %p162;
	min.s64 	%rd301, %rd300, %rd90;
$L__BB3_113:
	setp.lt.s32 	%p163, %r4, 193;
	mov.f64 	%fd211, %fd210;
	mov.u64 	%rd302, %rd301;
	@%p163 bra 	$L__BB3_117;
	ld.shared.f64 	%fd88, [_ZN6thrust24THRUST_300001_SM_1000_NS8cuda_cub4core6detail5shmemE+104];
	ld.shared.u64 	%rd93, [_ZN6thrust24THRUST_300001_SM_1000_NS8cuda_cub4core6detail5shmemE+112];
	setp.lt.f64 	%p164, %fd210, %fd88;
	mov.f64 	%fd211, %fd88;
	mov.u64 	%rd302, %rd93;
	@%p164 bra 	$L__BB3_117;
	setp.lt.f64 	%p165, %fd88, %fd210;
	mov.f64 	%fd211, %fd210;
	mov.u64 	%rd302, %rd301;
	@%p165 bra 	$L__BB3_117;
	setp.lt.s64 	%p166, %rd301, %rd93;
	selp.f64 	%fd211, %fd210, %fd88, %p166;
	min.s64 	%rd302, %rd301, %rd93;
$L__BB3_117:
	setp.lt.s32 	%p167, %r4, 225;
	mov.u64 	%rd332, %rd302;
	mov.f64 	%fd241, %fd211;
	@%p167 bra 	$L__BB3_208;
	ld.shared.f64 	%fd91, [_ZN6thrust24THRUST_300001_SM_1000_NS8cuda_cub4core6detail5shmemE+120];
	ld.shared.u64 	%rd96, [_ZN6thrust24THRUST_300001_SM_1000_NS8cuda_cub4core6detail5shmemE+128];
	setp.lt.f64 	%p168, %fd211, %fd91;
	mov.u64 	%rd332, %rd96;
	mov.f64 	%fd241, %fd91;
	@%p168 bra 	$L__BB3_208;
	setp.lt.f64 	%p169, %fd91, %fd211;
	mov.u64 	%rd332, %rd302;
	mov.f64 	%fd241, %fd211;
	@%p169 bra 	$L__BB3_208;
	setp.lt.s64 	%p170, %rd302, %rd96;
	selp.f64 	%fd241, %fd211, %fd91, %p170;
	min.s64 	%rd332, %rd302, %rd96;
	bra.uni 	$L__BB3_208;
$L__BB3_121:
	mov.u32 	%r35, %tid.x;
	cvt.s64.s32 	%rd185, %r2;
	add.s64 	%rd98, %rd182, %rd185;
	cvt.u64.u32 	%rd186, %r35;
	add.s64 	%rd187, %rd186, %rd185;
	cvta.to.global.u64 	%rd188, %rd181;
	shl.b64 	%rd189, %rd187, 3;
	add.s64 	%rd190, %rd188, %rd189;
	ld.global.f64 	%fd170, [%rd190];
	add.s32 	%r69, %r35, 256;
	cvt.u64.u32 	%rd191, %r69;
	ld.global.f64 	%fd171, [%rd190+2048];
	add.s32 	%r70, %r35, 512;
	cvt.u64.u32 	%rd192, %r70;
	ld.global.f64 	%fd172, [%rd190+4096];
	add.s32 	%r71, %r35, 768;
	cvt.u64.u32 	%rd193, %r71;
	ld.global.f64 	%fd173, [%rd190+6144];
	or.b32  	%r72, %r35, 1024;
	cvt.u64.u32 	%rd99, %r72;
	add.s64 	%rd320, %rd98, %rd99;
	ld.global.f64 	%fd229, [%rd190+8192];
	setp.geu.f64 	%p2, %fd170, %fd171;
	selp.f64 	%fd174, %fd170, %fd171, %p2;
	selp.b64 	%rd194, %rd186, %rd191, %p2;
	setp.geu.f64 	%p3, %fd174, %fd172;
	selp.f64 	%fd175, %fd174, %fd172, %p3;
	selp.b64 	%rd195, %rd194, %rd192, %p3;
	setp.geu.f64 	%p4, %fd175, %fd173;
	selp.f64 	%fd94, %fd175, %fd173, %p4;
	selp.b64 	%rd101, %rd195, %rd193, %p4;
	setp.lt.f64 	%p5, %fd94, %fd229;
	@%p5 bra 	$L__BB3_123;
	setp.lt.f64 	%p6, %fd229, %fd94;
	setp.lt.u64 	%p7, %rd101, %rd99;
	or.pred  	%p8, %p6, %p7;
	selp.f64 	%fd229, %fd94, %fd229, %p8;
	add.s64 	%rd196, %rd98, %rd101;
	selp.b64 	%rd320, %rd196, %rd320, %p8;
$L__BB3_123:
	setp.le.s32 	%p9, %r66, %r3;
	@%p9 bra 	$L__BB3_164;
	setp.ne.s32 	%p10, %r35, 0;
	@%p10 bra 	$L__BB3_126;
	atom.global.add.u32 	%r73, [%rd1+4], 1280;
	add.s32 	%r74, %r73, %r3;
	st.shared.u32 	[_ZN6thrust24THRUST_300001_SM_1000_NS8cuda_cub4core6detail5shmemE+152], %r74;
$L__BB3_126:
	bar.sync 	0;
	ld.shared.u32 	%r427, [_ZN6thrust24THRUST_300001_SM_1000_NS8cuda_cub4core6detail5shmemE+152];
	add.s32 	%r75, %r427, 1280;
	setp.gt.s32 	%p11, %r75, %r66;
	@%p11 bra 	$L__BB3_141;
	mov.f64 	%fd213, %fd229;
$L__BB3_128:
	cvt.s64.s32 	%rd197, %r427;
	add.s64 	%rd198, %rd186, %rd197;
	cvta.to.global.u64 	%rd199, %rd181;
	shl.b64 	%rd200, %rd198, 3;
	add.s64 	%rd201, %rd199, %rd200;
	add.s64 	%rd106, %rd198, %rd182;
	ld.global.f64 	%fd214, [%rd201];
	ld.global.f64 	%fd215, [%rd201+2048];
	ld.global.f64 	%fd216, [%rd201+4096];
	ld.global.f64 	%fd217, [%rd201+6144];
	ld.global.f64 	%fd229, [%rd201+8192];
	setp.lt.f64 	%p12, %fd213, %fd214;
	mov.u64 	%rd305, %rd106;
	@%p12 bra 	$L__BB3_130;
	setp.lt.f64 	%p13, %fd214, %fd213;
	setp.lt.s64 	%p14, %rd320, %rd106;
	or.pred  	%p15, %p13, %p14;
	selp.f64 	%fd214, %fd213, %fd214, %p15;
	selp.b64 	%rd305, %rd320, %rd106, %p15;
$L__BB3_130:
	add.s64 	%rd306, %rd106, 256;
	setp.lt.f64 	%p16, %fd214, %fd215;
	@%p16 bra 	$L__BB3_132;
	setp.lt.f64 	%p17, %fd215, %fd214;
	setp.lt.s64 	%p18, %rd305, %rd306;
	or.pred  	%p19, %p17, %p18;
	selp.f64 	%fd215, %fd214, %fd215, %p19;
	selp.b64 	%rd306, %rd305, %rd306, %p19;
$L__BB3_132:
	add.s64 	%rd207, %rd198, %rd182;
	add.s64 	%rd307, %rd207, 512;
	setp.lt.f64 	%p20, %fd215, %fd216;
	@%p20 bra 	$L__BB3_134;
	setp.lt.f64 	%p21, %fd216, %fd215;
	setp.lt.s64 	%p22, %rd306, %rd307;
	or.pred  	%p23, %p21, %p22;
	selp.f64 	%fd216, %fd215, %fd216, %p23;
	selp.b64 	%rd307, %rd306, %rd307, %p23;
$L__BB3_134:
	cvt.s64.s32 	%rd208, %r427;
	add.s64 	%rd209, %rd186, %rd208;
	add.s64 	%rd210, %rd209, %rd182;
	add.s64 	%rd308, %rd210, 768;
	setp.lt.f64 	%p24, %fd216, %fd217;
	@%p24 bra 	$L__BB3_136;
	setp.lt.f64 	%p25, %fd217, %fd216;
	setp.lt.s64 	%p26, %rd307, %rd308;
	or.pred  	%p27, %p25, %p26;
	selp.f64 	%fd217, %fd216, %fd217, %p27;
	selp.b64 	%rd308, %rd307, %rd308, %p27;
$L__BB3_136:
	add.s64 	%rd320, %rd210, 1024;
	setp.lt.f64 	%p28, %fd217, %fd229;
	@%p28 bra 	$L__BB3_138;
	setp.lt.f64 	%p29, %fd229, %fd217;
	setp.lt.s64 	%p30, %rd308, %rd320;
	or.pred  	%p31, %p29, %p30;
	selp.f64 	%fd229, %fd217, %fd229, %p31;
	selp.b64 	%rd320, %rd308, %rd320, %p31;
$L__BB3_138:
	setp.ne.s32 	%p32, %r35, 0;
	bar.sync 	0;
	@%p32 bra 	$L__BB3_140;
	atom.global.add.u32 	%r76, [%rd1+4], 1280;
	add.s32 	%r77, %r76, %r3;
	st.shared.u32 	[_ZN6thrust24THRUST_300001_SM_1000_NS8cuda_cub4core6detail5shmemE+152], %r77;
$L__BB3_140:
	bar.sync 	0;
	ld.shared.u32 	%r427, [_ZN6thrust24THRUST_300001_SM_1000_NS8cuda_cub4core6detail5shmemE+152];
	add.s32 	%r78, %r427, 1280;
	setp.le.s32 	%p33, %r78, %r66;
	mov.f64 	%fd213, %fd229;
	@%p33 bra 	$L__BB3_128;
$L__BB3_141:
	setp.le.s32 	%p34, %r66, %r427;
	@%p34 bra 	$L__BB3_164;
	sub.s32 	%r40, %r66, %r427;
	setp.ge.s32 	%p35, %r35, %r40;
	@%p35 bra 	$L__BB3_164;
	cvta.to.global.u64 	%rd122, %rd181;
	not.b32 	%r79, %r35;
	add.s32 	%r80, %r66, %r79;
	sub.s32 	%r41, %r80, %r427;
	and.b32  	%r81, %r41, 768;
	setp.eq.s32 	%p36, %r81, 768;
	mov.u32 	%r431, %r35;
	@%p36 bra 	$L__BB3_149;
	add.s32 	%r429, %r35, %r427;
	shr.u32 	%r82, %r41, 8;
	add.s32 	%r83, %r82, 1;
	and.b32  	%r84, %r83, 3;
	neg.s32 	%r428, %r84;
	mov.u32 	%r431, %r35;
$L__BB3_145:
	.pragma "nounroll";
	mov.u64 	%rd123, %rd320;
	mov.f64 	%fd114, %fd229;
	cvt.s64.s32 	%rd215, %r429;
	add.s64 	%rd124, %rd182, %rd215;
	mul.wide.s32 	%rd216, %r429, 8;
	add.s64 	%rd217, %rd122, %rd216;
	ld.global.f64 	%fd115, [%rd217];
	setp.lt.f64 	%p37, %fd114, %fd115;
	mov.f64 	%fd229, %fd115;
	mov.u64 	%rd320, %rd124;
	@%p37 bra 	$L__BB3_148;
	setp.lt.f64 	%p38, %fd115, %fd114;
	mov.f64 	%fd229, %fd114;
	mov.u64 	%rd320, %rd123;
	@%p38 bra 	$L__BB3_148;
	setp.lt.s64 	%p39, %rd123, %rd124;
	selp.f64 	%fd229, %fd114, %fd115, %p39;
	min.s64 	%rd320, %rd123, %rd124;
$L__BB3_148:
	add.s32 	%r431, %r431, 256;
	add.s32 	%r429, %r429, 256;
	add.s32 	%r428, %r428, 1;
	setp.ne.s32 	%p40, %r428, 0;
	@%p40 bra 	$L__BB3_145;
$L__BB3_149:
	setp.lt.u32 	%p41, %r41, 768;
	@%p41 bra 	$L__BB3_164;
	add.s32 	%r432, %r431, %r427;
	add.s32 	%r435, %r432, 256;
	add.s32 	%r434, %r432, 512;
	add.s32 	%r433, %r432, 768;
	add.s64 	%rd129, %rd122, 4096;
$L__BB3_151:
	cvt.s64.s32 	%rd218, %r435;
	add.s64 	%rd131, %rd182, %rd218;
	cvt.s64.s32 	%rd219, %r434;
	add.s64 	%rd132, %rd182, %rd219;
	cvt.s64.s32 	%rd220, %r433;
	add.s64 	%rd133, %rd182, %rd220;
	cvt.s64.s32 	%rd221, %r432;
	mul.wide.s32 	%rd222, %r432, 8;
	add.s64 	%rd134, %rd129, %rd222;
	add.s64 	%rd135, %rd182, %rd221;
	ld.global.f64 	%fd121, [%rd134+-4096];
	setp.lt.f64 	%p42, %fd229, %fd121;
	mov.f64 	%fd225, %fd121;
	mov.u64 	%rd316, %rd135;
	@%p42 bra 	$L__BB3_154;
	setp.lt.f64 	%p43, %fd121, %fd229;
	mov.f64 	%fd225, %fd229;
	mov.u64 	%rd316, %rd320;
	@%p43 bra 	$L__BB3_154;
	setp.lt.s64 	%p44, %rd320, %rd135;
	selp.f64 	%fd225, %fd229, %fd121, %p44;
	min.s64 	%rd316, %rd320, %rd135;
$L__BB3_154:
	ld.global.f64 	%fd124, [%rd134+-2048];
	setp.lt.f64 	%p45, %fd225, %fd124;
	mov.f64 	%fd226, %fd124;
	mov.u64 	%rd317, %rd131;
	@%p45 bra 	$L__BB3_157;
	setp.lt.f64 	%p46, %fd124, %fd225;
	mov.f64 	%fd226, %fd225;
	mov.u64 	%rd317, %rd316;
	@%p46 bra 	$L__BB3_157;
	setp.lt.s64 	%p47, %rd316, %rd131;
	selp.f64 	%fd226, %fd225, %fd124, %p47;
	min.s64 	%rd317, %rd316, %rd131;
$L__BB3_157:
	ld.global.f64 	%fd127, [%rd134];
	setp.lt.f64 	%p48, %fd226, %fd127;
	mov.f64 	%fd227, %fd127;
	mov.u64 	%rd318, %rd132;
	@%p48 bra 	$L__BB3_160;
	setp.lt.f64 	%p49, %fd127, %fd226;
	mov.f64 	%fd227, %fd226;
	mov.u64 	%rd318, %rd317;
	@%p49 bra 	$L__BB3_160;
	setp.lt.s64 	%p50, %rd317, %rd132;
	selp.f64 	%fd227, %fd226, %fd127, %p50;
	min.s64 	%rd318, %rd317, %rd132;
$L__BB3_160:
	ld.global.f64 	%fd130, [%rd134+2048];
	setp.lt.f64 	%p51, %fd227, %fd130;
	mov.f64 	%fd229, %fd130;
	mov.u64 	%rd320, %rd133;
	@%p51 bra 	$L__BB3_163;
	setp.lt.f64 	%p52, %fd130, %fd227;
	mov.f64 	%fd229, %fd227;
	mov.u64 	%rd320, %rd318;
	@%p52 bra 	$L__BB3_163;
	setp.lt.s64 	%p53, %rd318, %rd133;
	selp.f64 	%fd229, %fd227, %fd130, %p53;
	min.s64 	%rd320, %rd318, %rd133;
$L__BB3_163:
	add.s32 	%r431, %r431, 1024;
	add.s32 	%r435, %r435, 1024;
	add.s32 	%r434, %r434, 1024;
	add.s32 	%r433, %r433, 1024;
	add.s32 	%r432, %r432, 1024;
	setp.lt.s32 	%p54, %r431, %r40;
	@%p54 bra 	$L__BB3_151;
$L__BB3_164:
	// begin inline asm
	mov.u32 %r85, %laneid;
	// end inline asm
	mov.b64 	%rd223, %fd229;
	mov.b64 	{%r87, %r92}, %rd223;
	mov.b32 	%r103, 1;
	mov.b32 	%r104, 31;
	mov.b32 	%r105, -1;
	// begin inline asm
	shfl.sync.down.b32 %r86, %r87, %r103, %r104, %r105;
	// end inline asm
	// begin inline asm
	shfl.sync.down.b32 %r91, %r92, %r103, %r104, %r105;
	// end inline asm
	mov.b64 	%rd224, {%r86, %r91};
	mov.b64 	%fd134, %rd224;
	mov.b64 	{%r97, %r102}, %rd320;
	// begin inline asm
	shfl.sync.down.b32 %r96, %r97, %r103, %r104, %r105;
	// end inline asm
	// begin inline asm
	shfl.sync.down.b32 %r101, %r102, %r103, %r104, %r105;
	// end inline asm
	mov.b64 	%rd145, {%r96, %r101};
	setp.gt.s32 	%p55, %r85, 30;
	mov.f64 	%fd230, %fd229;
	mov.u64 	%rd321, %rd320;
	@%p55 bra 	$L__BB3_168;
	setp.lt.f64 	%p56, %fd229, %fd134;
	mov.f64 	%fd230, %fd134;
	mov.u64 	%rd321, %rd145;
	@%p56 bra 	$L__BB3_168;
	setp.gt.f64 	%p57, %fd229, %fd134;
	mov.f64 	%fd230, %fd229;
	mov.u64 	%rd321, %rd320;
	@%p57 bra 	$L__BB3_168;
	setp.lt.s64 	%p58, %rd320, %rd145;
	selp.f64 	%fd230, %fd229, %fd134, %p58;
	min.s64 	%rd321, %rd320, %rd145;
$L__BB3_168:
	mov.b64 	%rd225, %fd230;
	mov.b64 	{%r107, %r112}, %rd225;
	mov.b32 	%r123, 2;
	mov.b32 	%r124, 31;
	mov.b32 	%r125, -1;
	// begin inline asm
	shfl.sync.down.b32 %r106, %r107, %r123, %r124, %r125;
	// end inline asm
	// begin inline asm
	shfl.sync.down.b32 %r111, %r112, %r123, %r124, %r125;
	// end inline asm
	mov.b64 	%rd226, {%r106, %r111};
	mov.b64 	%fd137, %rd226;
	mov.b64 	{%r117, %r122}, %rd321;
	// begin inline asm
	shfl.sync.down.b32 %r116, %r117, %r123, %r124, %r125;
	// end inline asm
	// begin inline asm
	shfl.sync.down.b32 %r121, %r122, %r123, %r124, %r125;
	// end inline asm
	mov.b64 	%rd148, {%r116, %r121};
	setp.gt.s32 	%p59, %r85, 29;
	mov.f64 	%fd231, %fd230;
	mov.u64 	%rd322, %rd321;
	@%p59 bra 	$L__BB3_172;
	setp.lt.f64 	%p60, %fd230, %fd137;
	mov.f64 	%fd231, %fd137;
	mov.u64 	%rd322, %rd148;
	@%p60 bra 	$L__BB3_172;
	setp.gt.f64 	%p61, %fd230, %fd137;
	mov.f64 	%fd231, %fd230;
	mov.u64 	%rd322, %rd321;
	@%p61 bra 	$L__BB3_172;
	setp.lt.s64 	%p62, %rd321, %rd148;
	selp.f64 	%fd231, %fd230, %fd137, %p62;
	min.s64 	%rd322, %rd321, %rd148;
$L__BB3_172:
	mov.b64 	%rd227, %fd231;
	mov.b64 	{%r127, %r132}, %rd227;
	mov.b32 	%r143, 4;
	mov.b32 	%r144, 31;
	mov.b32 	%r145, -1;
	// begin inline asm
	shfl.sync.down.b32 %r126, %r127, %r143, %r144, %r145;
	// end inline asm
	// begin inline asm
	shfl.sync.down.b32 %r131, %r132, %r143, %r144, %r145;
	// end inline asm
	mov.b64 	%rd228, {%r126, %r131};
	mov.b64 	%fd140, %rd228;
	mov.b64 	{%r137, %r142}, %rd322;
	// begin inline asm
	shfl.sync.down.b32 %r136, %r137, %r143, %r144, %r145;
	// end inline asm
	// begin inline asm
	shfl.sync.down.b32 %r141, %r142, %r143, %r144, %r145;
	// end inline asm
	mov.b64 	%rd151, {%r136, %r141};
	setp.gt.s32 	%p63, %r85, 27;
	mov.f64 	%fd232, %fd231;
	mov.u64 	%rd323, %rd322;
	@%p63 bra 	$L__BB3_176;
	setp.lt.f64 	%p64, %fd231, %fd140;
	mov.f64 	%fd232, %fd140;
	mov.u64 	%rd323, %rd151;
	@%p64 bra 	$L__BB3_176;
	setp.gt.f64 	%p65, %fd231, %fd140;
	mov.f64 	%fd232, %fd231;
	mov.u64 	%rd323, %rd322;
	@%p65 bra 	$L__BB3_176;
	setp.lt.s64 	%p66, %rd322, %rd151;
	selp.f64 	%fd232, %fd231, %fd140, %p66;
	min.s64 	%rd323, %rd322, %rd151;
$L__BB3_176:
	mov.b64 	%rd229, %fd232;
	mov.b64 	{%r147, %r152}, %rd229;
	mov.b32 	%r163, 8;
	mov.b32 	%r164, 31;
	mov.b32 	%r165, -1;
	// begin inline asm
	shfl.sync.down.b32 %r146, %r147, %r163, %r164, %r165;
	// end inline asm
	// begin inline asm
	shfl.sync.down.b32 %r151, %r152, %r163, %r164, %r165;
	// end inline asm
	mov.b64 	%rd230, {%r146, %r151};
	mov.b64 	%fd143, %rd230;
	mov.b64 	{%r157, %r162}, %rd323;
	// begin inline asm
	shfl.sync.down.b32 %r156, %r157, %r163, %r164, %r165;
	// end inline asm
	// begin inline asm
	shfl.sync.down.b32 %r161, %r162, %r163, %r164, %r165;
	// end inline asm
	mov.b64 	%rd154, {%r156, %r161};
	setp.gt.s32 	%p67, %r85, 23;
	mov.f64 	%fd233, %fd232;
	mov.u64 	%rd324, %rd323;
	@%p67 bra 	$L__BB3_180;
	setp.lt.f64 	%p68, %fd232, %fd143;
	mov.f64 	%fd233, %fd143;
	mov.u64 	%rd324, %rd154;
	@%p68 bra 	$L__BB3_180;
	setp.gt.f64 	%p69, %fd232, %fd143;
	mov.f64 	%fd233, %fd232;
	mov.u64 	%rd324, %rd323;
	@%p69 bra 	$L__BB3_180;
	setp.lt.s64 	%p70, %rd323, %rd154;
	selp.f64 	%fd233, %fd232, %fd143, %p70;
	min.s64 	%rd324, %rd323, %rd154;
$L__BB3_180:
	mov.b64 	%rd231, %fd233;
	mov.b64 	{%r167, %r172}, %rd231;
	mov.b32 	%r183, 16;
	mov.b32 	%r184, 31;
	mov.b32 	%r185, -1;
	// begin inline asm
	shfl.sync.down.b32 %r166, %r167, %r183, %r184, %r185;
	// end inline asm
	// begin inline asm
	shfl.sync.down.b32 %r171, %r172, %r183, %r184, %r185;
	// end inline asm
	mov.b64 	%rd232, {%r166, %r171};
	mov.b64 	%fd146, %rd232;
	mov.b64 	{%r177, %r182}, %rd324;
	// begin inline asm
	shfl.sync.down.b32 %r176, %r177, %r183, %r184, %r185;
	// end inline asm
	// begin inline asm
	shfl.sync.down.b32 %r181, %r182, %r183, %r184, %r185;
	// end inline asm
	mov.b64 	%rd157, {%r176, %r181};
	setp.gt.s32 	%p71, %r85, 15;
	mov.f64 	%fd241, %fd233;
	mov.u64 	%rd332, %rd324;
	@%p71 bra 	$L__BB3_184;
	setp.lt.f64 	%p72, %fd233, %fd146;
	mov.f64 	%fd241, %fd146;
	mov.u64 	%rd332, %rd157;
	@%p72 bra 	$L__BB3_184;
	setp.gt.f64 	%p73, %fd233, %fd146;
	mov.f64 	%fd241, %fd233;
	mov.u64 	%rd332, %rd324;
	@%p73 bra 	$L__BB3_184;
	setp.lt.s64 	%p74, %rd324, %rd157;
	selp.f64 	%fd241, %fd233, %fd146, %p74;
	min.s64 	%rd332, %rd324, %rd157;
$L__BB3_184:
	setp.ne.s32 	%p75, %r85, 0;
	@%p75 bra 	$L__BB3_186;
	shr.u32 	%r186, %r35, 1;
	and.b32  	%r187, %r186, 496;
	mov.u32 	%r188, _ZN6thrust24THRUST_300001_SM_1000_NS8cuda_cub4core6detail5shmemE;
	add.s32 	%r189, %r188, %r187;
	st.shared.f64 	[%r189+8], %fd241;
	st.shared.u64 	[%r189+16], %rd332;
$L__BB3_186:
	bar.sync 	0;
	setp.ne.s32 	%p76, %r35, 0;
	@%p76 bra 	$L__BB3_208;
	ld.shared.f64 	%fd149, [_ZN6thrust24THRUST_300001_SM_1000_NS8cuda_cub4core6detail5shmemE+24];
	ld.shared.u64 	%rd160, [_ZN6thrust24THRUST_300001_SM_1000_NS8cuda_cub4core6detail5shmemE+32];
	setp.lt.f64 	%p77, %fd241, %fd149;
	mov.f64 	%fd235, %fd149;
	mov.u64 	%rd326, %rd160;
	@%p77 bra 	$L__BB3_190;
	setp.lt.f64 	%p78, %fd149, %fd241;
	mov.f64 	%fd235, %fd241;
	mov.u64 	%rd326, %rd332;
	@%p78 bra 	$L__BB3_190;
	setp.lt.s64 	%p79, %rd332, %rd160;
	selp.f64 	%fd235, %fd241, %fd149, %p79;
	min.s64 	%rd326, %rd332, %rd160;
$L__BB3_190:
	ld.shared.f64 	%fd152, [_ZN6thrust24THRUST_300001_SM_1000_NS8cuda_cub4core6detail5shmemE+40];
	ld.shared.u64 	%rd163, [_ZN6thrust24THRUST_300001_SM_1000_NS8cuda_cub4core6detail5shmemE+48];
	setp.lt.f64 	%p80, %fd235, %fd152;
	mov.f64 	%fd236, %fd152;
	mov.u64 	%rd327, %rd163;
	@%p80 bra 	$L__BB3_193;
	setp.lt.f64 	%p81, %fd152, %fd235;
	mov.f64 	%fd236, %fd235;
	mov.u64 	%rd327, %rd326;
	@%p81 bra 	$L__BB3_193;
	setp.lt.s64 	%p82, %rd326, %rd163;
	selp.f64 	%fd236, %fd235, %fd152, %p82;
	min.s64 	%rd327, %rd326, %rd163;
$L__BB3_193:
	ld.shared.f64 	%fd155, [_ZN6thrust24THRUST_300001_SM_1000_NS8cuda_cub4core6detail5shmemE+56];
	ld.shared.u64 	%rd166, [_ZN6thrust24THRUST_300001_SM_1000_NS8cuda_cub4core6detail5shmemE+64];
	setp.lt.f64 	%p83, %fd236, %fd155;
	mov.f64 	%fd237, %fd155;
	mov.u64 	%rd328, %rd166;
	@%p83 bra 	$L__BB3_196;
	setp.lt.f64 	%p84, %fd155, %fd236;
	mov.f64 	%fd237, %fd236;
	mov.u64 	%rd328, %rd327;
	@%p84 bra 	$L__BB3_196;
	setp.lt.s64 	%p85, %rd327, %rd166;
	selp.f64 	%fd237, %fd236, %fd155, %p85;
	min.s64 	%rd328, %rd327, %rd166;
$L__BB3_196:
	ld.shared.f64 	%fd158, [_ZN6thrust24THRUST_300001_SM_1000_NS8cuda_cub4core6detail5shmemE+72];
	ld.shared.u64 	%rd169, [_ZN6thrust24THRUST_300001_SM_1000_NS8cuda_cub4core6detail5shmemE+80];
	setp.lt.f64 	%p86, %fd237, %fd158;
	mov.f64 	%fd238, %fd158;
	mov.u64 	%rd329, %rd169;
	@%p86 bra 	$L__BB3_199;
	setp.lt.f64 	%p87, %fd158, %fd237;
	mov.f64 	%fd238, %fd237;
	mov.u64 	%rd329, %rd328;
	@%p87 bra 	$L__BB3_199;
	setp.lt.s64 	%p88, %rd328, %rd169;
	selp.f64 	%fd238, %fd237, %fd158, %p88;
	min.s64 	%rd329, %rd328, %rd169;
$L__BB3_199:
	ld.shared.f64 	%fd161, [_ZN6thrust24THRUST_300001_SM_1000_NS8cuda_cub4core6detail5shmemE+88];
	ld.shared.u64 	%rd172, [_ZN6thrust24THRUST_300001_SM_1000_NS8cuda_cub4core6detail5shmemE+96];
	setp.lt.f64 	%p89, %fd238, %fd161;
	mov.f64 	%fd239, %fd161;
	mov.u64 	%rd330, %rd172;
	@%p89 bra 	$L__BB3_202;
	setp.lt.f64 	%p90, %fd161, %fd238;
	mov.f64 	%fd239, %fd238;
	mov.u64 	%rd330, %rd329;
	@%p90 bra 	$L__BB3_202;
	setp.lt.s64 	%p91, %rd329, %rd172;
	selp.f64 	%fd239, %fd238, %fd161, %p91;
	min.s64 	%rd330, %rd329, %rd172;
$L__BB3_202:
	ld.shared.f64 	%fd164, [_ZN6thrust24THRUST_300001_SM_1000_NS8cuda_cub4core6detail5shmemE+104];
	ld.shared.u64 	%rd175, [_ZN6thrust24THRUST_300001_SM_1000_NS8cuda_cub4core6detail5shmemE+112];
	setp.lt.f64 	%p92, %fd239, %fd164;
	mov.f64 	%fd240, %fd164;
	mov.u64 	%rd331, %rd175;
	@%p92 bra 	$L__BB3_205;
	setp.lt.f64 	%p93, %fd164, %fd239;
	mov.f64 	%fd240, %fd239;
	mov.u64 	%rd331, %rd330;
	@%p93 bra 	$L__BB3_205;
	setp.lt.s64 	%p94, %rd330, %rd175;
	selp.f64 	%fd240, %fd239, %fd164, %p94;
	min.s64 	%rd331, %rd330, %rd175;
$L__BB3_205:
	ld.shared.f64 	%fd167, [_ZN6thrust24THRUST_300001_SM_1000_NS8cuda_cub4core6detail5shmemE+120];
	ld.shared.u64 	%rd178, [_ZN6thrust24THRUST_300001_SM_1000_NS8cuda_cub4core6detail5shmemE+128];
	setp.lt.f64 	%p95, %fd240, %fd167;
	mov.u64 	%rd332, %rd178;
	mov.f64 	%fd241, %fd167;
	@%p95 bra 	$L__BB3_208;
	setp.lt.f64 	%p96, %fd167, %fd240;
	mov.u64 	%rd332, %rd331;
	mov.f64 	%fd241, %fd240;
	@%p96 bra 	$L__BB3_208;
	setp.lt.s64 	%p97, %rd331, %rd178;
	selp.f64 	%fd241, %fd240, %fd167, %p97;
	min.s64 	%rd332, %rd331, %rd178;
$L__BB3_208:
	mov.u32 	%r415, %tid.x;
	setp.ne.s32 	%p214, %r415, 0;
	@%p214 bra 	$L__BB3_210;
	ld.param.u64 	%rd269, [_ZN6thrust24THRUST_300001_SM_1000_NS8cuda_cub4core6detail13_kernel_agentINS1_8__reduce11ReduceAgentINS0_12zip_iteratorIN4cuda3std3__45tupleIJNS0_10device_ptrIdEENS0_17counting_iteratorIlNS0_11use_defaultESF_SF_EEEEEEEPNSB_IJdlEEESJ_iNS1_9__extrema9arg_max_fIdlNSA_4lessIdEEEEEEJSI_SK_iN3cub18CUB_300001_SM_100013GridEvenShareIiEENSS_9GridQueueIjEESP_EEEvDpT0__param_1];
	cvta.to.global.u64 	%rd266, %rd269;
	mul.wide.u32 	%rd267, %r1, 16;
	add.s64 	%rd268, %rd266, %rd267;
	st.global.f64 	[%rd268], %fd241;
	st.global.u64 	[%rd268+8], %rd332;
$L__BB3_210:
	ret;

}
	// .globl	_ZN6thrust24THRUST_300001_SM_1000_NS8cuda_cub4core6detail13_kernel_agentINS1_8__reduce10DrainAgentIiEEJN3cub18CUB_300001_SM_10009GridQueueIjEEiEEEvDpT0_
.visible .entry _ZN6thrust24THRUST_300001_SM_1000_NS8cuda_cub4core6detail13_kernel_agentINS1_8__reduce10DrainAgentIiEEJN3cub18CUB_300001_SM_10009GridQueueIjEEiEEEvDpT0_(
	.param .align 8 .b8 _ZN6thrust24THRUST_300001_SM_1000_NS8cuda_cub4core6detail13_kernel_agentINS1_8__reduce10DrainAgentIiEEJN3cub18CUB_300001_SM_10009GridQueueIjEEiEEEvDpT0__param_0[8],
	.param .u32 _ZN6thrust24THRUST_300001_SM_1000_NS8cuda_cub4core6detail13_kernel_agentINS1_8__reduce10DrainAgentIiEEJN3cub18CUB_300001_SM_10009GridQueueIjEEiEEEvDpT0__param_1
)
.maxntid 1
{
	.reg .b32 	%r<3>;
	.reg .b64 	%rd<3>;

	ld.param.u64 	%rd1, [_ZN6thrust24THRUST_300001_SM_1000_NS8cuda_cub4core6detail13_kernel_agentINS1_8__reduce10DrainAgentIiEEJN3cub18CUB_300001_SM_10009GridQueueIjEEiEEEvDpT0__param_0];
	ld.param.u32 	%r1, [_ZN6thrust24THRUST_300001_SM_1000_NS8cuda_cub4core6detail13_kernel_agentINS1_8__reduce10DrainAgentIiEEJN3cub18CUB_300001_SM_10009GridQueueIjEEiEEEvDpT0__param_1];
	cvta.to.global.u64 	%rd2, %rd1;
	st.global.u32 	[%rd2], %r1;
	mov.b32 	%r2, 0;
	st.global.u32 	[%rd2+4], %r2;
	ret;

}
	// .globl	_ZN6thrust24THRUST_300001_SM_1000_NS8cuda_cub4core6detail13_kernel_agentINS1_8__reduce11ReduceAgentIPN4cuda3std3__45tupleIJdlEEESC_SB_iNS1_9__extrema9arg_max_fIdlNS9_4lessIdEEEEEEJSC_SC_iSH_EEEvDpT0_
.visible .entry _ZN6thrust24THRUST_300001_SM_1000_NS8cuda_cub4core6detail13_kernel_agentINS1_8__reduce11ReduceAgentIPN4cuda3std3__45tupleIJdlEEESC_SB_iNS1_9__extrema9arg_max_fIdlNS9_4lessIdEEEEEEJSC_SC_iSH_EEEvDpT0_(
	.param .u64 .ptr .align 1 _ZN6thrust24THRUST_300001_SM_1000_NS8cuda_cub4core6detail13_kernel_agentINS1_8__reduce11ReduceAgentIPN4cuda3std3__45tupleIJdlEEESC_SB_iNS1_9__extrema9arg_max_fIdlNS9_4lessIdEEEEEEJSC_SC_iSH_EEEvDpT0__param_0,
	.param .u64 .ptr .align 1 _ZN6thrust24THRUST_300001_SM_1000_NS8cuda_cub4core6detail13_kernel_agentINS1_8__reduce11ReduceAgentIPN4cuda3std3__45tupleIJdlEEESC_SB_iNS1_9__extrema9arg_max_fIdlNS9_4lessIdEEEEEEJSC_SC_iSH_EEEvDpT0__param_1,
	.param .u32 _ZN6thrust24THRUST_300001_SM_1000_NS8cuda_cub4core6detail13_kernel_agentINS1_8__reduce11ReduceAgentIPN4cuda3std3__45tupleIJdlEEESC_SB_iNS1_9__extrema9arg_max_fIdlNS9_4lessIdEEEEEEJSC_SC_iSH_EEEvDpT0__param_2,
	.param .align 1 .b8 _ZN6thrust24THRUST_300001_SM_1000_NS8cuda_cub4core6detail13_kernel_agentINS1_8__reduce11ReduceAgentIPN4cuda3std3__45tupleIJdlEEESC_SB_iNS1_9__extrema9arg_max_fIdlNS9_4lessIdEEEEEEJSC_SC_iSH_EEEvDpT0__param_3[1]
)
.maxntid 256
{
	.reg .pred 	%p<222>;
	.reg .b32 	%r<390>;
	.reg .b64 	%rd<387>;
	.reg .b64 	%fd<248>;

	ld.param.u64 	%rd186, [_ZN6thrust24THRUST_300001_SM_1000_NS8cuda_cub4core6detail13_kernel_agentINS1_8__reduce11ReduceAgentIPN4cuda3std3__45tupleIJdlEEESC_SB_iNS1_9__extrema9arg_max_fIdlNS9_4lessIdEEEEEEJSC_SC_iSH_EEEvDpT0__param_0];
	ld.param.u32 	%r37, [_ZN6thrust24THRUST_300001_SM_1000_NS8cuda_cub4core6detail13_kernel_agentINS1_8__reduce11ReduceAgentIPN4cuda3std3__45tupleIJdlEEESC_SB_iNS1_9__extrema9arg_max_fIdlNS9_4lessIdEEEEEEJSC_SC_iSH_EEEvDpT0__param_2];
	setp.eq.s32 	%p1, %r37, 0;
	@%p1 bra 	$L__BB5_211;
	setp.gt.s32 	%p2, %r37, 1279;
	@%p2 bra 	$L__BB5_121;
	mov.u32 	%r1, %tid.x;
	setp.ge.s32 	%p105, %r1, %r37;
	mov.f64 	%fd191, 0d0000000000000000;
	mov.b64 	%rd329, 0;
	mov.u32 	%r380, %r1;
	@%p105 bra 	$L__BB5_4;
	mul.wide.u32 	%rd273, %r1, 16;
	add.s64 	%rd270, %rd186, %rd273;
	// begin inline asm
	ld.global.nc.u64 %rd269, [%rd270];
	// end inline asm
	add.s64 	%rd272, %rd270, 8;
	// begin inline asm
	ld.global.nc.u64 %rd329, [%rd272];
	// end inline asm
	mov.b64 	%fd191, %rd269;
	add.s32 	%r380, %r1, 256;
$L__BB5_4:
	setp.ge.s32 	%p106, %r380, %r37;
	@%p106 bra 	$L__BB5_25;
	not.b32 	%r153, %r380;
	add.s32 	%r4, %r37, %r153;
	and.b32  	%r154, %r4, 768;
	setp.eq.s32 	%p107, %r154, 768;
	@%p107 bra 	$L__BB5_11;
	mul.wide.u32 	%rd275, %r380, 16;
	add.s64 	%rd320, %rd186, %rd275;
	shr.u32 	%r155, %r4, 8;
	add.s32 	%r156, %r155, 1;
	and.b32  	%r157, %r156, 3;
	neg.s32 	%r378, %r157;
$L__BB5_7:
	.pragma "nounroll";
	mov.u64 	%rd5, %rd329;
	mov.f64 	%fd3, %fd191;
	// begin inline asm
	ld.global.nc.u64 %rd276, [%rd320];
	// end inline asm
	add.s64 	%rd279, %rd320, 8;
	// begin inline asm
	ld.global.nc.u64 %rd278, [%rd279];
	// end inline asm
	mov.b64 	%fd4, %rd276;
	setp.lt.f64 	%p108, %fd3, %fd4;
	mov.u64 	%rd329, %rd278;
	mov.f64 	%fd191, %fd4;
	@%p108 bra 	$L__BB5_10;
	setp.gt.f64 	%p109, %fd3, %fd4;
	mov.u64 	%rd329, %rd5;
	mov.f64 	%fd191, %fd3;
	@%p109 bra 	$L__BB5_10;
	setp.lt.s64 	%p110, %rd5, %rd278;
	min.s64 	%rd329, %rd5, %rd278;
	selp.f64 	%fd191, %fd3, %fd4, %p110;
$L__BB5_10:
	add.s32 	%r380, %r380, 256;
	add.s64 	%rd320, %rd320, 4096;
	add.s32 	%r378, %r378, 1;
	setp.ne.s32 	%p111, %r378, 0;
	@%p111 bra 	$L__BB5_7;
$L__BB5_11:
	setp.lt.u32 	%p112, %r4, 768;
	@%p112 bra 	$L__BB5_25;
$L__BB5_12:
	mul.wide.s32 	%rd284, %r380, 16;
	add.s64 	%rd281, %rd186, %rd284;
	// begin inline asm
	ld.global.nc.u64 %rd280, [%rd281];
	// end inline asm
	add.s64 	%rd283, %rd281, 8;
	// begin inline asm
	ld.global.nc.u64 %rd282, [%rd283];
	// end inline asm
	mov.b64 	%fd10, %rd280;
	setp.lt.f64 	%p113, %fd191, %fd10;
	mov.u64 	%rd326, %rd282;
	mov.f64 	%fd188, %fd10;
	@%p113 bra 	$L__BB5_15;
	setp.gt.f64 	%p114, %fd191, %fd10;
	mov.u64 	%rd326, %rd329;
	mov.f64 	%fd188, %fd191;
	@%p114 bra 	$L__BB5_15;
	setp.lt.s64 	%p115, %rd329, %rd282;
	min.s64 	%rd326, %rd329, %rd282;
	selp.f64 	%fd188, %fd191, %fd10, %p115;
$L__BB5_15:
	add.s64 	%rd286, %rd281, 4096;
	// begin inline asm
	ld.global.nc.u64 %rd285, [%rd286];
	// end inline asm
	add.s64 	%rd288, %rd281, 4104;
	// begin inline asm
	ld.global.nc.u64 %rd287, [%rd288];
	// end inline asm
	mov.b64 	%fd13, %rd285;
	setp.lt.f64 	%p116, %fd188, %fd13;
	mov.u64 	%rd327, %rd287;
	mov.f64 	%fd189, %fd13;
	@%p116 bra 	$L__BB5_18;
	setp.gt.f64 	%p117, %fd188, %fd13;
	mov.u64 	%rd327, %rd326;
	mov.f64 	%fd189, %fd188;
	@%p117 bra 	$L__BB5_18;
	setp.lt.s64 	%p118, %rd326, %rd287;
	min.s64 	%rd327, %rd326, %rd287;
	selp.f64 	%fd189, %fd188, %fd13, %p118;
$L__BB5_18:
	add.s64 	%rd290, %rd281, 8192;
	// begin inline asm
	ld.global.nc.u64 %rd289, [%rd290];
	// end inline asm
	add.s64 	%rd292, %rd281, 8200;
	// begin inline asm
	ld.global.nc.u64 %rd291, [%rd292];
	// end inline asm
	mov.b64 	%fd16, %rd289;
	setp.lt.f64 	%p119, %fd189, %fd16;
	mov.u64 	%rd328, %rd291;
	mov.f64 	%fd190, %fd16;
	@%p119 bra 	$L__BB5_21;
	setp.gt.f64 	%p120, %fd189, %fd16;
	mov.u64 	%rd328, %rd327;
	mov.f64 	%fd190, %fd189;
	@%p120 bra 	$L__BB5_21;
	setp.lt.s64 	%p121, %rd327, %rd291;
	min.s64 	%rd328, %rd327, %rd291;
	selp.f64 	%fd190, %fd189, %fd16, %p121;
$L__BB5_21:
	add.s64 	%rd294, %rd281, 12288;
	// begin inline asm
	ld.global.nc.u64 %rd293, [%rd294];
	// end inline asm
	add.s64 	%rd296, %rd281, 12296;
	// begin inline asm
	ld.global.nc.u64 %rd295, [%rd296];
	// end inline asm
	mov.b64 	%fd19, %rd293;
	setp.lt.f64 	%p122, %fd190, %fd19;
	mov.u64 	%rd329, %rd295;
	mov.f64 	%fd191, %fd19;
	@%p122 bra 	$L__BB5_24;
	setp.gt.f64 	%p123, %fd190, %fd19;
	mov.u64 	%rd329, %rd328;
	mov.f64 	%fd191, %fd190;
	@%p123 bra 	$L__BB5_24;
	setp.lt.s64 	%p124, %rd328, %rd295;
	min.s64 	%rd329, %rd328, %rd295;
	selp.f64 	%fd191, %fd190, %fd19, %p124;
$L__BB5_24:
	add.s32 	%r380, %r380, 1024;
	setp.lt.s32 	%p125, %r380, %r37;
	@%p125 bra 	$L__BB5_12;
$L__BB5_25:
	setp.lt.s32 	%p126, %r37, 256;
	@%p126 bra 	$L__BB5_70;
	// begin inline asm
	mov.u32 %r271, %laneid;
	// end inline asm
	mov.b64 	%rd307, %fd191;
	mov.b64 	{%r273, %r278}, %rd307;
	mov.b32 	%r289, 1;
	mov.b32 	%r290, 31;
	mov.b32 	%r291, -1;
	// begin inline asm
	shfl.sync.down.b32 %r272, %r273, %r289, %r290, %r291;
	// end inline asm
	// begin inline asm
	shfl.sync.down.b32 %r277, %r278, %r289, %r290, %r291;
	// end inline asm
	mov.b64 	%rd308, {%r272, %r277};
	mov.b64 	%fd23, %rd308;
	mov.b64 	{%r283, %r288}, %rd329;
	// begin inline asm
	shfl.sync.down.b32 %r282, %r283, %r289, %r290, %r291;
	// end inline asm
	// begin inline asm
	shfl.sync.down.b32 %r287, %r288, %r289, %r290, %r291;
	// end inline asm
	mov.b64 	%rd27, {%r282, %r287};
	setp.gt.s32 	%p178, %r271, 30;
	mov.u64 	%rd331, %rd329;
	mov.f64 	%fd193, %fd191;
	@%p178 bra 	$L__BB5_30;
	setp.lt.f64 	%p179, %fd191, %fd23;
	mov.u64 	%rd331, %rd27;
	mov.f64 	%fd193, %fd23;
	@%p179 bra 	$L__BB5_30;
	setp.gt.f64 	%p180, %fd191, %fd23;
	mov.u64 	%rd331, %rd329;
	mov.f64 	%fd193, %fd191;
	@%p180 bra 	$L__BB5_30;
	setp.lt.s64 	%p181, %rd329, %rd27;
	min.s64 	%rd331, %rd329, %rd27;
	selp.f64 	%fd193, %fd191, %fd23, %p181;
$L__BB5_30:
	mov.b64 	%rd309, %fd193;
	mov.b64 	{%r293, %r298}, %rd309;
	mov.b32 	%r309, 2;
	mov.b32 	%r310, 31;
	mov.b32 	%r311, -1;
	// begin inline asm
	shfl.sync.down.b32 %r292, %r293, %r309, %r310, %r311;
	// end inline asm
	// begin inline asm
	shfl.sync.down.b32 %r297, %r298, %r309, %r310, %r311;
	// end inline asm
	mov.b64 	%rd310, {%r292, %r297};
	mov.b64 	%fd26, %rd310;
	mov.b64 	{%r303, %r308}, %rd331;
	// begin inline asm
	shfl.sync.down.b32 %r302, %r303, %r309, %r310, %r311;
	// end inline asm
	// begin inline asm
	shfl.sync.down.b32 %r307, %r308, %r309, %r310, %r311;
	// end inline asm
	mov.b64 	%rd30, {%r302, %r307};
	setp.gt.s32 	%p182, %r271, 29;
	mov.u64 	%rd332, %rd331;
	mov.f64 	%fd194, %fd193;
	@%p182 bra 	$L__BB5_34;
	setp.lt.f64 	%p183, %fd193, %fd26;
	mov.u64 	%rd332, %rd30;
	mov.f64 	%fd194, %fd26;
	@%p183 bra 	$L__BB5_34;
	setp.gt.f64 	%p184, %fd193, %fd26;
	mov.u64 	%rd332, %rd331;
	mov.f64 	%fd194, %fd193;
	@%p184 bra 	$L__BB5_34;
	setp.lt.s64 	%p185, %rd331, %rd30;
	min.s64 	%rd332, %rd331, %rd30;
	selp.f64 	%fd194, %fd193, %fd26, %p185;
$L__BB5_34:
	mov.b64 	%rd311, %fd194;
	mov.b64 	{%r313, %r318}, %rd311;
	mov.b32 	%r329, 4;
	mov.b32 	%r330, 31;
	mov.b32 	%r331, -1;
	// begin inline asm
	shfl.sync.down.b32 %r312, %r313, %r329, %r330, %r331;
	// end inline asm
	// begin inline asm
	shfl.sync.down.b32 %r317, %r318, %r329, %r330, %r331;
	// end inline asm
	mov.b64 	%rd312, {%r312, %r317};
	mov.b64 	%fd29, %rd312;
	mov.b64 	{%r323, %r328}, %rd332;
	// begin inline asm
	shfl.sync.down.b32 %r322, %r323, %r329, %r330, %r331;
	// end inline asm
	// begin inline asm
	shfl.sync.down.b32 %r327, %r328, %r329, %r330, %r331;
	// end inline asm
	mov.b64 	%rd33, {%r322, %r327};
	setp.gt.s32 	%p186, %r271, 27;
	mov.u64 	%rd333, %rd332;
	mov.f64 	%fd195, %fd194;
	@%p186 bra 	$L__BB5_38;
	setp.lt.f64 	%p187, %fd194, %fd29;
	mov.u64 	%rd333, %rd33;
	mov.f64 	%fd195, %fd29;
	@%p187 bra 	$L__BB5_38;
	setp.gt.f64 	%p188, %fd194, %fd29;
	mov.u64 	%rd333, %rd332;
	mov.f64 	%fd195, %fd194;
	@%p188 bra 	$L__BB5_38;
	setp.lt.s64 	%p189, %rd332, %rd33;
	min.s64 	%rd333, %rd332, %rd33;
	selp.f64 	%fd195, %fd194, %fd29, %p189;
$L__BB5_38:
	mov.b64 	%rd313, %fd195;
	mov.b64 	{%r333, %r338}, %rd313;
	mov.b32 	%r349, 8;
	mov.b32 	%r350, 31;
	mov.b32 	%r351, -1;
	// begin inline asm
	shfl.sync.down.b32 %r332, %r333, %r349, %r350, %r351;
	// end inline asm
	// begin inline asm
	shfl.sync.down.b32 %r337, %r338, %r349, %r350, %r351;
	// end inline asm
	mov.b64 	%rd314, {%r332, %r337};
	mov.b64 	%fd32, %rd314;
	mov.b64 	{%r343, %r348}, %rd333;
	// begin inline asm
	shfl.sync.down.b32 %r342, %r343, %r349, %r350, %r351;
	// end inline asm
	// begin inline asm
	shfl.sync.down.b32 %r347, %r348, %r349, %r350, %r351;
	// end inline asm
	mov.b64 	%rd36, {%r342, %r347};
	setp.gt.s32 	%p190, %r271, 23;
	mov.u64 	%rd334, %rd333;
	mov.f64 	%fd196, %fd195;
	@%p190 bra 	$L__BB5_42;
	setp.lt.f64 	%p191, %fd195, %fd32;
	mov.u64 	%rd334, %rd36;
	mov.f64 	%fd196, %fd32;
	@%p191 bra 	$L__BB5_42;
	setp.gt.f64 	%p192, %fd195, %fd32;
	mov.u64 	%rd334, %rd333;
	mov.f64 	%fd196, %fd195;
	@%p192 bra 	$L__BB5_42;
	setp.lt.s64 	%p193, %rd333, %rd36;
	min.s64 	%rd334, %rd333, %rd36;
	selp.f64 	%fd196, %fd195, %fd32, %p193;
$L__BB5_42:
	mov.b64 	%rd315, %fd196;
	mov.b64 	{%r353, %r358}, %rd315;
	mov.b32 	%r369, 16;
	mov.b32 	%r370, 31;
	mov.b32 	%r371, -1;
	// begin inline asm
	shfl.sync.down.b32 %r352, %r353, %r369, %r370, %r371;
	// end inline asm
	// begin inline asm
	shfl.sync.down.b32 %r357, %r358, %r369, %r370, %r371;
	// end inline asm
	mov.b64 	%rd316, {%r352, %r357};
	mov.b64 	%fd35, %rd316;
	mov.b64 	{%r363, %r368}, %rd334;
	// begin inline asm
	shfl.sync.down.b32 %r362, %r363, %r369, %r370, %r371;
	// end inline asm
	// begin inline asm
	shfl.sync.down.b32 %r367, %r368, %r369, %r370, %r371;
	// end inline asm
	mov.b64 	%rd39, {%r362, %r367};
	setp.gt.s32 	%p194, %r271, 15;
	mov.u64 	%rd386, %rd334;
	mov.f64 	%fd247, %fd196;
	@%p194 bra 	$L__BB5_46;
	setp.lt.f64 	%p195, %fd196, %fd35;
	mov.u64 	%rd386, %rd39;
	mov.f64 	%fd247, %fd35;
	@%p195 bra 	$L__BB5_46;
	setp.gt.f64 	%p196, %fd196, %fd35;
	mov.u64 	%rd386, %rd334;
	mov.f64 	%fd247, %fd196;
	@%p196 bra 	$L__BB5_46;
	setp.lt.s64 	%p197, %rd334, %rd39;
	min.s64 	%rd386, %rd334, %rd39;
	selp.f64 	%fd247, %fd196, %fd35, %p197;
$L__BB5_46:
	setp.ne.s32 	%p198, %r271, 0;
	@%p198 bra 	$L__BB5_48;
	shr.u32 	%r372, %r1, 1;
	and.b32  	%r373, %r372, 496;
	mov.u32 	%r374, _ZN6thrust24THRUST_300001_SM_1000_NS8cuda_cub4core6detail5shmemE;
	add.s32 	%r375, %r374, %r373;
	st.shared.f64 	[%r375+8], %fd247;
	st.shared.u64 	[%r375+16], %rd386;
$L__BB5_48:
	bar.sync 	0;
	setp.ne.s32 	%p199, %r1, 0;
	@%p199 bra 	$L__BB5_209;
	ld.shared.f64 	%fd38, [_ZN6thrust24THRUST_300001_SM_1000_NS8cuda_cub4core6detail5shmemE+24];
	ld.shared.u64 	%rd42, [_ZN6thrust24THRUST_300001_SM_1000_NS8cuda_cub4core6detail5shmemE+32];
	setp.lt.f64 	%p200, %fd247, %fd38;
	mov.u64 	%rd336, %rd42;
	mov.f64 	%fd198, %fd38;
	@%p200 bra 	$L__BB5_52;
	setp.lt.f64 	%p201, %fd38, %fd247;
	mov.u64 	%rd336, %rd386;
	mov.f64 	%fd198, %fd247;
	@%p201 bra 	$L__BB5_52;
	setp.lt.s64 	%p202, %rd386, %rd42;
	min.s64 	%rd336, %rd386, %rd42;
	selp.f64 	%fd198, %fd247, %fd38, %p202;
$L__BB5_52:
	ld.shared.f64 	%fd41, [_ZN6thrust24THRUST_300001_SM_1000_NS8cuda_cub4core6detail5shmemE+40];
	ld.shared.u64 	%rd45, [_ZN6thrust24THRUST_300001_SM_1000_NS8cuda_cub4core6detail5shmemE+48];
	setp.lt.f64 	%p203, %fd198, %fd41;
	mov.u64 	%rd337, %rd45;
	mov.f64 	%fd199, %fd41;
	@%p203 bra 	$L__BB5_55;
	setp.lt.f64 	%p204, %fd41, %fd198;
	mov.u64 	%rd337, %rd336;
	mov.f64 	%fd199, %fd198;
	@%p204 bra 	$L__BB5_55;
	setp.lt.s64 	%p205, %rd336, %rd45;
	min.s64 	%rd337, %rd336, %rd45;
	selp.f64 	%fd199, %fd198, %fd41, %p205;
$L__BB5_55:
	ld.shared.f64 	%fd44, [_ZN6thrust24THRUST_300001_SM_1000_NS8cuda_cub4core6detail5shmemE+56];
	ld.shared.u64 	%rd48, [_ZN6thrust24THRUST_300001_SM_1000_NS8cuda_cub4core6detail5shmemE+64];
	setp.lt.f64 	%p206, %fd199, %fd44;
	mov.u64 	%rd338, %rd48;
	mov.f64 	%fd200, %fd44;
	@%p206 bra 	$L__BB5_58;
	setp.lt.f64 	%p207, %fd44, %fd199;
	mov.u64 	%rd338, %rd337;
	mov.f64 	%fd200, %fd199;
	@%p207 bra 	$L__BB5_58;
	setp.lt.s64 	%p208, %rd337, %rd48;
	min.s64 	%rd338, %rd337, %rd48;
	selp.f64 	%fd200, %fd199, %fd44, %p208;
$L__BB5_58:
	ld.shared.f64 	%fd47, [_ZN6thrust24THRUST_300001_SM_1000_NS8cuda_cub4core6detail5shmemE+72];
	ld.shared.u64 	%rd51, [_ZN6thrust24THRUST_300001_SM_1000_NS8cuda_cub4core6detail5shmemE+80];
	setp.lt.f64 	%p209, %fd200, %fd47;
	mov.u64 	%rd339, %rd51;
	mov.f64 	%fd201, %fd47;
	@%p209 bra 	$L__BB5_61;
	setp.lt.f64 	%p210, %fd47, %fd200;
	mov.u64 	%rd339, %rd338;
	mov.f64 	%fd201, %fd200;
	@%p210 bra 	$L__BB5_61;
	setp.lt.s64 	%p211, %rd338, %rd51;
	min.s64 	%rd339, %rd338, %rd51;
	selp.f64 	%fd201, %fd200, %fd47, %p211;
$L__BB5_61:
	ld.shared.f64 	%fd50, [_ZN6thrust24THRUST_300001_SM_1000_NS8cuda_cub4core6detail5shmemE+88];
	ld.shared.u64 	%rd54, [_ZN6thrust24THRUST_300001_SM_1000_NS8cuda_cub4core6detail5shmemE+96];
	setp.lt.f64 	%p212, %fd201, %fd50;
	mov.u64 	%rd340, %rd54;
	mov.f64 	%fd202, %fd50;
	@%p212 bra 	$L__BB5_64;
	setp.lt.f64 	%p213, %fd50, %fd201;
	mov.u64 	%rd340, %rd339;
	mov.f64 	%fd202, %fd201;
	@%p213 bra 	$L__BB5_64;
	setp.lt.s64 	%p214, %rd339, %rd54;
	min.s64 	%rd340, %rd339, %rd54;
	selp.f64 	%fd202, %fd201, %fd50, %p214;
$L__BB5_64:
	ld.shared.f64 	%fd53, [_ZN6thrust24THRUST_300001_SM_1000_NS8cuda_cub4core6detail5shmemE+104];
	ld.shared.u64 	%rd57, [_ZN6thrust24THRUST_300001_SM_1000_NS8cuda_cub4core6detail5shmemE+112];
	setp.lt.f64 	%p215, %fd202, %fd53;
	mov.u64 	%rd341, %rd57;
	mov.f64 	%fd203, %fd53;
	@%p215 bra 	$L__BB5_67;
	setp.lt.f64 	%p216, %fd53, %fd202;
	mov.u64 	%rd341, %rd340;
	mov.f64 	%fd203, %fd202;
	@%p216 bra 	$L__BB5_67;
	setp.lt.s64 	%p217, %rd340, %rd57;
	min.s64 	%rd341, %rd340, %rd57;
	selp.f64 	%fd203, %fd202, %fd53, %p217;
$L__BB5_67:
	ld.shared.f64 	%fd56, [_ZN6thrust24THRUST_300001_SM_1000_NS8cuda_cub4core6detail5shmemE+120];
	ld.shared.u64 	%rd60, [_ZN6thrust24THRUST_300001_SM_1000_NS8cuda_cub4core6detail5shmemE+128];
	setp.lt.f64 	%p218, %fd203, %fd56;
	mov.u64 	%rd386, %rd60;
	mov.f64 	%fd247, %fd56;
	@%p218 bra 	$L__BB5_209;
	setp.lt.f64 	%p219, %fd56, %fd203;
	mov.u64 	%rd386, %rd341;
	mov.f64 	%fd247, %fd203;
	@%p219 bra 	$L__BB5_209;
	setp.lt.s64 	%p220, %rd341, %rd60;
	min.s64 	%rd386, %rd341, %rd60;
	selp.f64 	%fd247, %fd203, %fd56, %p220;
	bra.uni 	$L__BB5_209;
$L__BB5_70:
	// begin inline asm
	mov.u32 %r158, %laneid;
	// end inline asm
	and.b32  	%r179, %r1, 992;
	add.s32 	%r180, %r179, 32;
	setp.gt.s32 	%p127, %r180, %r37;
	not.b32 	%r181, %r179;
	add.s32 	%r182, %r37, %r181;
	selp.b32 	%r177, %r182, 31, %p127;
	mov.b64 	%rd297, %fd191;
	mov.b64 	{%r160, %r165}, %rd297;
	mov.b32 	%r176, 1;
	mov.b32 	%r178, -1;
	// begin inline asm
	shfl.sync.down.b32 %r159, %r160, %r176, %r177, %r178;
	// end inline asm
	// begin inline asm
	shfl.sync.down.b32 %r164, %r165, %r176, %r177, %r178;
	// end inline asm
	mov.b64 	%rd298, {%r159, %r164};
	mov.b64 	%fd58, %rd298;
	mov.b64 	{%r170, %r175}, %rd329;
	// begin inline asm
	shfl.sync.down.b32 %r169, %r170, %r176, %r177, %r178;
	// end inline asm
	// begin inline asm
	shfl.sync.down.b32 %r174, %r175, %r176, %r177, %r178;
	// end inline asm
	mov.b64 	%rd62, {%r169, %r174};
	setp.ge.s32 	%p128, %r158, %r177;
	mov.u64 	%rd342, %rd329;
	mov.f64 	%fd204, %fd191;
	@%p128 bra 	$L__BB5_74;
	setp.lt.f64 	%p129, %fd191, %fd58;
	mov.u64 	%rd342, %rd62;
	mov.f64 	%fd204, %fd58;
	@%p129 bra 	$L__BB5_74;
	setp.gt.f64 	%p130, %fd191, %fd58;
	mov.u64 	%rd342, %rd329;
	mov.f64 	%fd204, %fd191;
	@%p130 bra 	$L__BB5_74;
	setp.lt.s64 	%p131, %rd329, %rd62;
	min.s64 	%rd342, %rd329, %rd62;
	selp.f64 	%fd204, %fd191, %fd58, %p131;
$L__BB5_74:
	mov.b64 	%rd299, %fd204;
	mov.b64 	{%r184, %r189}, %rd299;
	mov.b32 	%r200, 2;
	mov.b32 	%r202, -1;
	// begin inline asm
	shfl.sync.down.b32 %r183, %r184, %r200, %r177, %r202;
	// end inline asm
	// begin inline asm
	shfl.sync.down.b32 %r188, %r189, %r200, %r177, %r202;
	// end inline asm
	mov.b64 	%rd300, {%r183, %r188};
	mov.b64 	%fd61, %rd300;
	mov.b64 	{%r194, %r199}, %rd342;
	// begin inline asm
	shfl.sync.down.b32 %r193, %r194, %r200, %r177, %r202;
	// end inline asm
	// begin inline asm
	shfl.sync.down.b32 %r198, %r199, %r200, %r177, %r202;
	// end inline asm
	mov.b64 	%rd65, {%r193, %r198};
	add.s32 	%r203, %r158, 2;
	setp.gt.s32 	%p132, %r203, %r177;
	mov.u64 	%rd343, %rd342;
	mov.f64 	%fd205, %fd204;
	@%p132 bra 	$L__BB5_78;
	setp.lt.f64 	%p133, %fd204, %fd61;
	mov.u64 	%rd343, %rd65;
	mov.f64 	%fd205, %fd61;
	@%p133 bra 	$L__BB5_78;
	setp.gt.f64 	%p134, %fd204, %fd61;
	mov.u64 	%rd343, %rd342;
	mov.f64 	%fd205, %fd204;
	@%p134 bra 	$L__BB5_78;
	setp.lt.s64 	%p135, %rd342, %rd65;
	min.s64 	%rd343, %rd342, %rd65;
	selp.f64 	%fd205, %fd204, %fd61, %p135;
$L__BB5_78:
	mov.b64 	%rd301, %fd205;
	mov.b64 	{%r205, %r210}, %rd301;
	mov.b32 	%r221, 4;
	mov.b32 	%r223, -1;
	// begin inline asm
	shfl.sync.down.b32 %r204, %r205, %r221, %r177, %r223;
	// end inline asm
	// begin inline asm
	shfl.sync.down.b32 %r209, %r210, %r221, %r177, %r223;
	// end inline asm
	mov.b64 	%rd302, {%r204, %r209};
	mov.b64 	%fd64, %rd302;
	mov.b64 	{%r215, %r220}, %rd343;
	// begin inline asm
	shfl.sync.down.b32 %r214, %r215, %r221, %r177, %r223;
	// end inline asm
	// begin inline asm
	shfl.sync.down.b32 %r219, %r220, %r221, %r177, %r223;
	// end inline asm
	mov.b64 	%rd68, {%r214, %r219};
	add.s32 	%r224, %r158, 4;
	setp.gt.s32 	%p136, %r224, %r177;
	mov.u64 	%rd344, %rd343;
	mov.f64 	%fd206, %fd205;
	@%p136 bra 	$L__BB5_82;
	setp.lt.f64 	%p137, %fd205, %fd64;
	mov.u64 	%rd344, %rd68;
	mov.f64 	%fd206, %fd64;
	@%p137 bra 	$L__BB5_82;
	setp.gt.f64 	%p138, %fd205, %fd64;
	mov.u64 	%rd344, %rd343;
	mov.f64 	%fd206, %fd205;
	@%p138 bra 	$L__BB5_82;
	setp.lt.s64 	%p139, %rd343, %rd68;
	min.s64 	%rd344, %rd343, %rd68;
	selp.f64 	%fd206, %fd205, %fd64, %p139;
$L__BB5_82:
	mov.b64 	%rd303, %fd206;
	mov.b64 	{%r226, %r231}, %rd303;
	mov.b32 	%r242, 8;
	mov.b32 	%r244, -1;
	// begin inline asm
	shfl.sync.down.b32 %r225, %r226, %r242, %r177, %r244;
	// end inline asm
	// begin inline asm
	shfl.sync.down.b32 %r230, %r231, %r242, %r177, %r244;
	// end inline asm
	mov.b64 	%rd304, {%r225, %r230};
	mov.b64 	%fd67, %rd304;
	mov.b64 	{%r236, %r241}, %rd344;
	// begin inline asm
	shfl.sync.down.b32 %r235, %r236, %r242, %r177, %r244;
	// end inline asm
	// begin inline asm
	shfl.sync.down.b32 %r240, %r241, %r242, %r177, %r244;
	// end inline asm
	mov.b64 	%rd71, {%r235, %r240};
	add.s32 	%r245, %r158, 8;
	setp.gt.s32 	%p140, %r245, %r177;
	mov.u64 	%rd345, %rd344;
	mov.f64 	%fd207, %fd206;
	@%p140 bra 	$L__BB5_86;
	setp.lt.f64 	%p141, %fd206, %fd67;
	mov.u64 	%rd345, %rd71;
	mov.f64 	%fd207, %fd67;
	@%p141 bra 	$L__BB5_86;
	setp.gt.f64 	%p142, %fd206, %fd67;
	mov.u64 	%rd345, %rd344;
	mov.f64 	%fd207, %fd206;
	@%p142 bra 	$L__BB5_86;
	setp.lt.s64 	%p143, %rd344, %rd71;
	min.s64 	%rd345, %rd344, %rd71;
	selp.f64 	%fd207, %fd206, %fd67, %p143;
$L__BB5_86:
	mov.b64 	%rd305, %fd207;
	mov.b64 	{%r247, %r252}, %rd305;
	mov.b32 	%r263, 16;
	mov.b32 	%r265, -1;
	// begin inline asm
	shfl.sync.down.b32 %r246, %r247, %r263, %r177, %r265;
	// end inline asm
	// begin inline asm
	shfl.sync.down.b32 %r251, %r252, %r263, %r177, %r265;
	// end inline asm
	mov.b64 	%rd306, {%r246, %r251};
	mov.b64 	%fd70, %rd306;
	mov.b64 	{%r257, %r262}, %rd345;
	// begin inline asm
	shfl.sync.down.b32 %r256, %r257, %r263, %r177, %r265;
	// end inline asm
	// begin inline asm
	shfl.sync.down.b32 %r261, %r262, %r263, %r177, %r265;
	// end inline asm
	mov.b64 	%rd74, {%r256, %r261};
	add.s32 	%r266, %r158, 16;
	setp.gt.s32 	%p144, %r266, %r177;
	mov.u64 	%rd386, %rd345;
	mov.f64 	%fd247, %fd207;
	@%p144 bra 	$L__BB5_90;
	setp.lt.f64 	%p145, %fd207, %fd70;
	mov.u64 	%rd386, %rd74;
	mov.f64 	%fd247, %fd70;
	@%p145 bra 	$L__BB5_90;
	setp.gt.f64 	%p146, %fd207, %fd70;
	mov.u64 	%rd386, %rd345;
	mov.f64 	%fd247, %fd207;
	@%p146 bra 	$L__BB5_90;
	setp.lt.s64 	%p147, %rd345, %rd74;
	min.s64 	%rd386, %rd345, %rd74;
	selp.f64 	%fd247, %fd207, %fd70, %p147;
$L__BB5_90:
	setp.ne.s32 	%p148, %r158, 0;
	@%p148 bra 	$L__BB5_92;
	shr.u32 	%r267, %r1, 1;
	and.b32  	%r268, %r267, 496;
	mov.u32 	%r269, _ZN6thrust24THRUST_300001_SM_1000_NS8cuda_cub4core6detail5shmemE;
	add.s32 	%r270, %r269, %r268;
	st.shared.f64 	[%r270+8], %fd247;
	st.shared.u64 	[%r270+16], %rd386;
$L__BB5_92:
	bar.sync 	0;
	setp.ne.s32 	%p149, %r1, 0;
	@%p149 bra 	$L__BB5_209;
	setp.lt.s32 	%p150, %r37, 33;
	mov.f64 	%fd209, %fd247;
	mov.u64 	%rd347, %rd386;
	@%p150 bra 	$L__BB5_97;
	ld.shared.f64 	%fd73, [_ZN6thrust24THRUST_300001_SM_1000_NS8cuda_cub4core6detail5shmemE+24];
	ld.shared.u64 	%rd77, [_ZN6thrust24THRUST_300001_SM_1000_NS8cuda_cub4core6detail5shmemE+32];
	setp.lt.f64 	%p151, %fd247, %fd73;
	mov.f64 	%fd209, %fd73;
	mov.u64 	%rd347, %rd77;
	@%p151 bra 	$L__BB5_97;
	setp.lt.f64 	%p152, %fd73, %fd247;
	mov.f64 	%fd209, %fd247;
	mov.u64 	%rd347, %rd386;
	@%p152 bra 	$L__BB5_97;
	setp.lt.s64 	%p153, %rd386, %rd77;
	min.s64 	%rd347, %rd386, %rd77;
	selp.f64 	%fd209, %fd247, %fd73, %p153;
$L__BB5_97:
	setp.lt.s32 	%p154, %r37, 65;
	mov.f64 	%fd210, %fd209;
	mov.u64 	%rd348, %rd347;
	@%p154 bra 	$L__BB5_101;
	ld.shared.f64 	%fd76, [_ZN6thrust24THRUST_300001_SM_1000_NS8cuda_cub4core6detail5shmemE+40];
	ld.shared.u64 	%rd80, [_ZN6thrust24THRUST_300001_SM_1000_NS8cuda_cub4core6detail5shmemE+48];
	setp.lt.f64 	%p155, %fd209, %fd76;
	mov.f64 	%fd210, %fd76;
	mov.u64 	%rd348, %rd80;
	@%p155 bra 	$L__BB5_101;
	setp.lt.f64 	%p156, %fd76, %fd209;
	mov.f64 	%fd210, %fd209;
	mov.u64 	%rd348, %rd347;
	@%p156 bra 	$L__BB5_101;
	setp.lt.s64 	%p157, %rd347, %rd80;
	selp.f64 	%fd210, %fd209, %fd76, %p157;
	min.s64 	%rd348, %rd347, %rd80;
$L__BB5_101:
	setp.lt.s32 	%p158, %r37, 97;
	mov.f64 	%fd211, %fd210;
	mov.u64 	%rd349, %rd348;
	@%p158 bra 	$L__BB5_105;
	ld.shared.f64 	%fd79, [_ZN6thrust24THRUST_300001_SM_1000_NS8cuda_cub4core6detail5shmemE+56];
	ld.shared.u64 	%rd83, [_ZN6thrust24THRUST_300001_SM_1000_NS8cuda_cub4core6detail5shmemE+64];
	setp.lt.f64 	%p159, %fd210, %fd79;
	mov.f64 	%fd211, %fd79;
	mov.u64 	%rd349, %rd83;
	@%p159 bra 	$L__BB5_105;
	setp.lt.f64 	%p160, %fd79, %fd210;
	mov.f64 	%fd211, %fd210;
	mov.u64 	%rd349, %rd348;
	@%p160 bra 	$L__BB5_105;
	setp.lt.s64 	%p161, %rd348, %rd83;
	selp.f64 	%fd211, %fd210, %fd79, %p161;
	min.s64 	%rd349, %rd348, %rd83;
$L__BB5_105:
	setp.lt.s32 	%p162, %r37, 129;
	mov.f64 	%fd212, %fd211;
	mov.u64 	%rd350, %rd349;
	@%p162 bra 	$L__BB5_109;
	ld.shared.f64 	%fd82, [_ZN6thrust24THRUST_300001_SM_1000_NS8cuda_cub4core6detail5shmemE+72];
	ld.shared.u64 	%rd86, [_ZN6thrust24THRUST_300001_SM_1000_NS8cuda_cub4core6detail5shmemE+80];
	setp.lt.f64 	%p163, %fd211, %fd82;
	mov.f64 	%fd212, %fd82;
	mov.u64 	%rd350, %rd86;
	@%p163 bra 	$L__BB5_109;
	setp.lt.f64 	%p164, %fd82, %fd211;
	mov.f64 	%fd212, %fd211;
	mov.u64 	%rd350, %rd349;
	@%p164 bra 	$L__BB5_109;
	setp.lt.s64 	%p165, %rd349, %rd86;
	selp.f64 	%fd212, %fd211, %fd82, %p165;
	min.s64 	%rd350, %rd349, %rd86;
$L__BB5_109:
	setp.lt.s32 	%p166, %r37, 161;
	mov.f64 	%fd213, %fd212;
	mov.u64 	%rd351, %rd350;
	@%p166 bra 	$L__BB5_113;
	ld.shared.f64 	%fd85, [_ZN6thrust24THRUST_300001_SM_1000_NS8cuda_cub4core6detail5shmemE+88];
	ld.shared.u64 	%rd89, [_ZN6thrust24THRUST_300001_SM_1000_NS8cuda_cub4core6detail5shmemE+96];
	setp.lt.f64 	%p167, %fd212, %fd85;
	mov.f64 	%fd213, %fd85;
	mov.u64 	%rd351, %rd89;
	@%p167 bra 	$L__BB5_113;
	setp.lt.f64 	%p168, %fd85, %fd212;
	mov.f64 	%fd213, %fd212;
	mov.u64 	%rd351, %rd350;
	@%p168 bra 	$L__BB5_113;
	setp.lt.s64 	%p169, %rd350, %rd89;
	selp.f64 	%fd213, %fd212, %fd85, %p169;
	min.s64 	%rd351, %rd350, %rd89;
$L__BB5_113:
	setp.lt.s32 	%p170, %r37, 193;
	mov.f64 	%fd214, %fd213;
	mov.u64 	%rd352, %rd351;
	@%p170 bra 	$L__BB5_117;
	ld.shared.f64 	%fd88, [_ZN6thrust24THRUST_300001_SM_1000_NS8cuda_cub4core6detail5shmemE+104];
	ld.shared.u64 	%rd92, [_ZN6thrust24THRUST_300001_SM_1000_NS8cuda_cub4core6detail5shmemE+112];
	setp.lt.f64 	%p171, %fd213, %fd88;
	mov.f64 	%fd214, %fd88;
	mov.u64 	%rd352, %rd92;
	@%p171 bra 	$L__BB5_117;
	setp.lt.f64 	%p172, %fd88, %fd213;
	mov.f64 	%fd214, %fd213;
	mov.u64 	%rd352, %rd351;
	@%p172 bra 	$L__BB5_117;
	setp.lt.s64 	%p173, %rd351, %rd92;
	selp.f64 	%fd214, %fd213, %fd88, %p173;
	min.s64 	%rd352, %rd351, %rd92;
$L__BB5_117:
	setp.lt.s32 	%p174, %r37, 225;
	mov.u64 	%rd386, %rd352;
	mov.f64 	%fd247, %fd214;
	@%p174 bra 	$L__BB5_209;
	ld.shared.f64 	%fd91, [_ZN6thrust24THRUST_300001_SM_1000_NS8cuda_cub4core6detail5shmemE+120];
	ld.shared.u64 	%rd95, [_ZN6thrust24THRUST_300001_SM_1000_NS8cuda_cub4core6detail5shmemE+128];
	setp.lt.f64 	%p175, %fd214, %fd91;
	mov.u64 	%rd386, %rd95;
	mov.f64 	%fd247, %fd91;
	@%p175 bra 	$L__BB5_209;
	setp.lt.f64 	%p176, %fd91, %fd214;
	mov.u64 	%rd386, %rd352;
	mov.f64 	%fd247, %fd214;
	@%p176 bra 	$L__BB5_209;
	setp.lt.s64 	%p177, %rd352, %rd95;
	selp.f64 	%fd247, %fd214, %fd91, %p177;
	min.s64 	%rd386, %rd352, %rd95;
	bra.uni 	$L__BB5_209;
$L__BB5_121:
	mov.u32 	%r16, %tid.x;
	mul.wide.u32 	%rd208, %r16, 16;
	add.s64 	%rd189, %rd186, %rd208;
	// begin inline asm
	ld.global.nc.u64 %rd188, [%rd189];
	// end inline asm
	add.s64 	%rd191, %rd189, 8;
	// begin inline asm
	ld.global.nc.u64 %rd190, [%rd191];
	// end inline asm
	mov.b64 	%fd93, %rd188;
	add.s64 	%rd193, %rd189, 4096;
	// begin inline asm
	ld.global.nc.u64 %rd192, [%rd193];
	// end inline asm
	add.s64 	%rd195, %rd189, 4104;
	// begin inline asm
	ld.global.nc.u64 %rd353, [%rd195];
	// end inline asm
	mov.b64 	%fd215, %rd192;
	add.s64 	%rd197, %rd189, 8192;
	// begin inline asm
	ld.global.nc.u64 %rd196, [%rd197];
	// end inline asm
	add.s64 	%rd199, %rd189, 8200;
	// begin inline asm
	ld.global.nc.u64 %rd354, [%rd199];
	// end inline asm
	mov.b64 	%fd216, %rd196;
	add.s64 	%rd201, %rd189, 12288;
	// begin inline asm
	ld.global.nc.u64 %rd200, [%rd201];
	// end inline asm
	add.s64 	%rd203, %rd189, 12296;
	// begin inline asm
	ld.global.nc.u64 %rd355, [%rd203];
	// end inline asm
	mov.b64 	%fd217, %rd200;
	add.s64 	%rd205, %rd189, 16384;
	// begin inline asm
	ld.global.nc.u64 %rd204, [%rd205];
	// end inline asm
	add.s64 	%rd207, %rd189, 16392;
	// begin inline asm
	ld.global.nc.u64 %rd373, [%rd207];
	// end inline asm
	mov.b64 	%fd234, %rd204;
	setp.lt.f64 	%p3, %fd93, %fd215;
	@%p3 bra 	$L__BB5_123;
	setp.lt.f64 	%p4, %fd215, %fd93;
	setp.lt.s64 	%p5, %rd190, %rd353;
	or.pred  	%p6, %p4, %p5;
	selp.f64 	%fd215, %fd93, %fd215, %p6;
	selp.b64 	%rd353, %rd190, %rd353, %p6;
$L__BB5_123:
	setp.lt.f64 	%p7, %fd215, %fd216;
	@%p7 bra 	$L__BB5_125;
	setp.gt.f64 	%p8, %fd215, %fd216;
	setp.lt.s64 	%p9, %rd353, %rd354;
	or.pred  	%p10, %p8, %p9;
	selp.f64 	%fd216, %fd215, %fd216, %p10;
	selp.b64 	%rd354, %rd353, %rd354, %p10;
$L__BB5_125:
	setp.lt.f64 	%p11, %fd216, %fd217;
	@%p11 bra 	$L__BB5_127;
	setp.gt.f64 	%p12, %fd216, %fd217;
	setp.lt.s64 	%p13, %rd354, %rd355;
	or.pred  	%p14, %p12, %p13;
	selp.f64 	%fd217, %fd216, %fd217, %p14;
	selp.b64 	%rd355, %rd354, %rd355, %p14;
$L__BB5_127:
	setp.lt.f64 	%p15, %fd217, %fd234;
	@%p15 bra 	$L__BB5_129;
	setp.gt.f64 	%p16, %fd217, %fd234;
	setp.lt.s64 	%p17, %rd355, %rd373;
	or.pred  	%p18, %p16, %p17;
	selp.f64 	%fd234, %fd217, %fd234, %p18;
	selp.b64 	%rd373, %rd355, %rd373, %p18;
$L__BB5_129:
	setp.lt.u32 	%p19, %r37, 2560;
	mov.b32 	%r383, 1280;
	@%p19 bra 	$L__BB5_142;
	mov.b32 	%r382, 1280;
	mov.f64 	%fd219, %fd234;
	mov.u64 	%rd357, %rd373;
$L__BB5_131:
	add.s32 	%r40, %r382, %r16;
	mul.wide.u32 	%rd229, %r40, 16;
	add.s64 	%rd210, %rd186, %rd229;
	// begin inline asm
	ld.global.nc.u64 %rd209, [%rd210];
	// end inline asm
	add.s64 	%rd212, %rd210, 8;
	// begin inline asm
	ld.global.nc.u64 %rd358, [%rd212];
	// end inline asm
	mov.b64 	%fd220, %rd209;
	add.s64 	%rd214, %rd210, 4096;
	// begin inline asm
	ld.global.nc.u64 %rd213, [%rd214];
	// end inline asm
	add.s64 	%rd216, %rd210, 4104;
	// begin inline asm
	ld.global.nc.u64 %rd359, [%rd216];
	// end inline asm
	mov.b64 	%fd221, %rd213;
	add.s64 	%rd218, %rd210, 8192;
	// begin inline asm
	ld.global.nc.u64 %rd217, [%rd218];
	// end inline asm
	add.s64 	%rd220, %rd210, 8200;
	// begin inline asm
	ld.global.nc.u64 %rd360, [%rd220];
	// end inline asm
	mov.b64 	%fd222, %rd217;
	add.s64 	%rd222, %rd210, 12288;
	// begin inline asm
	ld.global.nc.u64 %rd221, [%rd222];
	// end inline asm
	add.s64 	%rd224, %rd210, 12296;
	// begin inline asm
	ld.global.nc.u64 %rd361, [%rd224];
	// end inline asm
	mov.b64 	%fd223, %rd221;
	add.s64 	%rd226, %rd210, 16384;
	// begin inline asm
	ld.global.nc.u64 %rd225, [%rd226];
	// end inline asm
	add.s64 	%rd228, %rd210, 16392;
	// begin inline asm
	ld.global.nc.u64 %rd373, [%rd228];
	// end inline asm
	mov.b64 	%fd234, %rd225;
	setp.lt.f64 	%p20, %fd219, %fd220;
	@%p20 bra 	$L__BB5_133;
	setp.gt.f64 	%p21, %fd219, %fd220;
	setp.lt.s64 	%p22, %rd357, %rd358;
	or.pred  	%p23, %p21, %p22;
	selp.f64 	%fd220, %fd219, %fd220, %p23;
	selp.b64 	%rd358, %rd357, %rd358, %p23;
$L__BB5_133:
	setp.lt.f64 	%p24, %fd220, %fd221;
	@%p24 bra 	$L__BB5_135;
	setp.gt.f64 	%p25, %fd220, %fd221;
	setp.lt.s64 	%p26, %rd358, %rd359;
	or.pred  	%p27, %p25, %p26;
	selp.f64 	%fd221, %fd220, %fd221, %p27;
	selp.b64 	%rd359, %rd358, %rd359, %p27;
$L__BB5_135:
	setp.lt.f64 	%p28, %fd221, %fd222;
	@%p28 bra 	$L__BB5_137;
	setp.gt.f64 	%p29, %fd221, %fd222;
	setp.lt.s64 	%p30, %rd359, %rd360;
	or.pred  	%p31, %p29, %p30;
	selp.f64 	%fd222, %fd221, %fd222, %p31;
	selp.b64 	%rd360, %rd359, %rd360, %p31;
$L__BB5_137:
	setp.lt.f64 	%p32, %fd222, %fd223;
	@%p32 bra 	$L__BB5_139;
	setp.gt.f64 	%p33, %fd222, %fd223;
	setp.lt.s64 	%p34, %rd360, %rd361;
	or.pred  	%p35, %p33, %p34;
	selp.f64 	%fd223, %fd222, %fd223, %p35;
	selp.b64 	%rd361, %rd360, %rd361, %p35;
$L__BB5_139:
	setp.lt.f64 	%p36, %fd223, %fd234;
	@%p36 bra 	$L__BB5_141;
	setp.gt.f64 	%p37, %fd223, %fd234;
	setp.lt.s64 	%p38, %rd361, %rd373;
	or.pred  	%p39, %p37, %p38;
	selp.f64 	%fd234, %fd223, %fd234, %p39;
	selp.b64 	%rd373, %rd361, %rd373, %p39;
$L__BB5_141:
	add.s32 	%r383, %r382, 1280;
	add.s32 	%r41, %r382, 2560;
	setp.le.s32 	%p40, %r41, %r37;
	mov.u32 	%r382, %r383;
	mov.f64 	%fd219, %fd234;
	mov.u64 	%rd357, %rd373;
	@%p40 bra 	$L__BB5_131;
$L__BB5_142:
	setp.le.s32 	%p41, %r37, %r383;
	@%p41 bra 	$L__BB5_165;
	sub.s32 	%r20, %r37, %r383;
	setp.ge.s32 	%p42, %r16, %r20;
	@%p42 bra 	$L__BB5_165;
	not.b32 	%r42, %r16;
	add.s32 	%r43, %r37, %r42;
	sub.s32 	%r21, %r43, %r383;
	and.b32  	%r44, %r21, 768;
	setp.eq.s32 	%p43, %r44, 768;
	mov.u32 	%r387, %r16;
	@%p43 bra 	$L__BB5_150;
	add.s32 	%r385, %r16, %r383;
	shr.u32 	%r45, %r21, 8;
	add.s32 	%r46, %r45, 1;
	and.b32  	%r47, %r46, 3;
	neg.s32 	%r384, %r47;
	mov.u32 	%r387, %r16;
$L__BB5_146:
	.pragma "nounroll";
	mov.u64 	%rd127, %rd373;
	mov.f64 	%fd123, %fd234;
	mul.wide.u32 	%rd235, %r385, 16;
	add.s64 	%rd232, %rd186, %rd235;
	// begin inline asm
	ld.global.nc.u64 %rd231, [%rd232];
	// end inline asm
	add.s64 	%rd234, %rd232, 8;
	// begin inline asm
	ld.global.nc.u64 %rd233, [%rd234];
	// end inline asm
	mov.b64 	%fd124, %rd231;
	setp.lt.f64 	%p44, %fd123, %fd124;
	mov.f64 	%fd234, %fd124;
	mov.u64 	%rd373, %rd233;
	@%p44 bra 	$L__BB5_149;
	setp.gt.f64 	%p45, %fd123, %fd124;
	mov.f64 	%fd234, %fd123;
	mov.u64 	%rd373, %rd127;
	@%p45 bra 	$L__BB5_149;
	setp.lt.s64 	%p46, %rd127, %rd233;
	selp.f64 	%fd234, %fd123, %fd124, %p46;
	min.s64 	%rd373, %rd127, %rd233;
$L__BB5_149:
	add.s32 	%r387, %r387, 256;
	add.s32 	%r385, %r385, 256;
	add.s32 	%r384, %r384, 1;
	setp.ne.s32 	%p47, %r384, 0;
	@%p47 bra 	$L__BB5_146;
$L__BB5_150:
	setp.lt.u32 	%p48, %r21, 768;
	@%p48 bra 	$L__BB5_165;
	cvt.u64.u32 	%rd236, %r387;
	cvt.u64.u32 	%rd237, %r383;
	add.s64 	%rd238, %rd236, %rd237;
	shl.b64 	%rd239, %rd238, 4;
	add.s64 	%rd240, %rd239, %rd186;
	add.s64 	%rd368, %rd240, 12296;
	add.s32 	%r388, %r387, %r383;
$L__BB5_152:
	mul.wide.u32 	%rd245, %r388, 16;
	add.s64 	%rd242, %rd186, %rd245;
	// begin inline asm
	ld.global.nc.u64 %rd241, [%rd242];
	// end inline asm
	add.s64 	%rd244, %rd242, 8;
	// begin inline asm
	ld.global.nc.u64 %rd243, [%rd244];
	// end inline asm
	mov.b64 	%fd130, %rd241;
	setp.lt.f64 	%p49, %fd234, %fd130;
	mov.f64 	%fd231, %fd130;
	mov.u64 	%rd370, %rd243;
	@%p49 bra 	$L__BB5_155;
	setp.gt.f64 	%p50, %fd234, %fd130;
	mov.f64 	%fd231, %fd234;
	mov.u64 	%rd370, %rd373;
	@%p50 bra 	$L__BB5_155;
	setp.lt.s64 	%p51, %rd373, %rd243;
	selp.f64 	%fd231, %fd234, %fd130, %p51;
	min.s64 	%rd370, %rd373, %rd243;
$L__BB5_155:
	add.s64 	%rd247, %rd368, -8200;
	// begin inline asm
	ld.global.nc.u64 %rd246, [%rd247];
	// end inline asm
	add.s64 	%rd249, %rd368, -8192;
	// begin inline asm
	ld.global.nc.u64 %rd248, [%rd249];
	// end inline asm
	mov.b64 	%fd133, %rd246;
	setp.lt.f64 	%p52, %fd231, %fd133;
	mov.f64 	%fd232, %fd133;
	mov.u64 	%rd371, %rd248;
	@%p52 bra 	$L__BB5_158;
	setp.gt.f64 	%p53, %fd231, %fd133;
	mov.f64 	%fd232, %fd231;
	mov.u64 	%rd371, %rd370;
	@%p53 bra 	$L__BB5_158;
	setp.lt.s64 	%p54, %rd370, %rd248;
	selp.f64 	%fd232, %fd231, %fd133, %p54;
	min.s64 	%rd371, %rd370, %rd248;
$L__BB5_158:
	add.s64 	%rd251, %rd368, -4104;
	// begin inline asm
	ld.global.nc.u64 %rd250, [%rd251];
	// end inline asm
	add.s64 	%rd253, %rd368, -4096;
	// begin inline asm
	ld.global.nc.u64 %rd252, [%rd253];
	// end inline asm
	mov.b64 	%fd136, %rd250;
	setp.lt.f64 	%p55, %fd232, %fd136;
	mov.f64 	%fd233, %fd136;
	mov.u64 	%rd372, %rd252;
	@%p55 bra 	$L__BB5_161;
	setp.gt.f64 	%p56, %fd232, %fd136;
	mov.f64 	%fd233, %fd232;
	mov.u64 	%rd372, %rd371;
	@%p56 bra 	$L__BB5_161;
	setp.lt.s64 	%p57, %rd371, %rd252;
	selp.f64 	%fd233, %fd232, %fd136, %p57;
	min.s64 	%rd372, %rd371, %rd252;
$L__BB5_161:
	add.s64 	%rd255, %rd368, -8;
	// begin inline asm
	ld.global.nc.u64 %rd254, [%rd255];
	// end inline asm
	// begin inline asm
	ld.global.nc.u64 %rd256, [%rd368];
	// end inline asm
	mov.b64 	%fd139, %rd254;
	setp.lt.f64 	%p58, %fd233, %fd139;
	mov.f64 	%fd234, %fd139;
	mov.u64 	%rd373, %rd256;
	@%p58 bra 	$L__BB5_164;
	setp.gt.f64 	%p59, %fd233, %fd139;
	mov.f64 	%fd234, %fd233;
	mov.u64 	%rd373, %rd372;
	@%p59 bra 	$L__BB5_164;
	setp.lt.s64 	%p60, %rd372, %rd256;
	selp.f64 	%fd234, %fd233, %fd139, %p60;
	min.s64 	%rd373, %rd372, %rd256;
$L__BB5_164:
	add.s32 	%r387, %r387, 1024;
	add.s64 	%rd368, %rd368, 16384;
	add.s32 	%r388, %r388, 1024;
	setp.lt.s32 	%p61, %r387, %r20;
	@%p61 bra 	$L__BB5_152;
$L__BB5_165:
	// begin inline asm
	mov.u32 %r48, %laneid;
	// end inline asm
	mov.b64 	%rd258, %fd234;
	mov.b64 	{%r50, %r55}, %rd258;
	mov.b32 	%r66, 1;
	mov.b32 	%r67, 31;
	mov.b32 	%r68, -1;
	// begin inline asm
	shfl.sync.down.b32 %r49, %r50, %r66, %r67, %r68;
	// end inline asm
	// begin inline asm
	shfl.sync.down.b32 %r54, %r55, %r66, %r67, %r68;
	// end inline asm
	mov.b64 	%rd259, {%r49, %r54};
	mov.b64 	%fd143, %rd259;
	mov.b64 	{%r60, %r65}, %rd373;
	// begin inline asm
	shfl.sync.down.b32 %r59, %r60, %r66, %r67, %r68;
	// end inline asm
	// begin inline asm
	shfl.sync.down.b32 %r64, %r65, %r66, %r67, %r68;
	// end inline asm
	mov.b64 	%rd150, {%r59, %r64};
	setp.gt.s32 	%p62, %r48, 30;
	mov.f64 	%fd236, %fd234;
	mov.u64 	%rd375, %rd373;
	@%p62 bra 	$L__BB5_169;
	setp.lt.f64 	%p63, %fd234, %fd143;
	mov.f64 	%fd236, %fd143;
	mov.u64 	%rd375, %rd150;
	@%p63 bra 	$L__BB5_169;
	setp.gt.f64 	%p64, %fd234, %fd143;
	mov.f64 	%fd236, %fd234;
	mov.u64 	%rd375, %rd373;
	@%p64 bra 	$L__BB5_169;
	setp.lt.s64 	%p65, %rd373, %rd150;
	selp.f64 	%fd236, %fd234, %fd143, %p65;
	min.s64 	%rd375, %rd373, %rd150;
$L__BB5_169:
	mov.b64 	%rd260, %fd236;
	mov.b64 	{%r70, %r75}, %rd260;
	mov.b32 	%r86, 2;
	mov.b32 	%r87, 31;
	mov.b32 	%r88, -1;
	// begin inline asm
	shfl.sync.down.b32 %r69, %r70, %r86, %r87, %r88;
	// end inline asm
	// begin inline asm
	shfl.sync.down.b32 %r74, %r75, %r86, %r87, %r88;
	// end inline asm
	mov.b64 	%rd261, {%r69, %r74};
	mov.b64 	%fd146, %rd261;
	mov.b64 	{%r80, %r85}, %rd375;
	// begin inline asm
	shfl.sync.down.b32 %r79, %r80, %r86, %r87, %r88;
	// end inline asm
	// begin inline asm
	shfl.sync.down.b32 %r84, %r85, %r86, %r87, %r88;
	// end inline asm
	mov.b64 	%rd153, {%r79, %r84};
	setp.gt.s32 	%p66, %r48, 29;
	mov.f64 	%fd237, %fd236;
	mov.u64 	%rd376, %rd375;
	@%p66 bra 	$L__BB5_173;
	setp.lt.f64 	%p67, %fd236, %fd146;
	mov.f64 	%fd237, %fd146;
	mov.u64 	%rd376, %rd153;
	@%p67 bra 	$L__BB5_173;
	setp.gt.f64 	%p68, %fd236, %fd146;
	mov.f64 	%fd237, %fd236;
	mov.u64 	%rd376, %rd375;
	@%p68 bra 	$L__BB5_173;
	setp.lt.s64 	%p69, %rd375, %rd153;
	selp.f64 	%fd237, %fd236, %fd146, %p69;
	min.s64 	%rd376, %rd375, %rd153;
$L__BB5_173:
	mov.b64 	%rd262, %fd237;
	mov.b64 	{%r90, %r95}, %rd262;
	mov.b32 	%r106, 4;
	mov.b32 	%r107, 31;
	mov.b32 	%r108, -1;
	// begin inline asm
	shfl.sync.down.b32 %r89, %r90, %r106, %r107, %r108;
	// end inline asm
	// begin inline asm
	shfl.sync.down.b32 %r94, %r95, %r106, %r107, %r108;
	// end inline asm
	mov.b64 	%rd263, {%r89, %r94};
	mov.b64 	%fd149, %rd263;
	mov.b64 	{%r100, %r105}, %rd376;
	// begin inline asm
	shfl.sync.down.b32 %r99, %r100, %r106, %r107, %r108;
	// end inline asm
	// begin inline asm
	shfl.sync.down.b32 %r104, %r105, %r106, %r107, %r108;
	// end inline asm
	mov.b64 	%rd156, {%r99, %r104};
	setp.gt.s32 	%p70, %r48, 27;
	mov.f64 	%fd238, %fd237;
	mov.u64 	%rd377, %rd376;
	@%p70 bra 	$L__BB5_177;
	setp.lt.f64 	%p71, %fd237, %fd149;
	mov.f64 	%fd238, %fd149;
	mov.u64 	%rd377, %rd156;
	@%p71 bra 	$L__BB5_177;
	setp.gt.f64 	%p72, %fd237, %fd149;
	mov.f64 	%fd238, %fd237;
	mov.u64 	%rd377, %rd376;
	@%p72 bra 	$L__BB5_177;
	setp.lt.s64 	%p73, %rd376, %rd156;
	selp.f64 	%fd238, %fd237, %fd149, %p73;
	min.s64 	%rd377, %rd376, %rd156;
$L__BB5_177:
	mov.b64 	%rd264, %fd238;
	mov.b64 	{%r110, %r115}, %rd264;
	mov.b32 	%r126, 8;
	mov.b32 	%r127, 31;
	mov.b32 	%r128, -1;
	// begin inline asm
	shfl.sync.down.b32 %r109, %r110, %r126, %r127, %r128;
	// end inline asm
	// begin inline asm
	shfl.sync.down.b32 %r114, %r115, %r126, %r127, %r128;
	// end inline asm
	mov.b64 	%rd265, {%r109, %r114};
	mov.b64 	%fd152, %rd265;
	mov.b64 	{%r120, %r125}, %rd377;
	// begin inline asm
	shfl.sync.down.b32 %r119, %r120, %r126, %r127, %r128;
	// end inline asm
	// begin inline asm
	shfl.sync.down.b32 %r124, %r125, %r126, %r127, %r128;
	// end inline asm
	mov.b64 	%rd159, {%r119, %r124};
	setp.gt.s32 	%p74, %r48, 23;
	mov.f64 	%fd239, %fd238;
	mov.u64 	%rd378, %rd377;
	@%p74 bra 	$L__BB5_181;
	setp.lt.f64 	%p75, %fd238, %fd152;
	mov.f64 	%fd239, %fd152;
	mov.u64 	%rd378, %rd159;
	@%p75 bra 	$L__BB5_181;
	setp.gt.f64 	%p76, %fd238, %fd152;
	mov.f64 	%fd239, %fd238;
	mov.u64 	%rd378, %rd377;
	@%p76 bra 	$L__BB5_181;
	setp.lt.s64 	%p77, %rd377, %rd159;
	selp.f64 	%fd239, %fd238, %fd152, %p77;
	min.s64 	%rd378, %rd377, %rd159;
$L__BB5_181:
	mov.b64 	%rd266, %fd239;
	mov.b64 	{%r130, %r135}, %rd266;
	mov.b32 	%r146, 16;
	mov.b32 	%r147, 31;
	mov.b32 	%r148, -1;
	// begin inline asm
	shfl.sync.down.b32 %r129, %r130, %r146, %r147, %r148;
	// end inline asm
	// begin inline asm
	shfl.sync.down.b32 %r134, %r135, %r146, %r147, %r148;
	// end inline asm
	mov.b64 	%rd267, {%r129, %r134};
	mov.b64 	%fd155, %rd267;
	mov.b64 	{%r140, %r145}, %rd378;
	// begin inline asm
	shfl.sync.down.b32 %r139, %r140, %r146, %r147, %r148;
	// end inline asm
	// begin inline asm
	shfl.sync.down.b32 %r144, %r145, %r146, %r147, %r148;
	// end inline asm
	mov.b64 	%rd162, {%r139, %r144};
	setp.gt.s32 	%p78, %r48, 15;
	mov.f64 	%fd247, %fd239;
	mov.u64 	%rd386, %rd378;
	@%p78 bra 	$L__BB5_185;
	setp.lt.f64 	%p79, %fd239, %fd155;
	mov.f64 	%fd247, %fd155;
	mov.u64 	%rd386, %rd162;
	@%p79 bra 	$L__BB5_185;
	setp.gt.f64 	%p80, %fd239, %fd155;
	mov.f64 	%fd247, %fd239;
	mov.u64 	%rd386, %rd378;
	@%p80 bra 	$L__BB5_185;
	setp.lt.s64 	%p81, %rd378, %rd162;
	selp.f64 	%fd247, %fd239, %fd155, %p81;
	min.s64 	%rd386, %rd378, %rd162;
$L__BB5_185:
	setp.ne.s32 	%p82, %r48, 0;
	@%p82 bra 	$L__BB5_187;
	shr.u32 	%r149, %r16, 1;
	and.b32  	%r150, %r149, 496;
	mov.u32 	%r151, _ZN6thrust24THRUST_300001_SM_1000_NS8cuda_cub4core6detail5shmemE;
	add.s32 	%r152, %r151, %r150;
	st.shared.f64 	[%r152+8], %fd247;
	st.shared.u64 	[%r152+16], %rd386;
$L__BB5_187:
	bar.sync 	0;
	setp.ne.s32 	%p83, %r16, 0;
	@%p83 bra 	$L__BB5_209;
	ld.shared.f64 	%fd158, [_ZN6thrust24THRUST_300001_SM_1000_NS8cuda_cub4core6detail5shmemE+24];
	ld.shared.u64 	%rd165, [_ZN6thrust24THRUST_300001_SM_1000_NS8cuda_cub4core6detail5shmemE+32];
	setp.lt.f64 	%p84, %fd247, %fd158;
	mov.f64 	%fd241, %fd158;
	mov.u64 	%rd380, %rd165;
	@%p84 bra 	$L__BB5_191;
	setp.lt.f64 	%p85, %fd158, %fd247;
	mov.f64 	%fd241, %fd247;
	mov.u64 	%rd380, %rd386;
	@%p85 bra 	$L__BB5_191;
	setp.lt.s64 	%p86, %rd386, %rd165;
	selp.f64 	%fd241, %fd247, %fd158, %p86;
	min.s64 	%rd380, %rd386, %rd165;
$L__BB5_191:
	ld.shared.f64 	%fd161, [_ZN6thrust24THRUST_300001_SM_1000_NS8cuda_cub4core6detail5shmemE+40];
	ld.shared.u64 	%rd168, [_ZN6thrust24THRUST_300001_SM_1000_NS8cuda_cub4core6detail5shmemE+48];
	setp.lt.f64 	%p87, %fd241, %fd161;
	mov.f64 	%fd242, %fd161;
	mov.u64 	%rd381, %rd168;
	@%p87 bra 	$L__BB5_194;
	setp.lt.f64 	%p88, %fd161, %fd241;
	mov.f64 	%fd242, %fd241;
	mov.u64 	%rd381, %rd380;
	@%p88 bra 	$L__BB5_194;
	setp.lt.s64 	%p89, %rd380, %rd168;
	selp.f64 	%fd242, %fd241, %fd161, %p89;
	min.s64 	%rd381, %rd380, %rd168;
$L__BB5_194:
	ld.shared.f64 	%fd164, [_ZN6thrust24THRUST_300001_SM_1000_NS8cuda_cub4core6detail5shmemE+56];
	ld.shared.u64 	%rd171, [_ZN6thrust24THRUST_300001_SM_1000_NS8cuda_cub4core6detail5shmemE+64];
	setp.lt.f64 	%p90, %fd242, %fd164;
	mov.f64 	%fd243, %fd164;
	mov.u64 	%rd382, %rd171;
	@%p90 bra 	$L__BB5_197;
	setp.lt.f64 	%p91, %fd164, %fd242;
	mov.f64 	%fd243, %fd242;
	mov.u64 	%rd382, %rd381;
	@%p91 bra 	$L__BB5_197;
	setp.lt.s64 	%p92, %rd381, %rd171;
	selp.f64 	%fd243, %fd242, %fd164, %p92;
	min.s64 	%rd382, %rd381, %rd171;
$L__BB5_197:
	ld.shared.f64 	%fd167, [_ZN6thrust24THRUST_300001_SM_1000_NS8cuda_cub4core6detail5shmemE+72];
	ld.shared.u64 	%rd174, [_ZN6thrust24THRUST_300001_SM_1000_NS8cuda_cub4core6detail5shmemE+80];
	setp.lt.f64 	%p93, %fd243, %fd167;
	mov.f64 	%fd244, %fd167;
	mov.u64 	%rd383, %rd174;
	@%p93 bra 	$L__BB5_200;
	setp.lt.f64 	%p94, %fd167, %fd243;
	mov.f64 	%fd244, %fd243;
	mov.u64 	%rd383, %rd382;
	@%p94 bra 	$L__BB5_200;
	setp.lt.s64 	%p95, %rd382, %rd174;
	selp.f64 	%fd244, %fd243, %fd167, %p95;
	min.s64 	%rd383, %rd382, %rd174;
$L__BB5_200:
	ld.shared.f64 	%fd170, [_ZN6thrust24THRUST_300001_SM_1000_NS8cuda_cub4core6detail5shmemE+88];
	ld.shared.u64 	%rd177, [_ZN6thrust24THRUST_300001_SM_1000_NS8cuda_cub4core6detail5shmemE+96];
	setp.lt.f64 	%p96, %fd244, %fd170;
	mov.f64 	%fd245, %fd170;
	mov.u64 	%rd384, %rd177;
	@%p96 bra 	$L__BB5_203;
	setp.lt.f64 	%p97, %fd170, %fd244;
	mov.f64 	%fd245, %fd244;
	mov.u64 	%rd384, %rd383;
	@%p97 bra 	$L__BB5_203;
	setp.lt.s64 	%p98, %rd383, %rd177;
	selp.f64 	%fd245, %fd244, %fd170, %p98;
	min.s64 	%rd384, %rd383, %rd177;
$L__BB5_203:
	ld.shared.f64 	%fd173, [_ZN6thrust24THRUST_300001_SM_1000_NS8cuda_cub4core6detail5shmemE+104];
	ld.shared.u64 	%rd180, [_ZN6thrust24THRUST_300001_SM_1000_NS8cuda_cub4core6detail5shmemE+112];
	setp.lt.f64 	%p99, %fd245, %fd173;
	mov.f64 	%fd246, %fd173;
	mov.u64 	%rd385, %rd180;
	@%p99 bra 	$L__BB5_206;
	setp.lt.f64 	%p100, %fd173, %fd245;
	mov.f64 	%fd246, %fd245;
	mov.u64 	%rd385, %rd384;
	@%p100 bra 	$L__BB5_206;
	setp.lt.s64 	%p101, %rd384, %rd180;
	selp.f64 	%fd246, %fd245, %fd173, %p101;
	min.s64 	%rd385, %rd384, %rd180;
$L__BB5_206:
	ld.shared.f64 	%fd176, [_ZN6thrust24THRUST_300001_SM_1000_NS8cuda_cub4core6detail5shmemE+120];
	ld.shared.u64 	%rd183, [_ZN6thrust24THRUST_300001_SM_1000_NS8cuda_cub4core6detail5shmemE+128];
	setp.lt.f64 	%p102, %fd246, %fd176;
	mov.u64 	%rd386, %rd183;
	mov.f64 	%fd247, %fd176;
	@%p102 bra 	$L__BB5_209;
	setp.lt.f64 	%p103, %fd176, %fd246;
	mov.u64 	%rd386, %rd385;
	mov.f64 	%fd247, %fd246;
	@%p103 bra 	$L__BB5_209;
	setp.lt.s64 	%p104, %rd385, %rd183;
	selp.f64 	%fd247, %fd246, %fd176, %p104;
	min.s64 	%rd386, %rd385, %rd183;
$L__BB5_209:
	mov.u32 	%r376, %tid.x;
	setp.ne.s32 	%p221, %r376, 0;
	@%p221 bra 	$L__BB5_211;
	ld.param.u64 	%rd318, [_ZN6thrust24THRUST_300001_SM_1000_NS8cuda_cub4core6detail13_kernel_agentINS1_8__reduce11ReduceAgentIPN4cuda3std3__45tupleIJdlEEESC_SB_iNS1_9__extrema9arg_max_fIdlNS9_4lessIdEEEEEEJSC_SC_iSH_EEEvDpT0__param_1];
	cvta.to.global.u64 	%rd317, %rd318;
	st.global.f64 	[%rd317], %fd247;
	st.global.u64 	[%rd317+8], %rd386;
$L__BB5_211:
	ret;

}
	// .globl	_ZN6thrust24THRUST_300001_SM_1000_NS8cuda_cub4core6detail13_kernel_agentINS1_8__reduce11ReduceAgentINS0_12zip_iteratorIN4cuda3std3__45tupleIJNS0_10device_ptrIdEENS0_17counting_iteratorIlNS0_11use_defaultESF_SF_EEEEEEEPNSB_IJdlEEESJ_lNS1_9__extrema9arg_max_fIdlNSA_4lessIdEEEEEEJSI_SK_lSP_EEEvDpT0_
.visible .entry _ZN6thrust24THRUST_300001_SM_1000_NS8cuda_cub4core6detail13_kernel_agentINS1_8__reduce11ReduceAgentINS0_12zip_iteratorIN4cuda3std3__45tupleIJNS0_10device_ptrIdEENS0_17counting_iteratorIlNS0_11use_defaultESF_SF_EEEEEEEPNSB_IJdlEEESJ_lNS1_9__extrema9arg_max_fIdlNSA_4lessIdEEEEEEJSI_SK_lSP_EEEvDpT0_(
	.param .align 8 .b8 _ZN6thrust24THRUST_300001_SM_1000_NS8cuda_cub4core6detail13_kernel_agentINS1_8__reduce11ReduceAgentINS0_12zip_iteratorIN4cuda3std3__45tupleIJNS0_10device_ptrIdEENS0_17counting_iteratorIlNS0_11use_defaultESF_SF_EEEEEEEPNSB_IJdlEEESJ_lNS1_9__extrema9arg_max_fIdlNSA_4lessIdEEEEEEJSI_SK_lSP_EEEvDpT0__param_0[16],
	.param .u64 .ptr .align 1 _ZN6thrust24THRUST_300001_SM_1000_NS8cuda_cub4core6detail13_kernel_agentINS1_8__reduce11ReduceAgentINS0_12zip_iteratorIN4cuda3std3__45tupleIJNS0_10device_ptrIdEENS0_17counting_iteratorIlNS0_11use_defaultESF_SF_EEEEEEEPNSB_IJdlEEESJ_lNS1_9__extrema9arg_max_fIdlNSA_4lessIdEEEEEEJSI_SK_lSP_EEEvDpT0__param_1,
	.param .u64 _ZN6thrust24THRUST_300001_SM_1000_NS8cuda_cub4core6detail13_kernel_agentINS1_8__reduce11ReduceAgentINS0_12zip_iteratorIN4cuda3std3__45tupleIJNS0_10device_ptrIdEENS0_17counting_iteratorIlNS0_11use_defaultESF_SF_EEEEEEEPNSB_IJdlEEESJ_lNS1_9__extrema9arg_max_fIdlNSA_4lessIdEEEEEEJSI_SK_lSP_EEEvDpT0__param_2,
	.param .align 1 .b8 _ZN6thrust24THRUST_300001_SM_1000_NS8cuda_cub4core6detail13_kernel_agentINS1_8__reduce11ReduceAgentINS0_12zip_iteratorIN4cuda3std3__45tupleIJNS0_10device_ptrIdEENS0_17counting_iteratorIlNS0_11use_defaultESF_SF_EEEEEEEPNSB_IJdlEEESJ_lNS1_9__extrema9arg_max_fIdlNSA_4lessIdEEEEEEJSI_SK_lSP_EEEvDpT0__param_3[1]
)
.maxntid 256
{
	.reg .pred 	%p<213>;
	.reg .b32 	%r<391>;
	.reg .b64 	%rd<358>;
	.reg .b64 	%fd<242>;

	ld.param.u64 	%rd194, [_ZN6thrust24THRUST_300001_SM_1000_NS8cuda_cub4core6detail13_kernel_agentINS1_8__reduce11ReduceAgentINS0_12zip_iteratorIN4cuda3std3__45tupleIJNS0_10device_ptrIdEENS0_17counting_iteratorIlNS0_11use_defaultESF_SF_EEEEEEEPNSB_IJdlEEESJ_lNS1_9__extrema9arg_max_fIdlNSA_4lessIdEEEEEEJSI_SK_lSP_EEEvDpT0__param_0+8];
	ld.param.u64 	%rd193, [_ZN6thrust24THRUST_300001_SM_1000_NS8cuda_cub4core6detail13_kernel_agentINS1_8__reduce11ReduceAgentINS0_12zip_iteratorIN4cuda3std3__45tupleIJNS0_10device_ptrIdEENS0_17counting_iteratorIlNS0_11use_defaultESF_SF_EEEEEEEPNSB_IJdlEEESJ_lNS1_9__extrema9arg_max_fIdlNSA_4lessIdEEEEEEJSI_SK_lSP_EEEvDpT0__param_0];
	ld.param.u64 	%rd196, [_ZN6thrust24THRUST_300001_SM_1000_NS8cuda_cub4core6detail13_kernel_agentINS1_8__reduce11ReduceAgentINS0_12zip_iteratorIN4cuda3std3__45tupleIJNS0_10device_ptrIdEENS0_17counting_iteratorIlNS0_11use_defaultESF_SF_EEEEEEEPNSB_IJdlEEESJ_lNS1_9__extrema9arg_max_fIdlNSA_4lessIdEEEEEEJSI_SK_lSP_EEEvDpT0__param_2];
	setp.eq.s64 	%p1, %rd196, 0;
	@%p1 bra 	$L__BB6_206;
	cvta.to.global.u64 	%rd1, %rd193;
	setp.gt.s64 	%p2, %rd196, 1279;
	@%p2 bra 	$L__BB6_122;
	cvt.u32.u64 	%r1, %rd196;
	mov.u32 	%r2, %tid.x;
	setp.ge.s32 	%p96, %r2, %r1;
	mov.f64 	%fd188, 0d0000000000000000;
	mov.b64 	%rd300, 0;
	mov.u32 	%r385, %r2;
	@%p96 bra 	$L__BB6_4;
	cvt.u64.u32 	%rd256, %r2;
	mul.wide.u32 	%rd257, %r2, 8;
	add.s64 	%rd258, %rd1, %rd257;
	add.s64 	%rd300, %rd194, %rd256;
	ld.global.f64 	%fd188, [%rd258];
	add.s32 	%r385, %r2, 256;
$L__BB6_4:
	setp.ge.s32 	%p97, %r385, %r1;
	@%p97 bra 	$L__BB6_26;
	not.b32 	%r154, %r385;
	add.s32 	%r5, %r154, %r1;
	and.b32  	%r155, %r5, 768;
	setp.eq.s32 	%p98, %r155, 768;
	@%p98 bra 	$L__BB6_11;
	cvt.u64.u32 	%rd260, %r385;
	add.s64 	%rd291, %rd194, %rd260;
	mul.wide.u32 	%rd261, %r385, 8;
	add.s64 	%rd290, %rd1, %rd261;
	shr.u32 	%r156, %r5, 8;
	add.s32 	%r157, %r156, 1;
	and.b32  	%r158, %r157, 3;
	neg.s32 	%r383, %r158;
$L__BB6_7:
	.pragma "nounroll";
	mov.u64 	%rd9, %rd300;
	mov.f64 	%fd3, %fd188;
	ld.global.f64 	%fd4, [%rd290];
	setp.lt.f64 	%p99, %fd3, %fd4;
	mov.u64 	%rd300, %rd291;
	mov.f64 	%fd188, %fd4;
	@%p99 bra 	$L__BB6_10;
	setp.lt.f64 	%p100, %fd4, %fd3;
	mov.u64 	%rd300, %rd9;
	mov.f64 	%fd188, %fd3;
	@%p100 bra 	$L__BB6_10;
	setp.lt.s64 	%p101, %rd9, %rd291;
	min.s64 	%rd300, %rd9, %rd291;
	selp.f64 	%fd188, %fd3, %fd4, %p101;
$L__BB6_10:
	add.s32 	%r385, %r385, 256;
	add.s64 	%rd291, %rd291, 256;
	add.s64 	%rd290, %rd290, 2048;
	add.s32 	%r383, %r383, 1;
	setp.ne.s32 	%p102, %r383, 0;
	@%p102 bra 	$L__BB6_7;
$L__BB6_11:
	setp.lt.u32 	%p103, %r5, 768;
	@%p103 bra 	$L__BB6_26;
	add.s32 	%r386, %r385, 512;
$L__BB6_13:
	mov.u32 	%r13, %r386;
	add.s32 	%r159, %r13, -512;
	cvt.s64.s32 	%rd262, %r159;
	mul.wide.s32 	%rd263, %r159, 8;
	add.s64 	%rd17, %rd1, %rd263;
	add.s64 	%rd18, %rd194, %rd262;
	ld.global.f64 	%fd10, [%rd17];
	setp.lt.f64 	%p104, %fd188, %fd10;
	mov.u64 	%rd297, %rd18;
	mov.f64 	%fd185, %fd10;
	@%p104 bra 	$L__BB6_16;
	setp.lt.f64 	%p105, %fd10, %fd188;
	mov.u64 	%rd297, %rd300;
	mov.f64 	%fd185, %fd188;
	@%p105 bra 	$L__BB6_16;
	setp.lt.s64 	%p106, %rd300, %rd18;
	min.s64 	%rd297, %rd300, %rd18;
	selp.f64 	%fd185, %fd188, %fd10, %p106;
$L__BB6_16:
	add.s32 	%r160, %r13, -256;
	cvt.s64.s32 	%rd264, %r160;
	add.s64 	%rd21, %rd194, %rd264;
	ld.global.f64 	%fd13, [%rd17+2048];
	setp.lt.f64 	%p107, %fd185, %fd13;
	mov.u64 	%rd298, %rd21;
	mov.f64 	%fd186, %fd13;
	@%p107 bra 	$L__BB6_19;
	setp.lt.f64 	%p108, %fd13, %fd185;
	mov.u64 	%rd298, %rd297;
	mov.f64 	%fd186, %fd185;
	@%p108 bra 	$L__BB6_19;
	setp.lt.s64 	%p109, %rd297, %rd21;
	min.s64 	%rd298, %rd297, %rd21;
	selp.f64 	%fd186, %fd185, %fd13, %p109;
$L__BB6_19:
	cvt.s64.s32 	%rd265, %r13;
	add.s64 	%rd24, %rd194, %rd265;
	ld.global.f64 	%fd16, [%rd17+4096];
	setp.lt.f64 	%p110, %fd186, %fd16;
	mov.u64 	%rd299, %rd24;
	mov.f64 	%fd187, %fd16;
	@%p110 bra 	$L__BB6_22;
	setp.lt.f64 	%p111, %fd16, %fd186;
	mov.u64 	%rd299, %rd298;
	mov.f64 	%fd187, %fd186;
	@%p111 bra 	$L__BB6_22;
	setp.lt.s64 	%p112, %rd298, %rd24;
	min.s64 	%rd299, %rd298, %rd24;
	selp.f64 	%fd187, %fd186, %fd16, %p112;
$L__BB6_22:
	add.s32 	%r161, %r13, 256;
	cvt.s64.s32 	%rd266, %r161;
	add.s64 	%rd27, %rd194, %rd266;
	ld.global.f64 	%fd19, [%rd17+6144];
	setp.lt.f64 	%p113, %fd187, %fd19;
	mov.u64 	%rd300, %rd27;
	mov.f64 	%fd188, %fd19;
	@%p113 bra 	$L__BB6_25;
	setp.lt.f64 	%p114, %fd19, %fd187;
	mov.u64 	%rd300, %rd299;
	mov.f64 	%fd188, %fd187;
	@%p114 bra 	$L__BB6_25;
	setp.lt.s64 	%p115, %rd299, %rd27;
	min.s64 	%rd300, %rd299, %rd27;
	selp.f64 	%fd188, %fd187, %fd19, %p115;
$L__BB6_25:
	add.s32 	%r386, %r13, 1024;
	add.s32 	%r162, %r13, 512;
	setp.lt.s32 	%p116, %r162, %r1;
	@%p116 bra 	$L__BB6_13;
$L__BB6_26:
	setp.lt.s32 	%p117, %r1, 256;
	@%p117 bra 	$L__BB6_71;
	// begin inline asm
	mov.u32 %r276, %laneid;
	// end inline asm
	mov.b64 	%rd277, %fd188;
	mov.b64 	{%r278, %r283}, %rd277;
	mov.b32 	%r294, 1;
	mov.b32 	%r295, 31;
	mov.b32 	%r296, -1;
	// begin inline asm
	shfl.sync.down.b32 %r277, %r278, %r294, %r295, %r296;
	// end inline asm
	// begin inline asm
	shfl.sync.down.b32 %r282, %r283, %r294, %r295, %r296;
	// end inline asm
	mov.b64 	%rd278, {%r277, %r282};
	mov.b64 	%fd23, %rd278;
	mov.b64 	{%r288, %r293}, %rd300;
	// begin inline asm
	shfl.sync.down.b32 %r287, %r288, %r294, %r295, %r296;
	// end inline asm
	// begin inline asm
	shfl.sync.down.b32 %r292, %r293, %r294, %r295, %r296;
	// end inline asm
	mov.b64 	%rd31, {%r287, %r292};
	setp.gt.s32 	%p169, %r276, 30;
	mov.u64 	%rd302, %rd300;
	mov.f64 	%fd190, %fd188;
	@%p169 bra 	$L__BB6_31;
	setp.lt.f64 	%p170, %fd188, %fd23;
	mov.u64 	%rd302, %rd31;
	mov.f64 	%fd190, %fd23;
	@%p170 bra 	$L__BB6_31;
	setp.gt.f64 	%p171, %fd188, %fd23;
	mov.u64 	%rd302, %rd300;
	mov.f64 	%fd190, %fd188;
	@%p171 bra 	$L__BB6_31;
	setp.lt.s64 	%p172, %rd300, %rd31;
	min.s64 	%rd302, %rd300, %rd31;
	selp.f64 	%fd190, %fd188, %fd23, %p172;
$L__BB6_31:
	mov.b64 	%rd279, %fd190;
	mov.b64 	{%r298, %r303}, %rd279;
	mov.b32 	%r314, 2;
	mov.b32 	%r315, 31;
	mov.b32 	%r316, -1;
	// begin inline asm
	shfl.sync.down.b32 %r297, %r298, %r314, %r315, %r316;
	// end inline asm
	// begin inline asm
	shfl.sync.down.b32 %r302, %r303, %r314, %r315, %r316;
	// end inline asm
	mov.b64 	%rd280, {%r297, %r302};
	mov.b64 	%fd26, %rd280;
	mov.b64 	{%r308, %r313}, %rd302;
	// begin inline asm
	shfl.sync.down.b32 %r307, %r308, %r314, %r315, %r316;
	// end inline asm
	// begin inline asm
	shfl.sync.down.b32 %r312, %r313, %r314, %r315, %r316;
	// end inline asm
	mov.b64 	%rd34, {%r307, %r312};
	setp.gt.s32 	%p173, %r276, 29;
	mov.u64 	%rd303, %rd302;
	mov.f64 	%fd191, %fd190;
	@%p173 bra 	$L__BB6_35;
	setp.lt.f64 	%p174, %fd190, %fd26;
	mov.u64 	%rd303, %rd34;
	mov.f64 	%fd191, %fd26;
	@%p174 bra 	$L__BB6_35;
	setp.gt.f64 	%p175, %fd190, %fd26;
	mov.u64 	%rd303, %rd302;
	mov.f64 	%fd191, %fd190;
	@%p175 bra 	$L__BB6_35;
	setp.lt.s64 	%p176, %rd302, %rd34;
	min.s64 	%rd303, %rd302, %rd34;
	selp.f64 	%fd191, %fd190, %fd26, %p176;
$L__BB6_35:
	mov.b64 	%rd281, %fd191;
	mov.b64 	{%r318, %r323}, %rd281;
	mov.b32 	%r334, 4;
	mov.b32 	%r335, 31;
	mov.b32 	%r336, -1;
	// begin inline asm
	shfl.sync.down.b32 %r317, %r318, %r334, %r335, %r336;
	// end inline asm
	// begin inline asm
	shfl.sync.down.b32 %r322, %r323, %r334, %r335, %r336;
	// end inline asm
	mov.b64 	%rd282, {%r317, %r322};
	mov.b64 	%fd29, %rd282;
	mov.b64 	{%r328, %r333}, %rd303;
	// begin inline asm
	shfl.sync.down.b32 %r327, %r328, %r334, %r335, %r336;
	// end inline asm
	// begin inline asm
	shfl.sync.down.b32 %r332, %r333, %r334, %r335, %r336;
	// end inline asm
	mov.b64 	%rd37, {%r327, %r332};
	setp.gt.s32 	%p177, %r276, 27;
	mov.u64 	%rd304, %rd303;
	mov.f64 	%fd192, %fd191;
	@%p177 bra 	$L__BB6_39;
	setp.lt.f64 	%p178, %fd191, %fd29;
	mov.u64 	%rd304, %rd37;
	mov.f64 	%fd192, %fd29;
	@%p178 bra 	$L__BB6_39;
	setp.gt.f64 	%p179, %fd191, %fd29;
	mov.u64 	%rd304, %rd303;
	mov.f64 	%fd192, %fd191;
	@%p179 bra 	$L__BB6_39;
	setp.lt.s64 	%p180, %rd303, %rd37;
	min.s64 	%rd304, %rd303, %rd37;
	selp.f64 	%fd192, %fd191, %fd29, %p180;
$L__BB6_39:
	mov.b64 	%rd283, %fd192;
	mov.b64 	{%r338, %r343}, %rd283;
	mov.b32 	%r354, 8;
	mov.b32 	%r355, 31;
	mov.b32 	%r356, -1;
	// begin inline asm
	shfl.sync.down.b32 %r337, %r338, %r354, %r355, %r356;
	// end inline asm
	// begin inline asm
	shfl.sync.down.b32 %r342, %r343, %r354, %r355, %r356;
	// end inline asm
	mov.b64 	%rd284, {%r337, %r342};
	mov.b64 	%fd32, %rd284;
	mov.b64 	{%r348, %r353}, %rd304;
	// begin inline asm
	shfl.sync.down.b32 %r347, %r348, %r354, %r355, %r356;
	// end inline asm
	// begin inline asm
	shfl.sync.down.b32 %r352, %r353, %r354, %r355, %r356;
	// end inline asm
	mov.b64 	%rd40, {%r347, %r352};
	setp.gt.s32 	%p181, %r276, 23;
	mov.u64 	%rd305, %rd304;
	mov.f64 	%fd193, %fd192;
	@%p181 bra 	$L__BB6_43;
	setp.lt.f64 	%p182, %fd192, %fd32;
	mov.u64 	%rd305, %rd40;
	mov.f64 	%fd193, %fd32;
	@%p182 bra 	$L__BB6_43;
	setp.gt.f64 	%p183, %fd192, %fd32;
	mov.u64 	%rd305, %rd304;
	mov.f64 	%fd193, %fd192;
	@%p183 bra 	$L__BB6_43;
	setp.lt.s64 	%p184, %rd304, %rd40;
	min.s64 	%rd305, %rd304, %rd40;
	selp.f64 	%fd193, %fd192, %fd32, %p184;
$L__BB6_43:
	mov.b64 	%rd285, %fd193;
	mov.b64 	{%r358, %r363}, %rd285;
	mov.b32 	%r374, 16;
	mov.b32 	%r375, 31;
	mov.b32 	%r376, -1;
	// begin inline asm
	shfl.sync.down.b32 %r357, %r358, %r374, %r375, %r376;
	// end inline asm
	// begin inline asm
	shfl.sync.down.b32 %r362, %r363, %r374, %r375, %r376;
	// end inline asm
	mov.b64 	%rd286, {%r357, %r362};
	mov.b64 	%fd35, %rd286;
	mov.b64 	{%r368, %r373}, %rd305;
	// begin inline asm
	shfl.sync.down.b32 %r367, %r368, %r374, %r375, %r376;
	// end inline asm
	// begin inline asm
	shfl.sync.down.b32 %r372, %r373, %r374, %r375, %r376;
	// end inline asm
	mov.b64 	%rd43, {%r367, %r372};
	setp.gt.s32 	%p185, %r276, 15;
	mov.u64 	%rd357, %rd305;
	mov.f64 	%fd241, %fd193;
	@%p185 bra 	$L__BB6_47;
	setp.lt.f64 	%p186, %fd193, %fd35;
	mov.u64 	%rd357, %rd43;
	mov.f64 	%fd241, %fd35;
	@%p186 bra 	$L__BB6_47;
	setp.gt.f64 	%p187, %fd193, %fd35;
	mov.u64 	%rd357, %rd305;
	mov.f64 	%fd241, %fd193;
	@%p187 bra 	$L__BB6_47;
	setp.lt.s64 	%p188, %rd305, %rd43;
	min.s64 	%rd357, %rd305, %rd43;
	selp.f64 	%fd241, %fd193, %fd35, %p188;
$L__BB6_47:
	setp.ne.s32 	%p189, %r276, 0;
	@%p189 bra 	$L__BB6_49;
	shr.u32 	%r377, %r2, 1;
	and.b32  	%r378, %r377, 496;
	mov.u32 	%r379, _ZN6thrust24THRUST_300001_SM_1000_NS8cuda_cub4core6detail5shmemE;
	add.s32 	%r380, %r379, %r378;
	st.shared.f64 	[%r380+8], %fd241;
	st.shared.u64 	[%r380+16], %rd357;
$L__BB6_49:
	bar.sync 	0;
	setp.ne.s32 	%p190, %r2, 0;
	@%p190 bra 	$L__BB6_204;
	ld.shared.f64 	%fd38, [_ZN6thrust24THRUST_300001_SM_1000_NS8cuda_cub4core6detail5shmemE+24];
	ld.shared.u64 	%rd46, [_ZN6thrust24THRUST_300001_SM_1000_NS8cuda_cub4core6detail5shmemE+32];
	setp.lt.f64 	%p191, %fd241, %fd38;
	mov.u64 	%rd307, %rd46;
	mov.f64 	%fd195, %fd38;
	@%p191 bra 	$L__BB6_53;
	setp.lt.f64 	%p192, %fd38, %fd241;
	mov.u64 	%rd307, %rd357;
	mov.f64 	%fd195, %fd241;
	@%p192 bra 	$L__BB6_53;
	setp.lt.s64 	%p193, %rd357, %rd46;
	min.s64 	%rd307, %rd357, %rd46;
	selp.f64 	%fd195, %fd241, %fd38, %p193;
$L__BB6_53:
	ld.shared.f64 	%fd41, [_ZN6thrust24THRUST_300001_SM_1000_NS8cuda_cub4core6detail5shmemE+40];
	ld.shared.u64 	%rd49, [_ZN6thrust24THRUST_300001_SM_1000_NS8cuda_cub4core6detail5shmemE+48];
	setp.lt.f64 	%p194, %fd195, %fd41;
	mov.u64 	%rd308, %rd49;
	mov.f64 	%fd196, %fd41;
	@%p194 bra 	$L__BB6_56;
	setp.lt.f64 	%p195, %fd41, %fd195;
	mov.u64 	%rd308, %rd307;
	mov.f64 	%fd196, %fd195;
	@%p195 bra 	$L__BB6_56;
	setp.lt.s64 	%p196, %rd307, %rd49;
	min.s64 	%rd308, %rd307, %rd49;
	selp.f64 	%fd196, %fd195, %fd41, %p196;
$L__BB6_56:
	ld.shared.f64 	%fd44, [_ZN6thrust24THRUST_300001_SM_1000_NS8cuda_cub4core6detail5shmemE+56];
	ld.shared.u64 	%rd52, [_ZN6thrust24THRUST_300001_SM_1000_NS8cuda_cub4core6detail5shmemE+64];
	setp.lt.f64 	%p197, %fd196, %fd44;
	mov.u64 	%rd309, %rd52;
	mov.f64 	%fd197, %fd44;
	@%p197 bra 	$L__BB6_59;
	setp.lt.f64 	%p198, %fd44, %fd196;
	mov.u64 	%rd309, %rd308;
	mov.f64 	%fd197, %fd196;
	@%p198 bra 	$L__BB6_59;
	setp.lt.s64 	%p199, %rd308, %rd52;
	min.s64 	%rd309, %rd308, %rd52;
	selp.f64 	%fd197, %fd196, %fd44, %p199;
$L__BB6_59:
	ld.shared.f64 	%fd47, [_ZN6thrust24THRUST_300001_SM_1000_NS8cuda_cub4core6detail5shmemE+72];
	ld.shared.u64 	%rd55, [_ZN6thrust24THRUST_300001_SM_1000_NS8cuda_cub4core6detail5shmemE+80];
	setp.lt.f64 	%p200, %fd197, %fd47;
	mov.u64 	%rd310, %rd55;
	mov.f64 	%fd198, %fd47;
	@%p200 bra 	$L__BB6_62;
	setp.lt.f64 	%p201, %fd47, %fd197;
	mov.u64 	%rd310, %rd309;
	mov.f64 	%fd198, %fd197;
	@%p201 bra 	$L__BB6_62;
	setp.lt.s64 	%p202, %rd309, %rd55;
	min.s64 	%rd310, %rd309, %rd55;
	selp.f64 	%fd198, %fd197, %fd47, %p202;
$L__BB6_62:
	ld.shared.f64 	%fd50, [_ZN6thrust24THRUST_300001_SM_1000_NS8cuda_cub4core6detail5shmemE+88];
	ld.shared.u64 	%rd58, [_ZN6thrust24THRUST_300001_SM_1000_NS8cuda_cub4core6detail5shmemE+96];
	setp.lt.f64 	%p203, %fd198, %fd50;
	mov.u64 	%rd311, %rd58;
	mov.f64 	%fd199, %fd50;
	@%p203 bra 	$L__BB6_65;
	setp.lt.f64 	%p204, %fd50, %fd198;
	mov.u64 	%rd311, %rd310;
	mov.f64 	%fd199, %fd198;
	@%p204 bra 	$L__BB6_65;
	setp.lt.s64 	%p205, %rd310, %rd58;
	min.s64 	%rd311, %rd310, %rd58;
	selp.f64 	%fd199, %fd198, %fd50, %p205;
$L__BB6_65:
	ld.shared.f64 	%fd53, [_ZN6thrust24THRUST_300001_SM_1000_NS8cuda_cub4core6detail5shmemE+104];
	ld.shared.u64 	%rd61, [_ZN6thrust24THRUST_300001_SM_1000_NS8cuda_cub4core6detail5shmemE+112];
	setp.lt.f64 	%p206, %fd199, %fd53;
	mov.u64 	%rd312, %rd61;
	mov.f64 	%fd200, %fd53;
	@%p206 bra 	$L__BB6_68;
	setp.lt.f64 	%p207, %fd53, %fd199;
	mov.u64 	%rd312, %rd311;
	mov.f64 	%fd200, %fd199;
	@%p207 bra 	$L__BB6_68;
	setp.lt.s64 	%p208, %rd311, %rd61;
	min.s64 	%rd312, %rd311, %rd61;
	selp.f64 	%fd200, %fd199, %fd53, %p208;
$L__BB6_68:
	ld.shared.f64 	%fd56, [_ZN6thrust24THRUST_300001_SM_1000_NS8cuda_cub4core6detail5shmemE+120];
	ld.shared.u64 	%rd64, [_ZN6thrust24THRUST_300001_SM_1000_NS8cuda_cub4core6detail5shmemE+128];
	setp.lt.f64 	%p209, %fd200, %fd56;
	mov.u64 	%rd357, %rd64;
	mov.f64 	%fd241, %fd56;
	@%p209 bra 	$L__BB6_204;
	setp.lt.f64 	%p210, %fd56, %fd200;
	mov.u64 	%rd357, %rd312;
	mov.f64 	%fd241, %fd200;
	@%p210 bra 	$L__BB6_204;
	setp.lt.s64 	%p211, %rd312, %rd64;
	min.s64 	%rd357, %rd312, %rd64;
	selp.f64 	%fd241, %fd200, %fd56, %p211;
	bra.uni 	$L__BB6_204;
$L__BB6_71:
	// begin inline asm
	mov.u32 %r163, %laneid;
	// end inline asm
	and.b32  	%r184, %r2, 992;
	add.s32 	%r185, %r184, 32;
	setp.gt.s32 	%p118, %r185, %r1;
	not.b32 	%r186, %r184;
	add.s32 	%r187, %r1, %r186;
	selp.b32 	%r182, %r187, 31, %p118;
	mov.b64 	%rd267, %fd188;
	mov.b64 	{%r165, %r170}, %rd267;
	mov.b32 	%r181, 1;
	mov.b32 	%r183, -1;
	// begin inline asm
	shfl.sync.down.b32 %r164, %r165, %r181, %r182, %r183;
	// end inline asm
	// begin inline asm
	shfl.sync.down.b32 %r169, %r170, %r181, %r182, %r183;
	// end inline asm
	mov.b64 	%rd268, {%r164, %r169};
	mov.b64 	%fd58, %rd268;
	mov.b64 	{%r175, %r180}, %rd300;
	// begin inline asm
	shfl.sync.down.b32 %r174, %r175, %r181, %r182, %r183;
	// end inline asm
	// begin inline asm
	shfl.sync.down.b32 %r179, %r180, %r181, %r182, %r183;
	// end inline asm
	mov.b64 	%rd66, {%r174, %r179};
	setp.ge.s32 	%p119, %r163, %r182;
	mov.u64 	%rd313, %rd300;
	mov.f64 	%fd201, %fd188;
	@%p119 bra 	$L__BB6_75;
	setp.lt.f64 	%p120, %fd188, %fd58;
	mov.u64 	%rd313, %rd66;
	mov.f64 	%fd201, %fd58;
	@%p120 bra 	$L__BB6_75;
	setp.gt.f64 	%p121, %fd188, %fd58;
	mov.u64 	%rd313, %rd300;
	mov.f64 	%fd201, %fd188;
	@%p121 bra 	$L__BB6_75;
	setp.lt.s64 	%p122, %rd300, %rd66;
	min.s64 	%rd313, %rd300, %rd66;
	selp.f64 	%fd201, %fd188, %fd58, %p122;
$L__BB6_75:
	mov.b64 	%rd269, %fd201;
	mov.b64 	{%r189, %r194}, %rd269;
	mov.b32 	%r205, 2;
	mov.b32 	%r207, -1;
	// begin inline asm
	shfl.sync.down.b32 %r188, %r189, %r205, %r182, %r207;
	// end inline asm
	// begin inline asm
	shfl.sync.down.b32 %r193, %r194, %r205, %r182, %r207;
	// end inline asm
	mov.b64 	%rd270, {%r188, %r193};
	mov.b64 	%fd61, %rd270;
	mov.b64 	{%r199, %r204}, %rd313;
	// begin inline asm
	shfl.sync.down.b32 %r198, %r199, %r205, %r182, %r207;
	// end inline asm
	// begin inline asm
	shfl.sync.down.b32 %r203, %r204, %r205, %r182, %r207;
	// end inline asm
	mov.b64 	%rd69, {%r198, %r203};
	add.s32 	%r208, %r163, 2;
	setp.gt.s32 	%p123, %r208, %r182;
	mov.u64 	%rd314, %rd313;
	mov.f64 	%fd202, %fd201;
	@%p123 bra 	$L__BB6_79;
	setp.lt.f64 	%p124, %fd201, %fd61;
	mov.u64 	%rd314, %rd69;
	mov.f64 	%fd202, %fd61;
	@%p124 bra 	$L__BB6_79;
	setp.gt.f64 	%p125, %fd201, %fd61;
	mov.u64 	%rd314, %rd313;
	mov.f64 	%fd202, %fd201;
	@%p125 bra 	$L__BB6_79;
	setp.lt.s64 	%p126, %rd313, %rd69;
	min.s64 	%rd314, %rd313, %rd69;
	selp.f64 	%fd202, %fd201, %fd61, %p126;
$L__BB6_79:
	mov.b64 	%rd271, %fd202;
	mov.b64 	{%r210, %r215}, %rd271;
	mov.b32 	%r226, 4;
	mov.b32 	%r228, -1;
	// begin inline asm
	shfl.sync.down.b32 %r209, %r210, %r226, %r182, %r228;
	// end inline asm
	// begin inline asm
	shfl.sync.down.b32 %r214, %r215, %r226, %r182, %r228;
	// end inline asm
	mov.b64 	%rd272, {%r209, %r214};
	mov.b64 	%fd64, %rd272;
	mov.b64 	{%r220, %r225}, %rd314;
	// begin inline asm
	shfl.sync.down.b32 %r219, %r220, %r226, %r182, %r228;
	// end inline asm
	// begin inline asm
	shfl.sync.down.b32 %r224, %r225, %r226, %r182, %r228;
	// end inline asm
	mov.b64 	%rd72, {%r219, %r224};
	add.s32 	%r229, %r163, 4;
	setp.gt.s32 	%p127, %r229, %r182;
	mov.u64 	%rd315, %rd314;
	mov.f64 	%fd203, %fd202;
	@%p127 bra 	$L__BB6_83;
	setp.lt.f64 	%p128, %fd202, %fd64;
	mov.u64 	%rd315, %rd72;
	mov.f64 	%fd203, %fd64;
	@%p128 bra 	$L__BB6_83;
	setp.gt.f64 	%p129, %fd202, %fd64;
	mov.u64 	%rd315, %rd314;
	mov.f64 	%fd203, %fd202;
	@%p129 bra 	$L__BB6_83;
	setp.lt.s64 	%p130, %rd314, %rd72;
	min.s64 	%rd315, %rd314, %rd72;
	selp.f64 	%fd203, %fd202, %fd64, %p130;
$L__BB6_83:
	mov.b64 	%rd273, %fd203;
	mov.b64 	{%r231, %r236}, %rd273;
	mov.b32 	%r247, 8;
	mov.b32 	%r249, -1;
	// begin inline asm
	shfl.sync.down.b32 %r230, %r231, %r247, %r182, %r249;
	// end inline asm
	// begin inline asm
	shfl.sync.down.b32 %r235, %r236, %r247, %r182, %r249;
	// end inline asm
	mov.b64 	%rd274, {%r230, %r235};
	mov.b64 	%fd67, %rd274;
	mov.b64 	{%r241, %r246}, %rd315;
	// begin inline asm
	shfl.sync.down.b32 %r240, %r241, %r247, %r182, %r249;
	// end inline asm
	// begin inline asm
	shfl.sync.down.b32 %r245, %r246, %r247, %r182, %r249;
	// end inline asm
	mov.b64 	%rd75, {%r240, %r245};
	add.s32 	%r250, %r163, 8;
	setp.gt.s32 	%p131, %r250, %r182;
	mov.f64 	%fd204, %fd203;
	mov.u64 	%rd316, %rd315;
	@%p131 bra 	$L__BB6_87;
	setp.lt.f64 	%p132, %fd203, %fd67;
	mov.f64 	%fd204, %fd67;
	mov.u64 	%rd316, %rd75;
	@%p132 bra 	$L__BB6_87;
	setp.gt.f64 	%p133, %fd203, %fd67;
	mov.f64 	%fd204, %fd203;
	mov.u64 	%rd316, %rd315;
	@%p133 bra 	$L__BB6_87;
	setp.lt.s64 	%p134, %rd315, %rd75;
	selp.f64 	%fd204, %fd203, %fd67, %p134;
	min.s64 	%rd316, %rd315, %rd75;
$L__BB6_87:
	mov.b64 	%rd275, %fd204;
	mov.b64 	{%r252, %r257}, %rd275;
	mov.b32 	%r268, 16;
	mov.b32 	%r270, -1;
	// begin inline asm
	shfl.sync.down.b32 %r251, %r252, %r268, %r182, %r270;
	// end inline asm
	// begin inline asm
	shfl.sync.down.b32 %r256, %r257, %r268, %r182, %r270;
	// end inline asm
	mov.b64 	%rd276, {%r251, %r256};
	mov.b64 	%fd70, %rd276;
	mov.b64 	{%r262, %r267}, %rd316;
	// begin inline asm
	shfl.sync.down.b32 %r261, %r262, %r268, %r182, %r270;
	// end inline asm
	// begin inline asm
	shfl.sync.down.b32 %r266, %r267, %r268, %r182, %r270;
	// end inline asm
	mov.b64 	%rd78, {%r261, %r266};
	add.s32 	%r271, %r163, 16;
	setp.gt.s32 	%p135, %r271, %r182;
	mov.f64 	%fd241, %fd204;
	mov.u64 	%rd357, %rd316;
	@%p135 bra 	$L__BB6_91;
	setp.lt.f64 	%p136, %fd204, %fd70;
	mov.f64 	%fd241, %fd70;
	mov.u64 	%rd357, %rd78;
	@%p136 bra 	$L__BB6_91;
	setp.gt.f64 	%p137, %fd204, %fd70;
	mov.f64 	%fd241, %fd204;
	mov.u64 	%rd357, %rd316;
	@%p137 bra 	$L__BB6_91;
	setp.lt.s64 	%p138, %rd316, %rd78;
	selp.f64 	%fd241, %fd204, %fd70, %p138;
	min.s64 	%rd357, %rd316, %rd78;
$L__BB6_91:
	setp.ne.s32 	%p139, %r163, 0;
	@%p139 bra 	$L__BB6_93;
	shr.u32 	%r272, %r2, 1;
	and.b32  	%r273, %r272, 496;
	mov.u32 	%r274, _ZN6thrust24THRUST_300001_SM_1000_NS8cuda_cub4core6detail5shmemE;
	add.s32 	%r275, %r274, %r273;
	st.shared.f64 	[%r275+8], %fd241;
	st.shared.u64 	[%r275+16], %rd357;
$L__BB6_93:
	bar.sync 	0;
	setp.ne.s32 	%p140, %r2, 0;
	@%p140 bra 	$L__BB6_204;
	setp.lt.s32 	%p141, %r1, 33;
	mov.f64 	%fd206, %fd241;
	mov.u64 	%rd318, %rd357;
	@%p141 bra 	$L__BB6_98;
	ld.shared.f64 	%fd73, [_ZN6thrust24THRUST_300001_SM_1000_NS8cuda_cub4core6detail5shmemE+24];
	ld.shared.u64 	%rd81, [_ZN6thrust24THRUST_300001_SM_1000_NS8cuda_cub4core6detail5shmemE+32];
	setp.lt.f64 	%p142, %fd241, %fd73;
	mov.f64 	%fd206, %fd73;
	mov.u64 	%rd318, %rd81;
	@%p142 bra 	$L__BB6_98;
	setp.lt.f64 	%p143, %fd73, %fd241;
	mov.f64 	%fd206, %fd241;
	mov.u64 	%rd318, %rd357;
	@%p143 bra 	$L__BB6_98;
	setp.lt.s64 	%p144, %rd357, %rd81;
	selp.f64 	%fd206, %fd241, %fd73, %p144;
	min.s64 	%rd318, %rd357, %rd81;
$L__BB6_98:
	setp.lt.s32 	%p145, %r1, 65;
	mov.f64 	%fd207, %fd206;
	mov.u64 	%rd319, %rd318;
	@%p145 bra 	$L__BB6_102;
	ld.shared.f64 	%fd76, [_ZN6thrust24THRUST_300001_SM_1000_NS8cuda_cub4core6detail5shmemE+40];
	ld.shared.u64 	%rd84, [_ZN6thrust24THRUST_300001_SM_1000_NS8cuda_cub4core6detail5shmemE+48];
	setp.lt.f64 	%p146, %fd206, %fd76;
	mov.f64 	%fd207, %fd76;
	mov.u64 	%rd319, %rd84;
	@%p146 bra 	$L__BB6_102;
	setp.lt.f64 	%p147, %fd76, %fd206;
	mov.f64 	%fd207, %fd206;
	mov.u64 	%rd319, %rd318;
	@%p147 bra 	$L__BB6_102;
	setp.lt.s64 	%p148, %rd318, %rd84;
	selp.f64 	%fd207, %fd206, %fd76, %p148;
	min.s64 	%rd319, %rd318, %rd84;
$L__BB6_102:
	setp.lt.s32 	%p149, %r1, 97;
	mov.f64 	%fd208, %fd207;
	mov.u64 	%rd320, %rd319;
	@%p149 bra 	$L__BB6_106;
	ld.shared.f64 	%fd79, [_ZN6thrust24THRUST_300001_SM_1000_NS8cuda_cub4core6detail5shmemE+56];
	ld.shared.u64 	%rd87, [_ZN6thrust24THRUST_300001_SM_1000_NS8cuda_cub4core6detail5shmemE+64];
	setp.lt.f64 	%p150, %fd207, %fd79;
	mov.f64 	%fd208, %fd79;
	mov.u64 	%rd320, %rd87;
	@%p150 bra 	$L__BB6_106;
	setp.lt.f64 	%p151, %fd79, %fd207;
	mov.f64 	%fd208, %fd207;
	mov.u64 	%rd320, %rd319;
	@%p151 bra 	$L__BB6_106;
	setp.lt.s64 	%p152, %rd319, %rd87;
	selp.f64 	%fd208, %fd207, %fd79, %p152;
	min.s64 	%rd320, %rd319, %rd87;
$L__BB6_106:
	setp.lt.s32 	%p153, %r1, 129;
	mov.f64 	%fd209, %fd208;
	mov.u64 	%rd321, %rd320;
	@%p153 bra 	$L__BB6_110;
	ld.shared.f64 	%fd82, [_ZN6thrust24THRUST_300001_SM_1000_NS8cuda_cub4core6detail5shmemE+72];
	ld.shared.u64 	%rd90, [_ZN6thrust24THRUST_300001_SM_1000_NS8cuda_cub4core6detail5shmemE+80];
	setp.lt.f64 	%p154, %fd208, %fd82;
	mov.f64 	%fd209, %fd82;
	mov.u64 	%rd321, %rd90;
	@%p154 bra 	$L__BB6_110;
	setp.lt.f64 	%p155, %fd82, %fd208;
	mov.f64 	%fd209, %fd208;
	mov.u64 	%rd321, %rd320;
	@%p155 bra 	$L__BB6_110;
	setp.lt.s64 	%p156, %rd320, %rd90;
	selp.f64 	%fd209, %fd208, %fd82, %p156;
	min.s64 	%rd321, %rd320, %rd90;
$L__BB6_110:
	setp.lt.s32 	%p157, %r1, 161;
	mov.f64 	%fd210, %fd209;
	mov.u64 	%rd322, %rd321;
	@%p157 bra 	$L__BB6_114;
	ld.shared.f64 	%fd85, [_ZN6thrust24THRUST_300001_SM_1000_NS8cuda_cub4core6detail5shmemE+88];
	ld.shared.u64 	%rd93, [_ZN6thrust24THRUST_300001_SM_1000_NS8cuda_cub4core6detail5shmemE+96];
	setp.lt.f64 	%p158, %fd209, %fd85;
	mov.f64 	%fd210, %fd85;
	mov.u64 	%rd322, %rd93;
	@%p158 bra 	$L__BB6_114;
	setp.lt.f64 	%p159, %fd85, %fd209;
	mov.f64 	%fd210, %fd209;
	mov.u64 	%rd322, %rd321;
	@%p159 bra 	$L__BB6_114;
	setp.lt.s64 	%p160, %rd321, %rd93;
	selp.f64 	%fd210, %fd209, %fd85, %p160;
	min.s64 	%rd322, %rd321, %rd93;
$L__BB6_114:
	setp.lt.s32 	%p161, %r1, 193;
	mov.f64 	%fd211, %fd210;
	mov.u64 	%rd323, %rd322;
	@%p161 bra 	$L__BB6_118;
	ld.shared.f64 	%fd88, [_ZN6thrust24THRUST_300001_SM_1000_NS8cuda_cub4core6detail5shmemE+104];
	ld.shared.u64 	%rd96, [_ZN6thrust24THRUST_300001_SM_1000_NS8cuda_cub4core6detail5shmemE+112];
	setp.lt.f64 	%p162, %fd210, %fd88;
	mov.f64 	%fd211, %fd88;
	mov.u64 	%rd323, %rd96;
	@%p162 bra 	$L__BB6_118;
	setp.lt.f64 	%p163, %fd88, %fd210;
	mov.f64 	%fd211, %fd210;
	mov.u64 	%rd323, %rd322;
	@%p163 bra 	$L__BB6_118;
	setp.lt.s64 	%p164, %rd322, %rd96;
	selp.f64 	%fd211, %fd210, %fd88, %p164;
	min.s64 	%rd323, %rd322, %rd96;
$L__BB6_118:
	setp.lt.s32 	%p165, %r1, 225;
	mov.u64 	%rd357, %rd323;
	mov.f64 	%fd241, %fd211;
	@%p165 bra 	$L__BB6_204;
	ld.shared.f64 	%fd91, [_ZN6thrust24THRUST_300001_SM_1000_NS8cuda_cub4core6detail5shmemE+120];
	ld.shared.u64 	%rd99, [_ZN6thrust24THRUST_300001_SM_1000_NS8cuda_cub4core6detail5shmemE+128];
	setp.lt.f64 	%p166, %fd211, %fd91;
	mov.u64 	%rd357, %rd99;
	mov.f64 	%fd241, %fd91;
	@%p166 bra 	$L__BB6_204;
	setp.lt.f64 	%p167, %fd91, %fd211;
	mov.u64 	%rd357, %rd323;
	mov.f64 	%fd241, %fd211;
	@%p167 bra 	$L__BB6_204;
	setp.lt.s64 	%p168, %rd323, %rd99;
	selp.f64 	%fd241, %fd211, %fd91, %p168;
	min.s64 	%rd357, %rd323, %rd99;
	bra.uni 	$L__BB6_204;
$L__BB6_122:
	mov.u32 	%r18, %tid.x;
	cvt.u64.u32 	%rd197, %r18;
	cvta.to.global.u64 	%rd198, %rd193;
	mul.wide.u32 	%rd199, %r18, 8;
	add.s64 	%rd200, %rd198, %rd199;
	ld.global.f64 	%fd170, [%rd200];
	add.s32 	%r31, %r18, 256;
	cvt.u64.u32 	%rd201, %r31;
	ld.global.f64 	%fd171, [%rd200+2048];
	add.s32 	%r32, %r18, 512;
	cvt.u64.u32 	%rd202, %r32;
	ld.global.f64 	%fd172, [%rd200+4096];
	add.s32 	%r33, %r18, 768;
	cvt.u64.u32 	%rd203, %r33;
	ld.global.f64 	%fd173, [%rd200+6144];
	or.b32  	%r34, %r18, 1024;
	cvt.u64.u32 	%rd101, %r34;
	add.s64 	%rd344, %rd194, %rd101;
	ld.global.f64 	%fd228, [%rd200+8192];
	setp.geu.f64 	%p3, %fd170, %fd171;
	selp.f64 	%fd174, %fd170, %fd171, %p3;
	selp.b64 	%rd204, %rd197, %rd201, %p3;
	setp.geu.f64 	%p4, %fd174, %fd172;
	selp.f64 	%fd175, %fd174, %fd172, %p4;
	selp.b64 	%rd205, %rd204, %rd202, %p4;
	setp.geu.f64 	%p5, %fd175, %fd173;
	selp.f64 	%fd94, %fd175, %fd173, %p5;
	selp.b64 	%rd104, %rd205, %rd203, %p5;
	setp.lt.f64 	%p6, %fd94, %fd228;
	@%p6 bra 	$L__BB6_124;
	setp.lt.f64 	%p7, %fd228, %fd94;
	setp.lt.u64 	%p8, %rd104, %rd101;
	or.pred  	%p9, %p7, %p8;
	selp.f64 	%fd228, %fd94, %fd228, %p9;
	add.s64 	%rd206, %rd194, %rd104;
	selp.b64 	%rd344, %rd206, %rd344, %p9;
$L__BB6_124:
	setp.lt.u64 	%p10, %rd196, 2560;
	mov.b64 	%rd333, 1280;
	@%p10 bra 	$L__BB6_137;
	mov.b64 	%rd325, 1280;
	mov.f64 	%fd213, %fd228;
$L__BB6_126:
	add.s64 	%rd209, %rd325, %rd197;
	shl.b64 	%rd210, %rd325, 3;
	cvta.to.global.u64 	%rd211, %rd193;
	add.s64 	%rd213, %rd211, %rd199;
	add.s64 	%rd214, %rd213, %rd210;
	add.s64 	%rd327, %rd209, %rd194;
	ld.global.f64 	%fd214, [%rd214];
	ld.global.f64 	%fd215, [%rd214+2048];
	ld.global.f64 	%fd216, [%rd214+4096];
	ld.global.f64 	%fd217, [%rd214+6144];
	ld.global.f64 	%fd228, [%rd214+8192];
	setp.lt.f64 	%p11, %fd213, %fd214;
	@%p11 bra 	$L__BB6_128;
	setp.lt.f64 	%p12, %fd214, %fd213;
	setp.lt.s64 	%p13, %rd344, %rd327;
	or.pred  	%p14, %p12, %p13;
	selp.f64 	%fd214, %fd213, %fd214, %p14;
	selp.b64 	%rd327, %rd344, %rd327, %p14;
$L__BB6_128:
	add.s64 	%rd215, %rd325, %rd197;
	add.s64 	%rd216, %rd215, %rd194;
	add.s64 	%rd328, %rd216, 256;
	setp.lt.f64 	%p15, %fd214, %fd215;
	@%p15 bra 	$L__BB6_130;
	setp.lt.f64 	%p16, %fd215, %fd214;
	add.s64 	%rd218, %rd325, %rd197;
	add.s64 	%rd219, %rd218, %rd194;
	add.s64 	%rd220, %rd219, 256;
	setp.lt.s64 	%p17, %rd327, %rd220;
	or.pred  	%p18, %p16, %p17;
	selp.f64 	%fd215, %fd214, %fd215, %p18;
	selp.b64 	%rd328, %rd327, %rd220, %p18;
$L__BB6_130:
	add.s64 	%rd329, %rd216, 512;
	setp.lt.f64 	%p19, %fd215, %fd216;
	@%p19 bra 	$L__BB6_132;
	setp.lt.f64 	%p20, %fd216, %fd215;
	add.s64 	%rd224, %rd325, %rd197;
	add.s64 	%rd225, %rd224, %rd194;
	add.s64 	%rd226, %rd225, 512;
	setp.lt.s64 	%p21, %rd328, %rd226;
	or.pred  	%p22, %p20, %p21;
	selp.f64 	%fd216, %fd215, %fd216, %p22;
	selp.b64 	%rd329, %rd328, %rd226, %p22;
$L__BB6_132:
	add.s64 	%rd227, %rd325, %rd197;
	add.s64 	%rd228, %rd227, %rd194;
	add.s64 	%rd330, %rd228, 768;
	setp.lt.f64 	%p23, %fd216, %fd217;
	@%p23 bra 	$L__BB6_134;
	setp.lt.f64 	%p24, %fd217, %fd216;
	setp.lt.s64 	%p25, %rd329, %rd330;
	or.pred  	%p26, %p24, %p25;
	selp.f64 	%fd217, %fd216, %fd217, %p26;
	selp.b64 	%rd330, %rd329, %rd330, %p26;
$L__BB6_134:
	add.s64 	%rd344, %rd228, 1024;
	setp.lt.f64 	%p27, %fd217, %fd228;
	@%p27 bra 	$L__BB6_136;
	setp.lt.f64 	%p28, %fd228, %fd217;
	setp.lt.s64 	%p29, %rd330, %rd344;
	or.pred  	%p30, %p28, %p29;
	selp.f64 	%fd228, %fd217, %fd228, %p30;
	selp.b64 	%rd344, %rd330, %rd344, %p30;
$L__BB6_136:
	add.s64 	%rd333, %rd325, 1280;
	add.s64 	%rd231, %rd325, 2560;
	setp.le.s64 	%p31, %rd231, %rd196;
	mov.u64 	%rd325, %rd333;
	mov.f64 	%fd213, %fd228;
	@%p31 bra 	$L__BB6_126;
$L__BB6_137:
	setp.le.s64 	%p32, %rd196, %rd333;
	@%p32 bra 	$L__BB6_160;
	cvt.u32.u64 	%r35, %rd333;
	cvt.u32.u64 	%r36, %rd196;
	sub.s32 	%r19, %r36, %r35;
	setp.ge.s32 	%p33, %r18, %r19;
	@%p33 bra 	$L__BB6_160;
	cvta.to.global.u64 	%rd130, %rd193;
	not.b32 	%r38, %r18;
	add.s32 	%r39, %r38, %r36;
	sub.s32 	%r20, %r39, %r35;
	and.b32  	%r41, %r20, 768;
	setp.eq.s32 	%p34, %r41, 768;
	mov.u32 	%r389, %r18;
	@%p34 bra 	$L__BB6_145;
	add.s64 	%rd234, %rd333, %rd197;
	add.s64 	%rd335, %rd234, %rd194;
	shl.b64 	%rd235, %rd234, 3;
	add.s64 	%rd334, %rd130, %rd235;
	shr.u32 	%r42, %r20, 8;
	add.s32 	%r43, %r42, 1;
	and.b32  	%r44, %r43, 3;
	neg.s32 	%r387, %r44;
	mov.u32 	%r389, %r18;
$L__BB6_141:
	.pragma "nounroll";
	mov.u64 	%rd135, %rd344;
	mov.f64 	%fd114, %fd228;
	ld.global.f64 	%fd115, [%rd334];
	setp.lt.f64 	%p35, %fd114, %fd115;
	mov.f64 	%fd228, %fd115;
	mov.u64 	%rd344, %rd335;
	@%p35 bra 	$L__BB6_144;
	setp.lt.f64 	%p36, %fd115, %fd114;
	mov.f64 	%fd228, %fd114;
	mov.u64 	%rd344, %rd135;
	@%p36 bra 	$L__BB6_144;
	setp.lt.s64 	%p37, %rd135, %rd335;
	selp.f64 	%fd228, %fd114, %fd115, %p37;
	min.s64 	%rd344, %rd135, %rd335;
$L__BB6_144:
	add.s32 	%r389, %r389, 256;
	add.s64 	%rd335, %rd335, 256;
	add.s64 	%rd334, %rd334, 2048;
	add.s32 	%r387, %r387, 1;
	setp.ne.s32 	%p38, %r387, 0;
	@%p38 bra 	$L__BB6_141;
$L__BB6_145:
	setp.lt.u32 	%p39, %r20, 768;
	@%p39 bra 	$L__BB6_160;
	add.s32 	%r390, %r389, 512;
$L__BB6_147:
	mov.u32 	%r28, %r390;
	add.s32 	%r45, %r28, -512;
	cvt.u64.u32 	%rd236, %r45;
	add.s64 	%rd237, %rd333, %rd236;
	shl.b64 	%rd238, %rd237, 3;
	add.s64 	%rd143, %rd130, %rd238;
	add.s64 	%rd144, %rd237, %rd194;
	ld.global.f64 	%fd121, [%rd143];
	setp.lt.f64 	%p40, %fd228, %fd121;
	mov.f64 	%fd225, %fd121;
	mov.u64 	%rd341, %rd144;
	@%p40 bra 	$L__BB6_150;
	setp.lt.f64 	%p41, %fd121, %fd228;
	mov.f64 	%fd225, %fd228;
	mov.u64 	%rd341, %rd344;
	@%p41 bra 	$L__BB6_150;
	setp.lt.s64 	%p42, %rd344, %rd144;
	selp.f64 	%fd225, %fd228, %fd121, %p42;
	min.s64 	%rd341, %rd344, %rd144;
$L__BB6_150:
	add.s32 	%r46, %r28, -256;
	cvt.u64.u32 	%rd239, %r46;
	add.s64 	%rd240, %rd333, %rd239;
	add.s64 	%rd147, %rd240, %rd194;
	ld.global.f64 	%fd124, [%rd143+2048];
	setp.lt.f64 	%p43, %fd225, %fd124;
	mov.f64 	%fd226, %fd124;
	mov.u64 	%rd342, %rd147;
	@%p43 bra 	$L__BB6_153;
	setp.lt.f64 	%p44, %fd124, %fd225;
	mov.f64 	%fd226, %fd225;
	mov.u64 	%rd342, %rd341;
	@%p44 bra 	$L__BB6_153;
	setp.lt.s64 	%p45, %rd341, %rd147;
	selp.f64 	%fd226, %fd225, %fd124, %p45;
	min.s64 	%rd342, %rd341, %rd147;
$L__BB6_153:
	cvt.u64.u32 	%rd241, %r28;
	add.s64 	%rd242, %rd333, %rd241;
	add.s64 	%rd150, %rd242, %rd194;
	ld.global.f64 	%fd127, [%rd143+4096];
	setp.lt.f64 	%p46, %fd226, %fd127;
	mov.f64 	%fd227, %fd127;
	mov.u64 	%rd343, %rd150;
	@%p46 bra 	$L__BB6_156;
	setp.lt.f64 	%p47, %fd127, %fd226;
	mov.f64 	%fd227, %fd226;
	mov.u64 	%rd343, %rd342;
	@%p47 bra 	$L__BB6_156;
	setp.lt.s64 	%p48, %rd342, %rd150;
	selp.f64 	%fd227, %fd226, %fd127, %p48;
	min.s64 	%rd343, %rd342, %rd150;
$L__BB6_156:
	add.s32 	%r47, %r28, 256;
	cvt.u64.u32 	%rd243, %r47;
	add.s64 	%rd244, %rd333, %rd243;
	add.s64 	%rd153, %rd244, %rd194;
	ld.global.f64 	%fd130, [%rd143+6144];
	setp.lt.f64 	%p49, %fd227, %fd130;
	mov.f64 	%fd228, %fd130;
	mov.u64 	%rd344, %rd153;
	@%p49 bra 	$L__BB6_159;
	setp.lt.f64 	%p50, %fd130, %fd227;
	mov.f64 	%fd228, %fd227;
	mov.u64 	%rd344, %rd343;
	@%p50 bra 	$L__BB6_159;
	setp.lt.s64 	%p51, %rd343, %rd153;
	selp.f64 	%fd228, %fd227, %fd130, %p51;
	min.s64 	%rd344, %rd343, %rd153;
$L__BB6_159:
	add.s32 	%r390, %r28, 1024;
	add.s32 	%r48, %r28, 512;
	setp.lt.s32 	%p52, %r48, %r19;
	@%p52 bra 	$L__BB6_147;
$L__BB6_160:
	// begin inline asm
	mov.u32 %r49, %laneid;
	// end inline asm
	mov.b64 	%rd245, %fd228;
	mov.b64 	{%r51, %r56}, %rd245;
	mov.b32 	%r67, 1;
	mov.b32 	%r68, 31;
	mov.b32 	%r69, -1;
	// begin inline asm
	shfl.sync.down.b32 %r50, %r51, %r67, %r68, %r69;
	// end inline asm
	// begin inline asm
	shfl.sync.down.b32 %r55, %r56, %r67, %r68, %r69;
	// end inline asm
	mov.b64 	%rd246, {%r50, %r55};
	mov.b64 	%fd134, %rd246;
	mov.b64 	{%r61, %r66}, %rd344;
	// begin inline asm
	shfl.sync.down.b32 %r60, %r61, %r67, %r68, %r69;
	// end inline asm
	// begin inline asm
	shfl.sync.down.b32 %r65, %r66, %r67, %r68, %r69;
	// end inline asm
	mov.b64 	%rd157, {%r60, %r65};
	setp.gt.s32 	%p53, %r49, 30;
	mov.f64 	%fd230, %fd228;
	mov.u64 	%rd346, %rd344;
	@%p53 bra 	$L__BB6_164;
	setp.lt.f64 	%p54, %fd228, %fd134;
	mov.f64 	%fd230, %fd134;
	mov.u64 	%rd346, %rd157;
	@%p54 bra 	$L__BB6_164;
	setp.gt.f64 	%p55, %fd228, %fd134;
	mov.f64 	%fd230, %fd228;
	mov.u64 	%rd346, %rd344;
	@%p55 bra 	$L__BB6_164;
	setp.lt.s64 	%p56, %rd344, %rd157;
	selp.f64 	%fd230, %fd228, %fd134, %p56;
	min.s64 	%rd346, %rd344, %rd157;
$L__BB6_164:
	mov.b64 	%rd247, %fd230;
	mov.b64 	{%r71, %r76}, %rd247;
	mov.b32 	%r87, 2;
	mov.b32 	%r88, 31;
	mov.b32 	%r89, -1;
	// begin inline asm
	shfl.sync.down.b32 %r70, %r71, %r87, %r88, %r89;
	// end inline asm
	// begin inline asm
	shfl.sync.down.b32 %r75, %r76, %r87, %r88, %r89;
	// end inline asm
	mov.b64 	%rd248, {%r70, %r75};
	mov.b64 	%fd137, %rd248;
	mov.b64 	{%r81, %r86}, %rd346;
	// begin inline asm
	shfl.sync.down.b32 %r80, %r81, %r87, %r88, %r89;
	// end inline asm
	// begin inline asm
	shfl.sync.down.b32 %r85, %r86, %r87, %r88, %r89;
	// end inline asm
	mov.b64 	%rd160, {%r80, %r85};
	setp.gt.s32 	%p57, %r49, 29;
	mov.f64 	%fd231, %fd230;
	mov.u64 	%rd347, %rd346;
	@%p57 bra 	$L__BB6_168;
	setp.lt.f64 	%p58, %fd230, %fd137;
	mov.f64 	%fd231, %fd137;
	mov.u64 	%rd347, %rd160;
	@%p58 bra 	$L__BB6_168;
	setp.gt.f64 	%p59, %fd230, %fd137;
	mov.f64 	%fd231, %fd230;
	mov.u64 	%rd347, %rd346;
	@%p59 bra 	$L__BB6_168;
	setp.lt.s64 	%p60, %rd346, %rd160;
	selp.f64 	%fd231, %fd230, %fd137, %p60;
	min.s64 	%rd347, %rd346, %rd160;
$L__BB6_168:
	mov.b64 	%rd249, %fd231;
	mov.b64 	{%r91, %r96}, %rd249;
	mov.b32 	%r107, 4;
	mov.b32 	%r108, 31;
	mov.b32 	%r109, -1;
	// begin inline asm
	shfl.sync.down.b32 %r90, %r91, %r107, %r108, %r109;
	// end inline asm
	// begin inline asm
	shfl.sync.down.b32 %r95, %r96, %r107, %r108, %r109;
	// end inline asm
	mov.b64 	%rd250, {%r90, %r95};
	mov.b64 	%fd140, %rd250;
	mov.b64 	{%r101, %r106}, %rd347;
	// begin inline asm
	shfl.sync.down.b32 %r100, %r101, %r107, %r108, %r109;
	// end inline asm
	// begin inline asm
	shfl.sync.down.b32 %r105, %r106, %r107, %r108, %r109;
	// end inline asm
	mov.b64 	%rd163, {%r100, %r105};
	setp.gt.s32 	%p61, %r49, 27;
	mov.f64 	%fd232, %fd231;
	mov.u64 	%rd348, %rd347;
	@%p61 bra 	$L__BB6_172;
	setp.lt.f64 	%p62, %fd231, %fd140;
	mov.f64 	%fd232, %fd140;
	mov.u64 	%rd348, %rd163;
	@%p62 bra 	$L__BB6_172;
	setp.gt.f64 	%p63, %fd231, %fd140;
	mov.f64 	%fd232, %fd231;
	mov.u64 	%rd348, %rd347;
	@%p63 bra 	$L__BB6_172;
	setp.lt.s64 	%p64, %rd347, %rd163;
	selp.f64 	%fd232, %fd231, %fd140, %p64;
	min.s64 	%rd348, %rd347, %rd163;
$L__BB6_172:
	mov.b64 	%rd251, %fd232;
	mov.b64 	{%r111, %r116}, %rd251;
	mov.b32 	%r127, 8;
	mov.b32 	%r128, 31;
	mov.b32 	%r129, -1;
	// begin inline asm
	shfl.sync.down.b32 %r110, %r111, %r127, %r128, %r129;
	// end inline asm
	// begin inline asm
	shfl.sync.down.b32 %r115, %r116, %r127, %r128, %r129;
	// end inline asm
	mov.b64 	%rd252, {%r110, %r115};
	mov.b64 	%fd143, %rd252;
	mov.b64 	{%r121, %r126}, %rd348;
	// begin inline asm
	shfl.sync.down.b32 %r120, %r121, %r127, %r128, %r129;
	// end inline asm
	// begin inline asm
	shfl.sync.down.b32 %r125, %r126, %r127, %r128, %r129;
	// end inline asm
	mov.b64 	%rd166, {%r120, %r125};
	setp.gt.s32 	%p65, %r49, 23;
	mov.f64 	%fd233, %fd232;
	mov.u64 	%rd349, %rd348;
	@%p65 bra 	$L__BB6_176;
	setp.lt.f64 	%p66, %fd232, %fd143;
	mov.f64 	%fd233, %fd143;
	mov.u64 	%rd349, %rd166;
	@%p66 bra 	$L__BB6_176;
	setp.gt.f64 	%p67, %fd232, %fd143;
	mov.f64 	%fd233, %fd232;
	mov.u64 	%rd349, %rd348;
	@%p67 bra 	$L__BB6_176;
	setp.lt.s64 	%p68, %rd348, %rd166;
	selp.f64 	%fd233, %fd232, %fd143, %p68;
	min.s64 	%rd349, %rd348, %rd166;
$L__BB6_176:
	mov.b64 	%rd253, %fd233;
	mov.b64 	{%r131, %r136}, %rd253;
	mov.b32 	%r147, 16;
	mov.b32 	%r148, 31;
	mov.b32 	%r149, -1;
	// begin inline asm
	shfl.sync.down.b32 %r130, %r131, %r147, %r148, %r149;
	// end inline asm
	// begin inline asm
	shfl.sync.down.b32 %r135, %r136, %r147, %r148, %r149;
	// end inline asm
	mov.b64 	%rd254, {%r130, %r135};
	mov.b64 	%fd146, %rd254;
	mov.b64 	{%r141, %r146}, %rd349;
	// begin inline asm
	shfl.sync.down.b32 %r140, %r141, %r147, %r148, %r149;
	// end inline asm
	// begin inline asm
	shfl.sync.down.b32 %r145, %r146, %r147, %r148, %r149;
	// end inline asm
	mov.b64 	%rd169, {%r140, %r145};
	setp.gt.s32 	%p69, %r49, 15;
	mov.f64 	%fd241, %fd233;
	mov.u64 	%rd357, %rd349;
	@%p69 bra 	$L__BB6_180;
	setp.lt.f64 	%p70, %fd233, %fd146;
	mov.f64 	%fd241, %fd146;
	mov.u64 	%rd357, %rd169;
	@%p70 bra 	$L__BB6_180;
	setp.gt.f64 	%p71, %fd233, %fd146;
	mov.f64 	%fd241, %fd233;
	mov.u64 	%rd357, %rd349;
	@%p71 bra 	$L__BB6_180;
	setp.lt.s64 	%p72, %rd349, %rd169;
	selp.f64 	%fd241, %fd233, %fd146, %p72;
	min.s64 	%rd357, %rd349, %rd169;
$L__BB6_180:
	setp.ne.s32 	%p73, %r49, 0;
	@%p73 bra 	$L__BB6_182;
	shr.u32 	%r150, %r18, 1;
	and.b32  	%r151, %r150, 496;
	mov.u32 	%r152, _ZN6thrust24THRUST_300001_SM_1000_NS8cuda_cub4core6detail5shmemE;
	add.s32 	%r153, %r152, %r151;
	st.shared.f64 	[%r153+8], %fd241;
	st.shared.u64 	[%r153+16], %rd357;
$L__BB6_182:
	bar.sync 	0;
	setp.ne.s32 	%p74, %r18, 0;
	@%p74 bra 	$L__BB6_204;
	ld.shared.f64 	%fd149, [_ZN6thrust24THRUST_300001_SM_1000_NS8cuda_cub4core6detail5shmemE+24];
	ld.shared.u64 	%rd172, [_ZN6thrust24THRUST_300001_SM_1000_NS8cuda_cub4core6detail5shmemE+32];
	setp.lt.f64 	%p75, %fd241, %fd149;
	mov.f64 	%fd235, %fd149;
	mov.u64 	%rd351, %rd172;
	@%p75 bra 	$L__BB6_186;
	setp.lt.f64 	%p76, %fd149, %fd241;
	mov.f64 	%fd235, %fd241;
	mov.u64 	%rd351, %rd357;
	@%p76 bra 	$L__BB6_186;
	setp.lt.s64 	%p77, %rd357, %rd172;
	selp.f64 	%fd235, %fd241, %fd149, %p77;
	min.s64 	%rd351, %rd357, %rd172;
$L__BB6_186:
	ld.shared.f64 	%fd152, [_ZN6thrust24THRUST_300001_SM_1000_NS8cuda_cub4core6detail5shmemE+40];
	ld.shared.u64 	%rd175, [_ZN6thrust24THRUST_300001_SM_1000_NS8cuda_cub4core6detail5shmemE+48];
	setp.lt.f64 	%p78, %fd235, %fd152;
	mov.f64 	%fd236, %fd152;
	mov.u64 	%rd352, %rd175;
	@%p78 bra 	$L__BB6_189;
	setp.lt.f64 	%p79, %fd152, %fd235;
	mov.f64 	%fd236, %fd235;
	mov.u64 	%rd352, %rd351;
	@%p79 bra 	$L__BB6_189;
	setp.lt.s64 	%p80, %rd351, %rd175;
	selp.f64 	%fd236, %fd235, %fd152, %p80;
	min.s64 	%rd352, %rd351, %rd175;
$L__BB6_189:
	ld.shared.f64 	%fd155, [_ZN6thrust24THRUST_300001_SM_1000_NS8cuda_cub4core6detail5shmemE+56];
	ld.shared.u64 	%rd178, [_ZN6thrust24THRUST_300001_SM_1000_NS8cuda_cub4core6detail5shmemE+64];
	setp.lt.f64 	%p81, %fd236, %fd155;
	mov.f64 	%fd237, %fd155;
	mov.u64 	%rd353, %rd178;
	@%p81 bra 	$L__BB6_192;
	setp.lt.f64 	%p82, %fd155, %fd236;
	mov.f64 	%fd237, %fd236;
	mov.u64 	%rd353, %rd352;
	@%p82 bra 	$L__BB6_192;
	setp.lt.s64 	%p83, %rd352, %rd178;
	selp.f64 	%fd237, %fd236, %fd155, %p83;
	min.s64 	%rd353, %rd352, %rd178;
$L__BB6_192:
	ld.shared.f64 	%fd158, [_ZN6thrust24THRUST_300001_SM_1000_NS8cuda_cub4core6detail5shmemE+72];
	ld.shared.u64 	%rd181, [_ZN6thrust24THRUST_300001_SM_1000_NS8cuda_cub4core6detail5shmemE+80];
	setp.lt.f64 	%p84, %fd237, %fd158;
	mov.f64 	%fd238, %fd158;
	mov.u64 	%rd354, %rd181;
	@%p84 bra 	$L__BB6_195;
	setp.lt.f64 	%p85, %fd158, %fd237;
	mov.f64 	%fd238, %fd237;
	mov.u64 	%rd354, %rd353;
	@%p85 bra 	$L__BB6_195;
	setp.lt.s64 	%p86, %rd353, %rd181;
	selp.f64 	%fd238, %fd237, %fd158, %p86;
	min.s64 	%rd354, %rd353, %rd181;
$L__BB6_195:
	ld.shared.f64 	%fd161, [_ZN6thrust24THRUST_300001_SM_1000_NS8cuda_cub4core6detail5shmemE+88];
	ld.shared.u64 	%rd184, [_ZN6thrust24THRUST_300001_SM_1000_NS8cuda_cub4core6detail5shmemE+96];
	setp.lt.f64 	%p87, %fd238, %fd161;
	mov.f64 	%fd239, %fd161;
	mov.u64 	%rd355, %rd184;
	@%p87 bra 	$L__BB6_198;
	setp.lt.f64 	%p88, %fd161, %fd238;
	mov.f64 	%fd239, %fd238;
	mov.u64 	%rd355, %rd354;
	@%p88 bra 	$L__BB6_198;
	setp.lt.s64 	%p89, %rd354, %rd184;
	selp.f64 	%fd239, %fd238, %fd161, %p89;
	min.s64 	%rd355, %rd354, %rd184;
$L__BB6_198:
	ld.shared.f64 	%fd164, [_ZN6thrust24THRUST_300001_SM_1000_NS8cuda_cub4core6detail5shmemE+104];
	ld.shared.u64 	%rd187, [_ZN6thrust24THRUST_300001_SM_1000_NS8cuda_cub4core6detail5shmemE+112];
	setp.lt.f64 	%p90, %fd239, %fd164;
	mov.f64 	%fd240, %fd164;
	mov.u64 	%rd356, %rd187;
	@%p90 bra 	$L__BB6_201;
	setp.lt.f64 	%p91, %fd164, %fd239;
	mov.f64 	%fd240, %fd239;
	mov.u64 	%rd356, %rd355;
	@%p91 bra 	$L__BB6_201;
	setp.lt.s64 	%p92, %rd355, %rd187;
	selp.f64 	%fd240, %fd239, %fd164, %p92;
	min.s64 	%rd356, %rd355, %rd187;
$L__BB6_201:
	ld.shared.f64 	%fd167, [_ZN6thrust24THRUST_300001_SM_1000_NS8cuda_cub4core6detail5shmemE+120];
	ld.shared.u64 	%rd190, [_ZN6thrust24THRUST_300001_SM_1000_NS8cuda_cub4core6detail5shmemE+128];
	setp.lt.f64 	%p93, %fd240, %fd167;
	mov.u64 	%rd357, %rd190;
	mov.f64 	%fd241, %fd167;
	@%p93 bra 	$L__BB6_204;
	setp.lt.f64 	%p94, %fd167, %fd240;
	mov.u64 	%rd357, %rd356;
	mov.f64 	%fd241, %fd240;
	@%p94 bra 	$L__BB6_204;
	setp.lt.s64 	%p95, %rd356, %rd190;
	selp.f64 	%fd241, %fd240, %fd167, %p95;
	min.s64 	%rd357, %rd356, %rd190;
$L__BB6_204:
	mov.u32 	%r381, %tid.x;
	setp.ne.s32 	%p212, %r381, 0;
	@%p212 bra 	$L__BB6_206;
	ld.param.u64 	%rd288, [_ZN6thrust24THRUST_300001_SM_1000_NS8cuda_cub4core6detail13_kernel_agentINS1_8__reduce11ReduceAgentINS0_12zip_iteratorIN4cuda3std3__45tupleIJNS0_10device_ptrIdEENS0_17counting_iteratorIlNS0_11use_defaultESF_SF_EEEEEEEPNSB_IJdlEEESJ_lNS1_9__extrema9arg_max_fIdlNSA_4lessIdEEEEEEJSI_SK_lSP_EEEvDpT0__param_1];
	cvta.to.global.u64 	%rd287, %rd288;
	st.global.f64 	[%rd287], %fd241;
	st.global.u64 	[%rd287+8], %rd357;
$L__BB6_206:
	ret;

}
	// .globl	_ZN6thrust24THRUST_300001_SM_1000_NS8cuda_cub4core6detail13_kernel_agentINS1_8__reduce11ReduceAgentINS0_12zip_iteratorIN4cuda3std3__45tupleIJNS0_10device_ptrIdEENS0_17counting_iteratorIlNS0_11use_defaultESF_SF_EEEEEEEPNSB_IJdlEEESJ_lNS1_9__extrema9arg_max_fIdlNSA_4lessIdEEEEEEJSI_SK_lN3cub18CUB_300001_SM_100013GridEvenShareIlEENSS_9GridQueueIyEESP_EEEvDpT0_
.visible .entry _ZN6thrust24THRUST_300001_SM_1000_NS8cuda_cub4core6detail13_kernel_agentINS1_8__reduce11ReduceAgentINS0_12zip_iteratorIN4cuda3std3__45tupleIJNS0_10device_ptrIdEENS0_17counting_iteratorIlNS0_11use_defaultESF_SF_EEEEEEEPNSB_IJdlEEESJ_lNS1_9__extrema9arg_max_fIdlNSA_4lessIdEEEEEEJSI_SK_lN3cub18CUB_300001_SM_100013GridEvenShareIlEENSS_9GridQueueIyEESP_EEEvDpT0_(
	.param .align 8 .b8 _ZN6thrust24THRUST_300001_SM_1000_NS8cuda_cub4core6detail13_kernel_agentINS1_8__reduce11ReduceAgentINS0_12zip_iteratorIN4cuda3std3__45tupleIJNS0_10device_ptrIdEENS0_17counting_iteratorIlNS0_11use_defaultESF_SF_EEEEEEEPNSB_IJdlEEESJ_lNS1_9__extrema9arg_max_fIdlNSA_4lessIdEEEEEEJSI_SK_lN3cub18CUB_300001_SM_100013GridEvenShareIlEENSS_9GridQueueIyEESP_EEEvDpT0__param_0[16],
	.param .u64 .ptr .align 1 _ZN6thrust24THRUST_300001_SM_1000_NS8cuda_cub4core6detail13_kernel_agentINS1_8__reduce11ReduceAgentINS0_12zip_iteratorIN4cuda3std3__45tupleIJNS0_10device_ptrIdEENS0_17counting_iteratorIlNS0_11use_defaultESF_SF_EEEEEEEPNSB_IJdlEEESJ_lNS1_9__extrema9arg_max_fIdlNSA_4lessIdEEEEEEJSI_SK_lN3cub18CUB_300001_SM_100013GridEvenShareIlEENSS_9GridQueueIyEESP_EEEvDpT0__param_1,
	.param .u64 _ZN6thrust24THRUST_300001_SM_1000_NS8cuda_cub4core6detail13_kernel_agentINS1_8__reduce11ReduceAgentINS0_12zip_iteratorIN4cuda3std3__45tupleIJNS0_10device_ptrIdEENS0_17counting_iteratorIlNS0_11use_defaultESF_SF_EEEEEEEPNSB_IJdlEEESJ_lNS1_9__extrema9arg_max_fIdlNSA_4lessIdEEEEEEJSI_SK_lN3cub18CUB_300001_SM_100013GridEvenShareIlEENSS_9GridQueueIyEESP_EEEvDpT0__param_2,
	.param .align 8 .b8 _ZN6thrust24THRUST_300001_SM_1000_NS8cuda_cub4core6detail13_kernel_agentINS1_8__reduce11ReduceAgentINS0_12zip_iteratorIN4cuda3std3__45tupleIJNS0_10device_ptrIdEENS0_17counting_iteratorIlNS0_11use_defaultESF_SF_EEEEEEEPNSB_IJdlEEESJ_lNS1_9__extrema9arg_max_fIdlNSA_4lessIdEEEEEEJSI_SK_lN3cub18CUB_300001_SM_100013GridEvenShareIlEENSS_9GridQueueIyEESP_EEEvDpT0__param_3[72],
	.param .align 8 .b8 _ZN6thrust24THRUST_300001_SM_1000_NS8cuda_cub4core6detail13_kernel_agentINS1_8__reduce11ReduceAgentINS0_12zip_iteratorIN4cuda3std3__45tupleIJNS0_10device_ptrIdEENS0_17counting_iteratorIlNS0_11use_defaultESF_SF_EEEEEEEPNSB_IJdlEEESJ_lNS1_9__extrema9arg_max_fIdlNSA_4lessIdEEEEEEJSI_SK_lN3cub18CUB_300001_SM_100013GridEvenShareIlEENSS_9GridQueueIyEESP_EEEvDpT0__param_4[8],
	.param .align 1 .b8 _ZN6thrust24THRUST_300001_SM_1000_NS8cuda_cub4core6detail13_kernel_agentINS1_8__reduce11ReduceAgentINS0_12zip_iteratorIN4cuda3std3__45tupleIJNS0_10device_ptrIdEENS0_17counting_iteratorIlNS0_11use_defaultESF_SF_EEEEEEEPNSB_IJdlEEESJ_lNS1_9__extrema9arg_max_fIdlNSA_4lessIdEEEEEEJSI_SK_lN3cub18CUB_300001_SM_100013GridEvenShareIlEENSS_9GridQueueIyEESP_EEEvDpT0__param_5[1]
)
.maxntid 256
{
	.reg .pred 	%p<215>;
	.reg .b32 	%r<399>;
	.reg .b64 	%rd<350>;
	.reg .b64 	%fd<242>;

	ld.param.u64 	%rd3, [_ZN6thrust24THRUST_300001_SM_1000_NS8cuda_cub4core6detail13_kernel_agentINS1_8__reduce11ReduceAgentINS0_12zip_iteratorIN4cuda3std3__45tupleIJNS0_10device_ptrIdEENS0_17counting_iteratorIlNS0_11use_defaultESF_SF_EEEEEEEPNSB_IJdlEEESJ_lNS1_9__extrema9arg_max_fIdlNSA_4lessIdEEEEEEJSI_SK_lN3cub18CUB_300001_SM_100013GridEvenShareIlEENSS_9GridQueueIyEESP_EEEvDpT0__param_0+8];
	ld.param.u64 	%rd196, [_ZN6thrust24THRUST_300001_SM_1000_NS8cuda_cub4core6detail13_kernel_agentINS1_8__reduce11ReduceAgentINS0_12zip_iteratorIN4cuda3std3__45tupleIJNS0_10device_ptrIdEENS0_17counting_iteratorIlNS0_11use_defaultESF_SF_EEEEEEEPNSB_IJdlEEESJ_lNS1_9__extrema9arg_max_fIdlNSA_4lessIdEEEEEEJSI_SK_lN3cub18CUB_300001_SM_100013GridEvenShareIlEENSS_9GridQueueIyEESP_EEEvDpT0__param_0];
	ld.param.u64 	%rd197, [_ZN6thrust24THRUST_300001_SM_1000_NS8cuda_cub4core6detail13_kernel_agentINS1_8__reduce11ReduceAgentINS0_12zip_iteratorIN4cuda3std3__45tupleIJNS0_10device_ptrIdEENS0_17counting_iteratorIlNS0_11use_defaultESF_SF_EEEEEEEPNSB_IJdlEEESJ_lNS1_9__extrema9arg_max_fIdlNSA_4lessIdEEEEEEJSI_SK_lN3cub18CUB_300001_SM_100013GridEvenShareIlEENSS_9GridQueueIyEESP_EEEvDpT0__param_4];
	ld.param.u64 	%rd195, [_ZN6thrust24THRUST_300001_SM_1000_NS8cuda_cub4core6detail13_kernel_agentINS1_8__reduce11ReduceAgentINS0_12zip_iteratorIN4cuda3std3__45tupleIJNS0_10device_ptrIdEENS0_17counting_iteratorIlNS0_11use_defaultESF_SF_EEEEEEEPNSB_IJdlEEESJ_lNS1_9__extrema9arg_max_fIdlNSA_4lessIdEEEEEEJSI_SK_lN3cub18CUB_300001_SM_100013GridEvenShareIlEENSS_9GridQueueIyEESP_EEEvDpT0__param_2];
	cvta.to.global.u64 	%rd1, %rd197;
	cvta.to.global.u64 	%rd2, %rd196;
	mov.u32 	%r1, %ctaid.x;
	mul.lo.s32 	%r33, %r1, 1280;
	cvt.u64.u32 	%rd4, %r33;
	mov.u32 	%r34, %nctaid.x;
	mul.lo.s32 	%r35, %r34, 1280;
	cvt.u64.u32 	%rd5, %r35;
	add.s64 	%rd198, %rd4, 1280;
	setp.le.s64 	%p1, %rd198, %rd195;
	@%p1 bra 	$L__BB7_121;
	cvt.u32.u64 	%r159, %rd4;
	cvt.u32.u64 	%r2, %rd195;
	sub.s32 	%r3, %r2, %r159;
	mov.u32 	%r4, %tid.x;
	setp.ge.s32 	%p98, %r4, %r3;
	mov.f64 	%fd188, 0d0000000000000000;
	mov.b64 	%rd292, 0;
	mov.u32 	%r393, %r4;
	@%p98 bra 	$L__BB7_3;
	cvt.u64.u32 	%rd240, %r4;
	add.s64 	%rd241, %rd4, %rd240;
	shl.b64 	%rd242, %rd241, 3;
	add.s64 	%rd243, %rd2, %rd242;
	add.s64 	%rd292, %rd3, %rd241;
	ld.global.f64 	%fd188, [%rd243];
	add.s32 	%r393, %r4, 256;
$L__BB7_3:
	setp.ge.s32 	%p99, %r393, %r3;
	@%p99 bra 	$L__BB7_25;
	not.b32 	%r161, %r393;
	add.s32 	%r162, %r161, %r2;
	sub.s32 	%r7, %r162, %r159;
	and.b32  	%r163, %r7, 768;
	setp.eq.s32 	%p100, %r163, 768;
	@%p100 bra 	$L__BB7_10;
	cvt.u64.u32 	%rd245, %r393;
	add.s64 	%rd246, %rd245, %rd4;
	add.s64 	%rd283, %rd246, %rd3;
	shl.b64 	%rd247, %rd246, 3;
	add.s64 	%rd282, %rd2, %rd247;
	shr.u32 	%r164, %r7, 8;
	add.s32 	%r165, %r164, 1;
	and.b32  	%r166, %r165, 3;
	neg.s32 	%r391, %r166;
$L__BB7_6:
	.pragma "nounroll";
	mov.u64 	%rd12, %rd292;
	mov.f64 	%fd3, %fd188;
	ld.global.f64 	%fd4, [%rd282];
	setp.lt.f64 	%p101, %fd3, %fd4;
	mov.u64 	%rd292, %rd283;
	mov.f64 	%fd188, %fd4;
	@%p101 bra 	$L__BB7_9;
	setp.lt.f64 	%p102, %fd4, %fd3;
	mov.u64 	%rd292, %rd12;
	mov.f64 	%fd188, %fd3;
	@%p102 bra 	$L__BB7_9;
	setp.lt.s64 	%p103, %rd12, %rd283;
	min.s64 	%rd292, %rd12, %rd283;
	selp.f64 	%fd188, %fd3, %fd4, %p103;
$L__BB7_9:
	add.s32 	%r393, %r393, 256;
	add.s64 	%rd283, %rd283, 256;
	add.s64 	%rd282, %rd282, 2048;
	add.s32 	%r391, %r391, 1;
	setp.ne.s32 	%p104, %r391, 0;
	@%p104 bra 	$L__BB7_6;
$L__BB7_10:
	setp.lt.u32 	%p105, %r7, 768;
	@%p105 bra 	$L__BB7_25;
	add.s32 	%r394, %r393, 512;
$L__BB7_12:
	mov.u32 	%r15, %r394;
	add.s32 	%r167, %r15, -512;
	cvt.s64.s32 	%rd248, %r167;
	add.s64 	%rd249, %rd248, %rd4;
	shl.b64 	%rd250, %rd249, 3;
	add.s64 	%rd20, %rd2, %rd250;
	add.s64 	%rd21, %rd249, %rd3;
	ld.global.f64 	%fd10, [%rd20];
	setp.lt.f64 	%p106, %fd188, %fd10;
	mov.u64 	%rd289, %rd21;
	mov.f64 	%fd185, %fd10;
	@%p106 bra 	$L__BB7_15;
	setp.lt.f64 	%p107, %fd10, %fd188;
	mov.u64 	%rd289, %rd292;
	mov.f64 	%fd185, %fd188;
	@%p107 bra 	$L__BB7_15;
	setp.lt.s64 	%p108, %rd292, %rd21;
	min.s64 	%rd289, %rd292, %rd21;
	selp.f64 	%fd185, %fd188, %fd10, %p108;
$L__BB7_15:
	add.s32 	%r168, %r15, -256;
	cvt.s64.s32 	%rd251, %r168;
	add.s64 	%rd252, %rd251, %rd4;
	add.s64 	%rd24, %rd252, %rd3;
	ld.global.f64 	%fd13, [%rd20+2048];
	setp.lt.f64 	%p109, %fd185, %fd13;
	mov.u64 	%rd290, %rd24;
	mov.f64 	%fd186, %fd13;
	@%p109 bra 	$L__BB7_18;
	setp.lt.f64 	%p110, %fd13, %fd185;
	mov.u64 	%rd290, %rd289;
	mov.f64 	%fd186, %fd185;
	@%p110 bra 	$L__BB7_18;
	setp.lt.s64 	%p111, %rd289, %rd24;
	min.s64 	%rd290, %rd289, %rd24;
	selp.f64 	%fd186, %fd185, %fd13, %p111;
$L__BB7_18:
	cvt.s64.s32 	%rd253, %r15;
	add.s64 	%rd254, %rd253, %rd4;
	add.s64 	%rd27, %rd254, %rd3;
	ld.global.f64 	%fd16, [%rd20+4096];
	setp.lt.f64 	%p112, %fd186, %fd16;
	mov.u64 	%rd291, %rd27;
	mov.f64 	%fd187, %fd16;
	@%p112 bra 	$L__BB7_21;
	setp.lt.f64 	%p113, %fd16, %fd186;
	mov.u64 	%rd291, %rd290;
	mov.f64 	%fd187, %fd186;
	@%p113 bra 	$L__BB7_21;
	setp.lt.s64 	%p114, %rd290, %rd27;
	min.s64 	%rd291, %rd290, %rd27;
	selp.f64 	%fd187, %fd186, %fd16, %p114;
$L__BB7_21:
	add.s32 	%r169, %r15, 256;
	cvt.s64.s32 	%rd255, %r169;
	add.s64 	%rd256, %rd255, %rd4;
	add.s64 	%rd30, %rd256, %rd3;
	ld.global.f64 	%fd19, [%rd20+6144];
	setp.lt.f64 	%p115, %fd187, %fd19;
	mov.u64 	%rd292, %rd30;
	mov.f64 	%fd188, %fd19;
	@%p115 bra 	$L__BB7_24;
	setp.lt.f64 	%p116, %fd19, %fd187;
	mov.u64 	%rd292, %rd291;
	mov.f64 	%fd188, %fd187;
	@%p116 bra 	$L__BB7_24;
	setp.lt.s64 	%p117, %rd291, %rd30;
	min.s64 	%rd292, %rd291, %rd30;
	selp.f64 	%fd188, %fd187, %fd19, %p117;
$L__BB7_24:
	add.s32 	%r394, %r15, 1024;
	add.s32 	%r170, %r15, 512;
	setp.lt.s32 	%p118, %r170, %r3;
	@%p118 bra 	$L__BB7_12;
$L__BB7_25:
	setp.lt.s32 	%p119, %r3, 256;
	@%p119 bra 	$L__BB7_70;
	// begin inline asm
	mov.u32 %r284, %laneid;
	// end inline asm
	mov.b64 	%rd267, %fd188;
	mov.b64 	{%r286, %r291}, %rd267;
	mov.b32 	%r302, 1;
	mov.b32 	%r303, 31;
	mov.b32 	%r304, -1;
	// begin inline asm
	shfl.sync.down.b32 %r285, %r286, %r302, %r303, %r304;
	// end inline asm
	// begin inline asm
	shfl.sync.down.b32 %r290, %r291, %r302, %r303, %r304;
	// end inline asm
	mov.b64 	%rd268, {%r285, %r290};
	mov.b64 	%fd23, %rd268;
	mov.b64 	{%r296, %r301}, %rd292;
	// begin inline asm
	shfl.sync.down.b32 %r295, %r296, %r302, %r303, %r304;
	// end inline asm
	// begin inline asm
	shfl.sync.down.b32 %r300, %r301, %r302, %r303, %r304;
	// end inline asm
	mov.b64 	%rd34, {%r295, %r300};
	setp.gt.s32 	%p171, %r284, 30;
	mov.u64 	%rd294, %rd292;
	mov.f64 	%fd190, %fd188;
	@%p171 bra 	$L__BB7_30;
	setp.lt.f64 	%p172, %fd188, %fd23;
	mov.u64 	%rd294, %rd34;
	mov.f64 	%fd190, %fd23;
	@%p172 bra 	$L__BB7_30;
	setp.gt.f64 	%p173, %fd188, %fd23;
	mov.u64 	%rd294, %rd292;
	mov.f64 	%fd190, %fd188;
	@%p173 bra 	$L__BB7_30;
	setp.lt.s64 	%p174, %rd292, %rd34;
	min.s64 	%rd294, %rd292, %rd34;
	selp.f64 	%fd190, %fd188, %fd23, %p174;
$L__BB7_30:
	mov.b64 	%rd269, %fd190;
	mov.b64 	{%r306, %r311}, %rd269;
	mov.b32 	%r322, 2;
	mov.b32 	%r323, 31;
	mov.b32 	%r324, -1;
	// begin inline asm
	shfl.sync.down.b32 %r305, %r306, %r322, %r323, %r324;
	// end inline asm
	// begin inline asm
	shfl.sync.down.b32 %r310, %r311, %r322, %r323, %r324;
	// end inline asm
	mov.b64 	%rd270, {%r305, %r310};
	mov.b64 	%fd26, %rd270;
	mov.b64 	{%r316, %r321}, %rd294;
	// begin inline asm
	shfl.sync.down.b32 %r315, %r316, %r322, %r323, %r324;
	// end inline asm
	// begin inline asm
	shfl.sync.down.b32 %r320, %r321, %r322, %r323, %r324;
	// end inline asm
	mov.b64 	%rd37, {%r315, %r320};
	setp.gt.s32 	%p175, %r284, 29;
	mov.u64 	%rd295, %rd294;
	mov.f64 	%fd191, %fd190;
	@%p175 bra 	$L__BB7_34;
	setp.lt.f64 	%p176, %fd190, %fd26;
	mov.u64 	%rd295, %rd37;
	mov.f64 	%fd191, %fd26;
	@%p176 bra 	$L__BB7_34;
	setp.gt.f64 	%p177, %fd190, %fd26;
	mov.u64 	%rd295, %rd294;
	mov.f64 	%fd191, %fd190;
	@%p177 bra 	$L__BB7_34;
	setp.lt.s64 	%p178, %rd294, %rd37;
	min.s64 	%rd295, %rd294, %rd37;
	selp.f64 	%fd191, %fd190, %fd26, %p178;
$L__BB7_34:
	mov.b64 	%rd271, %fd191;
	mov.b64 	{%r326, %r331}, %rd271;
	mov.b32 	%r342, 4;
	mov.b32 	%r343, 31;
	mov.b32 	%r344, -1;
	// begin inline asm
	shfl.sync.down.b32 %r325, %r326, %r342, %r343, %r344;
	// end inline asm
	// begin inline asm
	shfl.sync.down.b32 %r330, %r331, %r342, %r343, %r344;
	// end inline asm
	mov.b64 	%rd272, {%r325, %r330};
	mov.b64 	%fd29, %rd272;
	mov.b64 	{%r336, %r341}, %rd295;
	// begin inline asm
	shfl.sync.down.b32 %r335, %r336, %r342, %r343, %r344;
	// end inline asm
	// begin inline asm
	shfl.sync.down.b32 %r340, %r341, %r342, %r343, %r344;
	// end inline asm
	mov.b64 	%rd40, {%r335, %r340};
	setp.gt.s32 	%p179, %r284, 27;
	mov.u64 	%rd296, %rd295;
	mov.f64 	%fd192, %fd191;
	@%p179 bra 	$L__BB7_38;
	setp.lt.f64 	%p180, %fd191, %fd29;
	mov.u64 	%rd296, %rd40;
	mov.f64 	%fd192, %fd29;
	@%p180 bra 	$L__BB7_38;
	setp.gt.f64 	%p181, %fd191, %fd29;
	mov.u64 	%rd296, %rd295;
	mov.f64 	%fd192, %fd191;
	@%p181 bra 	$L__BB7_38;
	setp.lt.s64 	%p182, %rd295, %rd40;
	min.s64 	%rd296, %rd295, %rd40;
	selp.f64 	%fd192, %fd191, %fd29, %p182;
$L__BB7_38:
	mov.b64 	%rd273, %fd192;
	mov.b64 	{%r346, %r351}, %rd273;
	mov.b32 	%r362, 8;
	mov.b32 	%r363, 31;
	mov.b32 	%r364, -1;
	// begin inline asm
	shfl.sync.down.b32 %r345, %r346, %r362, %r363, %r364;
	// end inline asm
	// begin inline asm
	shfl.sync.down.b32 %r350, %r351, %r362, %r363, %r364;
	// end inline asm
	mov.b64 	%rd274, {%r345, %r350};
	mov.b64 	%fd32, %rd274;
	mov.b64 	{%r356, %r361}, %rd296;
	// begin inline asm
	shfl.sync.down.b32 %r355, %r356, %r362, %r363, %r364;
	// end inline asm
	// begin inline asm
	shfl.sync.down.b32 %r360, %r361, %r362, %r363, %r364;
	// end inline asm
	mov.b64 	%rd43, {%r355, %r360};
	setp.gt.s32 	%p183, %r284, 23;
	mov.u64 	%rd297, %rd296;
	mov.f64 	%fd193, %fd192;
	@%p183 bra 	$L__BB7_42;
	setp.lt.f64 	%p184, %fd192, %fd32;
	mov.u64 	%rd297, %rd43;
	mov.f64 	%fd193, %fd32;
	@%p184 bra 	$L__BB7_42;
	setp.gt.f64 	%p185, %fd192, %fd32;
	mov.u64 	%rd297, %rd296;
	mov.f64 	%fd193, %fd192;
	@%p185 bra 	$L__BB7_42;
	setp.lt.s64 	%p186, %rd296, %rd43;
	min.s64 	%rd297, %rd296, %rd43;
	selp.f64 	%fd193, %fd192, %fd32, %p186;
$L__BB7_42:
	mov.b64 	%rd275, %fd193;
	mov.b64 	{%r366, %r371}, %rd275;
	mov.b32 	%r382, 16;
	mov.b32 	%r383, 31;
	mov.b32 	%r384, -1;
	// begin inline asm
	shfl.sync.down.b32 %r365, %r366, %r382, %r383, %r384;
	// end inline asm
	// begin inline asm
	shfl.sync.down.b32 %r370, %r371, %r382, %r383, %r384;
	// end inline asm
	mov.b64 	%rd276, {%r365, %r370};
	mov.b64 	%fd35, %rd276;
	mov.b64 	{%r376, %r381}, %rd297;
	// begin inline asm
	shfl.sync.down.b32 %r375, %r376, %r382, %r383, %r384;
	// end inline asm
	// begin inline asm
	shfl.sync.down.b32 %r380, %r381, %r382, %r383, %r384;
	// end inline asm
	mov.b64 	%rd46, {%r375, %r380};
	setp.gt.s32 	%p187, %r284, 15;
	mov.u64 	%rd349, %rd297;
	mov.f64 	%fd241, %fd193;
	@%p187 bra 	$L__BB7_46;
	setp.lt.f64 	%p188, %fd193, %fd35;
	mov.u64 	%rd349, %rd46;
	mov.f64 	%fd241, %fd35;
	@%p188 bra 	$L__BB7_46;
	setp.gt.f64 	%p189, %fd193, %fd35;
	mov.u64 	%rd349, %rd297;
	mov.f64 	%fd241, %fd193;
	@%p189 bra 	$L__BB7_46;
	setp.lt.s64 	%p190, %rd297, %rd46;
	min.s64 	%rd349, %rd297, %rd46;
	selp.f64 	%fd241, %fd193, %fd35, %p190;
$L__BB7_46:
	setp.ne.s32 	%p191, %r284, 0;
	@%p191 bra 	$L__BB7_48;
	shr.u32 	%r385, %r4, 1;
	and.b32  	%r386, %r385, 496;
	mov.u32 	%r387, _ZN6thrust24THRUST_300001_SM_1000_NS8cuda_cub4core6detail5shmemE;
	add.s32 	%r388, %r387, %r386;
	st.shared.f64 	[%r388+8], %fd241;
	st.shared.u64 	[%r388+16], %rd349;
$L__BB7_48:
	bar.sync 	0;
	setp.ne.s32 	%p192, %r4, 0;
	@%p192 bra 	$L__BB7_208;
	ld.shared.f64 	%fd38, [_ZN6thrust24THRUST_300001_SM_1000_NS8cuda_cub4core6detail5shmemE+24];
	ld.shared.u64 	%rd49, [_ZN6thrust24THRUST_300001_SM_1000_NS8cuda_cub4core6detail5shmemE+32];
	setp.lt.f64 	%p193, %fd241, %fd38;
	mov.u64 	%rd299, %rd49;
	mov.f64 	%fd195, %fd38;
	@%p193 bra 	$L__BB7_52;
	setp.lt.f64 	%p194, %fd38, %fd241;
	mov.u64 	%rd299, %rd349;
	mov.f64 	%fd195, %fd241;
	@%p194 bra 	$L__BB7_52;
	setp.lt.s64 	%p195, %rd349, %rd49;
	min.s64 	%rd299, %rd349, %rd49;
	selp.f64 	%fd195, %fd241, %fd38, %p195;
$L__BB7_52:
	ld.shared.f64 	%fd41, [_ZN6thrust24THRUST_300001_SM_1000_NS8cuda_cub4core6detail5shmemE+40];
	ld.shared.u64 	%rd52, [_ZN6thrust24THRUST_300001_SM_1000_NS8cuda_cub4core6detail5shmemE+48];
	setp.lt.f64 	%p196, %fd195, %fd41;
	mov.u64 	%rd300, %rd52;
	mov.f64 	%fd196, %fd41;
	@%p196 bra 	$L__BB7_55;
	setp.lt.f64 	%p197, %fd41, %fd195;
	mov.u64 	%rd300, %rd299;
	mov.f64 	%fd196, %fd195;
	@%p197 bra 	$L__BB7_55;
	setp.lt.s64 	%p198, %rd299, %rd52;
	min.s64 	%rd300, %rd299, %rd52;
	selp.f64 	%fd196, %fd195, %fd41, %p198;
$L__BB7_55:
	ld.shared.f64 	%fd44, [_ZN6thrust24THRUST_300001_SM_1000_NS8cuda_cub4core6detail5shmemE+56];
	ld.shared.u64 	%rd55, [_ZN6thrust24THRUST_300001_SM_1000_NS8cuda_cub4core6detail5shmemE+64];
	setp.lt.f64 	%p199, %fd196, %fd44;
	mov.u64 	%rd301, %rd55;
	mov.f64 	%fd197, %fd44;
	@%p199 bra 	$L__BB7_58;
	setp.lt.f64 	%p200, %fd44, %fd196;
	mov.u64 	%rd301, %rd300;
	mov.f64 	%fd197, %fd196;
	@%p200 bra 	$L__BB7_58;
	setp.lt.s64 	%p201, %rd300, %rd55;
	min.s64 	%rd301, %rd300, %rd55;
	selp.f64 	%fd197, %fd196, %fd44, %p201;
$L__BB7_58:
	ld.shared.f64 	%fd47, [_ZN6thrust24THRUST_300001_SM_1000_NS8cuda_cub4core6detail5shmemE+72];
	ld.shared.u64 	%rd58, [_ZN6thrust24THRUST_300001_SM_1000_NS8cuda_cub4core6detail5shmemE+80];
	setp.lt.f64 	%p202, %fd197, %fd47;
	mov.u64 	%rd302, %rd58;
	mov.f64 	%fd198, %fd47;
	@%p202 bra 	$L__BB7_61;
	setp.lt.f64 	%p203, %fd47, %fd197;
	mov.u64 	%rd302, %rd301;
	mov.f64 	%fd198, %fd197;
	@%p203 bra 	$L__BB7_61;
	setp.lt.s64 	%p204, %rd301, %rd58;
	min.s64 	%rd302, %rd301, %rd58;
	selp.f64 	%fd198, %fd197, %fd47, %p204;
$L__BB7_61:
	ld.shared.f64 	%fd50, [_ZN6thrust24THRUST_300001_SM_1000_NS8cuda_cub4core6detail5shmemE+88];
	ld.shared.u64 	%rd61, [_ZN6thrust24THRUST_300001_SM_1000_NS8cuda_cub4core6detail5shmemE+96];
	setp.lt.f64 	%p205, %fd198, %fd50;
	mov.u64 	%rd303, %rd61;
	mov.f64 	%fd199, %fd50;
	@%p205 bra 	$L__BB7_64;
	setp.lt.f64 	%p206, %fd50, %fd198;
	mov.u64 	%rd303, %rd302;
	mov.f64 	%fd199, %fd198;
	@%p206 bra 	$L__BB7_64;
	setp.lt.s64 	%p207, %rd302, %rd61;
	min.s64 	%rd303, %rd302, %rd61;
	selp.f64 	%fd199, %fd198, %fd50, %p207;
$L__BB7_64:
	ld.shared.f64 	%fd53, [_ZN6thrust24THRUST_300001_SM_1000_NS8cuda_cub4core6detail5shmemE+104];
	ld.shared.u64 	%rd64, [_ZN6thrust24THRUST_300001_SM_1000_NS8cuda_cub4core6detail5shmemE+112];
	setp.lt.f64 	%p208, %fd199, %fd53;
	mov.u64 	%rd304, %rd64;
	mov.f64 	%fd200, %fd53;
	@%p208 bra 	$L__BB7_67;
	setp.lt.f64 	%p209, %fd53, %fd199;
	mov.u64 	%rd304, %rd303;
	mov.f64 	%fd200, %fd199;
	@%p209 bra 	$L__BB7_67;
	setp.lt.s64 	%p210, %rd303, %rd64;
	min.s64 	%rd304, %rd303, %rd64;
	selp.f64 	%fd200, %fd199, %fd53, %p210;
$L__BB7_67:
	ld.shared.f64 	%fd56, [_ZN6thrust24THRUST_300001_SM_1000_NS8cuda_cub4core6detail5shmemE+120];
	ld.shared.u64 	%rd67, [_ZN6thrust24THRUST_300001_SM_1000_NS8cuda_cub4core6detail5shmemE+128];
	setp.lt.f64 	%p211, %fd200, %fd56;
	mov.u64 	%rd349, %rd67;
	mov.f64 	%fd241, %fd56;
	@%p211 bra 	$L__BB7_208;
	setp.lt.f64 	%p212, %fd56, %fd200;
	mov.u64 	%rd349, %rd304;
	mov.f64 	%fd241, %fd200;
	@%p212 bra 	$L__BB7_208;
	setp.lt.s64 	%p213, %rd304, %rd67;
	min.s64 	%rd349, %rd304, %rd67;
	selp.f64 	%fd241, %fd200, %fd56, %p213;
	bra.uni 	$L__BB7_208;
$L__BB7_70:
	// begin inline asm
	mov.u32 %r171, %laneid;
	// end inline asm
	and.b32  	%r192, %r4, 992;
	add.s32 	%r193, %r192, 32;
	setp.gt.s32 	%p120, %r193, %r3;
	not.b32 	%r194, %r192;
	add.s32 	%r195, %r3, %r194;
	selp.b32 	%r190, %r195, 31, %p120;
	mov.b64 	%rd257, %fd188;
	mov.b64 	{%r173, %r178}, %rd257;
	mov.b32 	%r189, 1;
	mov.b32 	%r191, -1;
	// begin inline asm
	shfl.sync.down.b32 %r172, %r173, %r189, %r190, %r191;
	// end inline asm
	// begin inline asm
	shfl.sync.down.b32 %r177, %r178, %r189, %r190, %r191;
	// end inline asm
	mov.b64 	%rd258, {%r172, %r177};
	mov.b64 	%fd58, %rd258;
	mov.b64 	{%r183, %r188}, %rd292;
	// begin inline asm
	shfl.sync.down.b32 %r182, %r183, %r189, %r190, %r191;
	// end inline asm
	// begin inline asm
	shfl.sync.down.b32 %r187, %r188, %r189, %r190, %r191;
	// end inline asm
	mov.b64 	%rd69, {%r182, %r187};
	setp.ge.s32 	%p121, %r171, %r190;
	mov.u64 	%rd305, %rd292;
	mov.f64 	%fd201, %fd188;
	@%p121 bra 	$L__BB7_74;
	setp.lt.f64 	%p122, %fd188, %fd58;
	mov.u64 	%rd305, %rd69;
	mov.f64 	%fd201, %fd58;
	@%p122 bra 	$L__BB7_74;
	setp.gt.f64 	%p123, %fd188, %fd58;
	mov.u64 	%rd305, %rd292;
	mov.f64 	%fd201, %fd188;
	@%p123 bra 	$L__BB7_74;
	setp.lt.s64 	%p124, %rd292, %rd69;
	min.s64 	%rd305, %rd292, %rd69;
	selp.f64 	%fd201, %fd188, %fd58, %p124;
$L__BB7_74:
	mov.b64 	%rd259, %fd201;
	mov.b64 	{%r197, %r202}, %rd259;
	mov.b32 	%r213, 2;
	mov.b32 	%r215, -1;
	// begin inline asm
	shfl.sync.down.b32 %r196, %r197, %r213, %r190, %r215;
	// end inline asm
	// begin inline asm
	shfl.sync.down.b32 %r201, %r202, %r213, %r190, %r215;
	// end inline asm
	mov.b64 	%rd260, {%r196, %r201};
	mov.b64 	%fd61, %rd260;
	mov.b64 	{%r207, %r212}, %rd305;
	// begin inline asm
	shfl.sync.down.b32 %r206, %r207, %r213, %r190, %r215;
	// end inline asm
	// begin inline asm
	shfl.sync.down.b32 %r211, %r212, %r213, %r190, %r215;
	// end inline asm
	mov.b64 	%rd72, {%r206, %r211};
	add.s32 	%r216, %r171, 2;
	setp.gt.s32 	%p125, %r216, %r190;
	mov.f64 	%fd202, %fd201;
	mov.u64 	%rd306, %rd305;
	@%p125 bra 	$L__BB7_78;
	setp.lt.f64 	%p126, %fd201, %fd61;
	mov.f64 	%fd202, %fd61;
	mov.u64 	%rd306, %rd72;
	@%p126 bra 	$L__BB7_78;
	setp.gt.f64 	%p127, %fd201, %fd61;
	mov.f64 	%fd202, %fd201;
	mov.u64 	%rd306, %rd305;
	@%p127 bra 	$L__BB7_78;
	setp.lt.s64 	%p128, %rd305, %rd72;
	selp.f64 	%fd202, %fd201, %fd61, %p128;
	min.s64 	%rd306, %rd305, %rd72;
$L__BB7_78:
	mov.b64 	%rd261, %fd202;
	mov.b64 	{%r218, %r223}, %rd261;
	mov.b32 	%r234, 4;
	mov.b32 	%r236, -1;
	// begin inline asm
	shfl.sync.down.b32 %r217, %r218, %r234, %r190, %r236;
	// end inline asm
	// begin inline asm
	shfl.sync.down.b32 %r222, %r223, %r234, %r190, %r236;
	// end inline asm
	mov.b64 	%rd262, {%r217, %r222};
	mov.b64 	%fd64, %rd262;
	mov.b64 	{%r228, %r233}, %rd306;
	// begin inline asm
	shfl.sync.down.b32 %r227, %r228, %r234, %r190, %r236;
	// end inline asm
	// begin inline asm
	shfl.sync.down.b32 %r232, %r233, %r234, %r190, %r236;
	// end inline asm
	mov.b64 	%rd75, {%r227, %r232};
	add.s32 	%r237, %r171, 4;
	setp.gt.s32 	%p129, %r237, %r190;
	mov.f64 	%fd203, %fd202;
	mov.u64 	%rd307, %rd306;
	@%p129 bra 	$L__BB7_82;
	setp.lt.f64 	%p130, %fd202, %fd64;
	mov.f64 	%fd203, %fd64;
	mov.u64 	%rd307, %rd75;
	@%p130 bra 	$L__BB7_82;
	setp.gt.f64 	%p131, %fd202, %fd64;
	mov.f64 	%fd203, %fd202;
	mov.u64 	%rd307, %rd306;
	@%p131 bra 	$L__BB7_82;
	setp.lt.s64 	%p132, %rd306, %rd75;
	selp.f64 	%fd203, %fd202, %fd64, %p132;
	min.s64 	%rd307, %rd306, %rd75;
$L__BB7_82:
	mov.b64 	%rd263, %fd203;
	mov.b64 	{%r239, %r244}, %rd263;
	mov.b32 	%r255, 8;
	mov.b32 	%r257, -1;
	// begin inline asm
	shfl.sync.down.b32 %r238, %r239, %r255, %r190, %r257;
	// end inline asm
	// begin inline asm
	shfl.sync.down.b32 %r243, %r244, %r255, %r190, %r257;
	// end inline asm
	mov.b64 	%rd264, {%r238, %r243};
	mov.b64 	%fd67, %rd264;
	mov.b64 	{%r249, %r254}, %rd307;
	// begin inline asm
	shfl.sync.down.b32 %r248, %r249, %r255, %r190, %r257;
	// end inline asm
	// begin inline asm
	shfl.sync.down.b32 %r253, %r254, %r255, %r190, %r257;
	// end inline asm
	mov.b64 	%rd78, {%r248, %r253};
	add.s32 	%r258, %r171, 8;
	setp.gt.s32 	%p133, %r258, %r190;
	mov.f64 	%fd204, %fd203;
	mov.u64 	%rd308, %rd307;
	@%p133 bra 	$L__BB7_86;
	setp.lt.f64 	%p134, %fd203, %fd67;
	mov.f64 	%fd204, %fd67;
	mov.u64 	%rd308, %rd78;
	@%p134 bra 	$L__BB7_86;
	setp.gt.f64 	%p135, %fd203, %fd67;
	mov.f64 	%fd204, %fd203;
	mov.u64 	%rd308, %rd307;
	@%p135 bra 	$L__BB7_86;
	setp.lt.s64 	%p136, %rd307, %rd78;
	selp.f64 	%fd204, %fd203, %fd67, %p136;
	min.s64 	%rd308, %rd307, %rd78;
$L__BB7_86:
	mov.b64 	%rd265, %fd204;
	mov.b64 	{%r260, %r265}, %rd265;
	mov.b32 	%r276, 16;
	mov.b32 	%r278, -1;
	// begin inline asm
	shfl.sync.down.b32 %r259, %r260, %r276, %r190, %r278;
	// end inline asm
	// begin inline asm
	shfl.sync.down.b32 %r264, %r265, %r276, %r190, %r278;
	// end inline asm
	mov.b64 	%rd266, {%r259, %r264};
	mov.b64 	%fd70, %rd266;
	mov.b64 	{%r270, %r275}, %rd308;
	// begin inline asm
	shfl.sync.down.b32 %r269, %r270, %r276, %r190, %r278;
	// end inline asm
	// begin inline asm
	shfl.sync.down.b32 %r274, %r275, %r276, %r190, %r278;
	// end inline asm
	mov.b64 	%rd81, {%r269, %r274};
	add.s32 	%r279, %r171, 16;
	setp.gt.s32 	%p137, %r279, %r190;
	mov.f64 	%fd241, %fd204;
	mov.u64 	%rd349, %rd308;
	@%p137 bra 	$L__BB7_90;
	setp.lt.f64 	%p138, %fd204, %fd70;
	mov.f64 	%fd241, %fd70;
	mov.u64 	%rd349, %rd81;
	@%p138 bra 	$L__BB7_90;
	setp.gt.f64 	%p139, %fd204, %fd70;
	mov.f64 	%fd241, %fd204;
	mov.u64 	%rd349, %rd308;
	@%p139 bra 	$L__BB7_90;
	setp.lt.s64 	%p140, %rd308, %rd81;
	selp.f64 	%fd241, %fd204, %fd70, %p140;
	min.s64 	%rd349, %rd308, %rd81;
$L__BB7_90:
	setp.ne.s32 	%p141, %r171, 0;
	@%p141 bra 	$L__BB7_92;
	shr.u32 	%r280, %r4, 1;
	and.b32  	%r281, %r280, 496;
	mov.u32 	%r282, _ZN6thrust24THRUST_300001_SM_1000_NS8cuda_cub4core6detail5shmemE;
	add.s32 	%r283, %r282, %r281;
	st.shared.f64 	[%r283+8], %fd241;
	st.shared.u64 	[%r283+16], %rd349;
$L__BB7_92:
	bar.sync 	0;
	setp.ne.s32 	%p142, %r4, 0;
	@%p142 bra 	$L__BB7_208;
	setp.lt.s32 	%p143, %r3, 33;
	mov.f64 	%fd206, %fd241;
	mov.u64 	%rd310, %rd349;
	@%p143 bra 	$L__BB7_97;
	ld.shared.f64 	%fd73, [_ZN6thrust24THRUST_300001_SM_1000_NS8cuda_cub4core6detail5shmemE+24];
	ld.shared.u64 	%rd84, [_ZN6thrust24THRUST_300001_SM_1000_NS8cuda_cub4core6detail5shmemE+32];
	setp.lt.f64 	%p144, %fd241, %fd73;
	mov.f64 	%fd206, %fd73;
	mov.u64 	%rd310, %rd84;
	@%p144 bra 	$L__BB7_97;
	setp.lt.f64 	%p145, %fd73, %fd241;
	mov.f64 	%fd206, %fd241;
	mov.u64 	%rd310, %rd349;
	@%p145 bra 	$L__BB7_97;
	setp.lt.s64 	%p146, %rd349, %rd84;
	selp.f64 	%fd206, %fd241, %fd73, %p146;
	min.s64 	%rd310, %rd349, %rd84;
$L__BB7_97:
	setp.lt.s32 	%p147, %r3, 65;
	mov.f64 	%fd207, %fd206;
	mov.u64 	%rd311, %rd310;
	@%p147 bra 	$L__BB7_101;
	ld.shared.f64 	%fd76, [_ZN6thrust24THRUST_300001_SM_1000_NS8cuda_cub4core6detail5shmemE+40];
	ld.shared.u64 	%rd87, [_ZN6thrust24THRUST_300001_SM_1000_NS8cuda_cub4core6detail5shmemE+48];
	setp.lt.f64 	%p148, %fd206, %fd76;
	mov.f64 	%fd207, %fd76;
	mov.u64 	%rd311, %rd87;
	@%p148 bra 	$L__BB7_101;
	setp.lt.f64 	%p149, %fd76, %fd206;
	mov.f64 	%fd207, %fd206;
	mov.u64 	%rd311, %rd310;
	@%p149 bra 	$L__BB7_101;
	setp.lt.s64 	%p150, %rd310, %rd87;
	selp.f64 	%fd207, %fd206, %fd76, %p150;
	min.s64 	%rd311, %rd310, %rd87;
$L__BB7_101:
	setp.lt.s32 	%p151, %r3, 97;
	mov.f64 	%fd208, %fd207;
	mov.u64 	%rd312, %rd311;
	@%p151 bra 	$L__BB7_105;
	ld.shared.f64 	%fd79, [_ZN6thrust24THRUST_300001_SM_1000_NS8cuda_cub4core6detail5shmemE+56];
	ld.shared.u64 	%rd90, [_ZN6thrust24THRUST_300001_SM_1000_NS8cuda_cub4core6detail5shmemE+64];
	setp.lt.f64 	%p152, %fd207, %fd79;
	mov.f64 	%fd208, %fd79;
	mov.u64 	%rd312, %rd90;
	@%p152 bra 	$L__BB7_105;
	setp.lt.f64 	%p153, %fd79, %fd207;
	mov.f64 	%fd208, %fd207;
	mov.u64 	%rd312, %rd311;
	@%p153 bra 	$L__BB7_105;
	setp.lt.s64 	%p154, %rd311, %rd90;
	selp.f64 	%fd208, %fd207, %fd79, %p154;
	min.s64 	%rd312, %rd311, %rd90;
$L__BB7_105:
	setp.lt.s32 	%p155, %r3, 129;
	mov.f64 	%fd209, %fd208;
	mov.u64 	%rd313, %rd312;
	@%p155 bra 	$L__BB7_109;
	ld.shared.f64 	%fd82, [_ZN6thrust24THRUST_300001_SM_1000_NS8cuda_cub4core6detail5shmemE+72];
	ld.shared.u64 	%rd93, [_ZN6thrust24THRUST_300001_SM_1000_NS8cuda_cub4core6detail5shmemE+80];
	setp.lt.f64 	%p156, %fd208, %fd82;
	mov.f64 	%fd209, %fd82;
	mov.u64 	%rd313, %rd93;
	@%p156 bra 	$L__BB7_109;
	setp.lt.f64 	%p157, %fd82, %fd208;
	mov.f64 	%fd209, %fd208;
	mov.u64 	%rd313, %rd312;
	@%p157 bra 	$L__BB7_109;
	setp.lt.s64 	%p158, %rd312, %rd93;
	selp.f64 	%fd209, %fd208, %fd82, %p158;
	min.s64 	%rd313, %rd312, %rd93;
$L__BB7_109:
	setp.lt.s32 	%p159, %r3, 161;
	mov.f64 	%fd210, %fd209;
	mov.u64 	%rd314, %rd313;
	@%p159 bra 	$L__BB7_113;
	ld.shared.f64 	%fd85, [_ZN6thrust24THRUST_300001_SM_1000_NS8cuda_cub4core6detail5shmemE+88];
	ld.shared.u64 	%rd96, [_ZN6thrust24THRUST_300001_SM_1000_NS8cuda_cub4core6detail5shmemE+96];
	setp.lt.f64 	%p160, %fd209, %fd85;
	mov.f64 	%fd210, %fd85;
	mov.u64 	%rd314, %rd96;
	@%p160 bra 	$L__BB7_113;
	setp.lt.f64 	%p161, %fd85, %fd209;
	mov.f64 	%fd210, %fd209;
	mov.u64 	%rd314, %rd313;
	@%p161 bra 	$L__BB7_113;
	setp.lt.s64 	%p162, %rd313, %rd96;
	selp.f64 	%fd210, %fd209, %fd85, %p162;
	min.s64 	%rd314, %rd313, %rd96;
$L__BB7_113:
	setp.lt.s32 	%p163, %r3, 193;
	mov.f64 	%fd211, %fd210;
	mov.u64 	%rd315, %rd314;
	@%p163 bra 	$L__BB7_117;
	ld.shared.f64 	%fd88, [_ZN6thrust24THRUST_300001_SM_1000_NS8cuda_cub4core6detail5shmemE+104];
	ld.shared.u64 	%rd99, [_ZN6thrust24THRUST_300001_SM_1000_NS8cuda_cub4core6detail5shmemE+112];
	setp.lt.f64 	%p164, %fd210, %fd88;
	mov.f64 	%fd211, %fd88;
	mov.u64 	%rd315, %rd99;
	@%p164 bra 	$L__BB7_117;
	setp.lt.f64 	%p165, %fd88, %fd210;
	mov.f64 	%fd211, %fd210;
	mov.u64 	%rd315, %rd314;
	@%p165 bra 	$L__BB7_117;
	setp.lt.s64 	%p166, %rd314, %rd99;
	selp.f64 	%fd211, %fd210, %fd88, %p166;
	min.s64 	%rd315, %rd314, %rd99;
$L__BB7_117:
	setp.lt.s32 	%p167, %r3, 225;
	mov.u64 	%rd349, %rd315;
	mov.f64 	%fd241, %fd211;
	@%p167 bra 	$L__BB7_208;
	ld.shared.f64 	%fd91, [_ZN6thrust24THRUST_300001_SM_1000_NS8cuda_cub4core6detail5shmemE+120];
	ld.shared.u64 	%rd102, [_ZN6thrust24THRUST_300001_SM_1000_NS8cuda_cub4core6detail5shmemE+128];
	setp.lt.f64 	%p168, %fd211, %fd91;
	mov.u64 	%rd349, %rd102;
	mov.f64 	%fd241, %fd91;
	@%p168 bra 	$L__BB7_208;
	setp.lt.f64 	%p169, %fd91, %fd211;
	mov.u64 	%rd349, %rd315;
	mov.f64 	%fd241, %fd211;
	@%p169 bra 	$L__BB7_208;
	setp.lt.s64 	%p170, %rd315, %rd102;
	selp.f64 	%fd241, %fd211, %fd91, %p170;
	min.s64 	%rd349, %rd315, %rd102;
	bra.uni 	$L__BB7_208;
$L__BB7_121:
	mov.u32 	%r20, %tid.x;
	add.s64 	%rd104, %rd3, %rd4;
	cvt.u64.u32 	%rd105, %r20;
	add.s64 	%rd199, %rd105, %rd4;
	shl.b64 	%rd200, %rd199, 3;
	add.s64 	%rd201, %rd2, %rd200;
	ld.global.f64 	%fd170, [%rd201];
	add.s32 	%r36, %r20, 256;
	cvt.u64.u32 	%rd202, %r36;
	ld.global.f64 	%fd171, [%rd201+2048];
	add.s32 	%r37, %r20, 512;
	cvt.u64.u32 	%rd203, %r37;
	ld.global.f64 	%fd172, [%rd201+4096];
	add.s32 	%r38, %r20, 768;
	cvt.u64.u32 	%rd204, %r38;
	ld.global.f64 	%fd173, [%rd201+6144];
	or.b32  	%r39, %r20, 1024;
	cvt.u64.u32 	%rd106, %r39;
	add.s64 	%rd337, %rd104, %rd106;
	ld.global.f64 	%fd229, [%rd201+8192];
	setp.geu.f64 	%p2, %fd170, %fd171;
	selp.f64 	%fd174, %fd170, %fd171, %p2;
	selp.b64 	%rd205, %rd105, %rd202, %p2;
	setp.geu.f64 	%p3, %fd174, %fd172;
	selp.f64 	%fd175, %fd174, %fd172, %p3;
	selp.b64 	%rd206, %rd205, %rd203, %p3;
	setp.geu.f64 	%p4, %fd175, %fd173;
	selp.f64 	%fd94, %fd175, %fd173, %p4;
	selp.b64 	%rd108, %rd206, %rd204, %p4;
	setp.lt.f64 	%p5, %fd94, %fd229;
	@%p5 bra 	$L__BB7_123;
	setp.lt.f64 	%p6, %fd229, %fd94;
	setp.lt.u64 	%p7, %rd108, %rd106;
	or.pred  	%p8, %p6, %p7;
	selp.f64 	%fd229, %fd94, %fd229, %p8;
	add.s64 	%rd207, %rd104, %rd108;
	selp.b64 	%rd337, %rd207, %rd337, %p8;
$L__BB7_123:
	setp.le.u64 	%p9, %rd195, %rd5;
	@%p9 bra 	$L__BB7_164;
	setp.ne.s32 	%p10, %r20, 0;
	@%p10 bra 	$L__BB7_126;
	atom.global.add.u64 	%rd208, [%rd1+8], 1280;
	add.s64 	%rd209, %rd208, %rd5;
	st.shared.u64 	[_ZN6thrust24THRUST_300001_SM_1000_NS8cuda_cub4core6detail5shmemE+152], %rd209;
$L__BB7_126:
	bar.sync 	0;
	ld.shared.u64 	%rd325, [_ZN6thrust24THRUST_300001_SM_1000_NS8cuda_cub4core6detail5shmemE+152];
	add.s64 	%rd210, %rd325, 1280;
	setp.gt.s64 	%p11, %rd210, %rd195;
	@%p11 bra 	$L__BB7_141;
	mov.f64 	%fd213, %fd229;
	mov.u64 	%rd318, %rd337;
$L__BB7_128:
	add.s64 	%rd211, %rd325, %rd105;
	shl.b64 	%rd212, %rd211, 3;
	add.s64 	%rd213, %rd2, %rd212;
	add.s64 	%rd319, %rd211, %rd3;
	ld.global.f64 	%fd214, [%rd213];
	add.s64 	%rd320, %rd319, 256;
	ld.global.f64 	%fd215, [%rd213+2048];
	add.s64 	%rd321, %rd319, 512;
	ld.global.f64 	%fd216, [%rd213+4096];
	add.s64 	%rd322, %rd319, 768;
	ld.global.f64 	%fd217, [%rd213+6144];
	add.s64 	%rd337, %rd319, 1024;
	ld.global.f64 	%fd229, [%rd213+8192];
	setp.lt.f64 	%p12, %fd213, %fd214;
	@%p12 bra 	$L__BB7_130;
	setp.lt.f64 	%p13, %fd214, %fd213;
	setp.lt.s64 	%p14, %rd318, %rd319;
	or.pred  	%p15, %p13, %p14;
	selp.f64 	%fd214, %fd213, %fd214, %p15;
	selp.b64 	%rd319, %rd318, %rd319, %p15;
$L__BB7_130:
	setp.lt.f64 	%p16, %fd214, %fd215;
	@%p16 bra 	$L__BB7_132;
	setp.lt.f64 	%p17, %fd215, %fd214;
	setp.lt.s64 	%p18, %rd319, %rd320;
	or.pred  	%p19, %p17, %p18;
	selp.f64 	%fd215, %fd214, %fd215, %p19;
	selp.b64 	%rd320, %rd319, %rd320, %p19;
$L__BB7_132:
	setp.lt.f64 	%p20, %fd215, %fd216;
	@%p20 bra 	$L__BB7_134;
	setp.lt.f64 	%p21, %fd216, %fd215;
	setp.lt.s64 	%p22, %rd320, %rd321;
	or.pred  	%p23, %p21, %p22;
	selp.f64 	%fd216, %fd215, %fd216, %p23;
	selp.b64 	%rd321, %rd320, %rd321, %p23;
$L__BB7_134:
	setp.lt.f64 	%p24, %fd216, %fd217;
	@%p24 bra 	$L__BB7_136;
	setp.lt.f64 	%p25, %fd217, %fd216;
	setp.lt.s64 	%p26, %rd321, %rd322;
	or.pred  	%p27, %p25, %p26;
	selp.f64 	%fd217, %fd216, %fd217, %p27;
	selp.b64 	%rd322, %rd321, %rd322, %p27;
$L__BB7_136:
	setp.lt.f64 	%p28, %fd217, %fd229;
	@%p28 bra 	$L__BB7_138;
	setp.lt.f64 	%p29, %fd229, %fd217;
	setp.lt.s64 	%p30, %rd322, %rd337;
	or.pred  	%p31, %p29, %p30;
	selp.f64 	%fd229, %fd217, %fd229, %p31;
	selp.b64 	%rd337, %rd322, %rd337, %p31;
$L__BB7_138:
	setp.ne.s32 	%p32, %r20, 0;
	bar.sync 	0;
	@%p32 bra 	$L__BB7_140;
	atom.global.add.u64 	%rd214, [%rd1+8], 1280;
	add.s64 	%rd215, %rd214, %rd5;
	st.shared.u64 	[_ZN6thrust24THRUST_300001_SM_1000_NS8cuda_cub4core6detail5shmemE+152], %rd215;
$L__BB7_140:
	bar.sync 	0;
	ld.shared.u64 	%rd325, [_ZN6thrust24THRUST_300001_SM_1000_NS8cuda_cub4core6detail5shmemE+152];
	add.s64 	%rd216, %rd325, 1280;
	setp.le.s64 	%p33, %rd216, %rd195;
	mov.f64 	%fd213, %fd229;
	mov.u64 	%rd318, %rd337;
	@%p33 bra 	$L__BB7_128;
$L__BB7_141:
	setp.le.s64 	%p34, %rd195, %rd325;
	@%p34 bra 	$L__BB7_164;
	cvt.u32.u64 	%r40, %rd325;
	cvt.u32.u64 	%r41, %rd195;
	sub.s32 	%r21, %r41, %r40;
	setp.ge.s32 	%p35, %r20, %r21;
	@%p35 bra 	$L__BB7_164;
	not.b32 	%r43, %r20;
	add.s32 	%r44, %r43, %r41;
	sub.s32 	%r22, %r44, %r40;
	and.b32  	%r46, %r22, 768;
	setp.eq.s32 	%p36, %r46, 768;
	mov.u32 	%r397, %r20;
	@%p36 bra 	$L__BB7_149;
	add.s64 	%rd218, %rd325, %rd105;
	add.s64 	%rd327, %rd218, %rd3;
	shl.b64 	%rd219, %rd218, 3;
	add.s64 	%rd326, %rd2, %rd219;
	shr.u32 	%r47, %r22, 8;
	add.s32 	%r48, %r47, 1;
	and.b32  	%r49, %r48, 3;
	neg.s32 	%r395, %r49;
	mov.u32 	%r397, %r20;
$L__BB7_145:
	.pragma "nounroll";
	mov.u64 	%rd136, %rd337;
	mov.f64 	%fd114, %fd229;
	ld.global.f64 	%fd115, [%rd326];
	setp.lt.f64 	%p37, %fd114, %fd115;
	mov.f64 	%fd229, %fd115;
	mov.u64 	%rd337, %rd327;
	@%p37 bra 	$L__BB7_148;
	setp.lt.f64 	%p38, %fd115, %fd114;
	mov.f64 	%fd229, %fd114;
	mov.u64 	%rd337, %rd136;
	@%p38 bra 	$L__BB7_148;
	setp.lt.s64 	%p39, %rd136, %rd327;
	selp.f64 	%fd229, %fd114, %fd115, %p39;
	min.s64 	%rd337, %rd136, %rd327;
$L__BB7_148:
	add.s32 	%r397, %r397, 256;
	add.s64 	%rd327, %rd327, 256;
	add.s64 	%rd326, %rd326, 2048;
	add.s32 	%r395, %r395, 1;
	setp.ne.s32 	%p40, %r395, 0;
	@%p40 bra 	$L__BB7_145;
$L__BB7_149:
	setp.lt.u32 	%p41, %r22, 768;
	@%p41 bra 	$L__BB7_164;
	add.s32 	%r398, %r397, 512;
$L__BB7_151:
	mov.u32 	%r30, %r398;
	add.s32 	%r50, %r30, -512;
	cvt.u64.u32 	%rd220, %r50;
	add.s64 	%rd221, %rd325, %rd220;
	shl.b64 	%rd222, %rd221, 3;
	add.s64 	%rd144, %rd2, %rd222;
	add.s64 	%rd145, %rd221, %rd3;
	ld.global.f64 	%fd121, [%rd144];
	setp.lt.f64 	%p42, %fd229, %fd121;
	mov.f64 	%fd225, %fd121;
	mov.u64 	%rd333, %rd145;
	@%p42 bra 	$L__BB7_154;
	setp.lt.f64 	%p43, %fd121, %fd229;
	mov.f64 	%fd225, %fd229;
	mov.u64 	%rd333, %rd337;
	@%p43 bra 	$L__BB7_154;
	setp.lt.s64 	%p44, %rd337, %rd145;
	selp.f64 	%fd225, %fd229, %fd121, %p44;
	min.s64 	%rd333, %rd337, %rd145;
$L__BB7_154:
	add.s32 	%r51, %r30, -256;
	cvt.u64.u32 	%rd223, %r51;
	add.s64 	%rd224, %rd325, %rd223;
	add.s64 	%rd148, %rd224, %rd3;
	ld.global.f64 	%fd124, [%rd144+2048];
	setp.lt.f64 	%p45, %fd225, %fd124;
	mov.f64 	%fd226, %fd124;
	mov.u64 	%rd334, %rd148;
	@%p45 bra 	$L__BB7_157;
	setp.lt.f64 	%p46, %fd124, %fd225;
	mov.f64 	%fd226, %fd225;
	mov.u64 	%rd334, %rd333;
	@%p46 bra 	$L__BB7_157;
	setp.lt.s64 	%p47, %rd333, %rd148;
	selp.f64 	%fd226, %fd225, %fd124, %p47;
	min.s64 	%rd334, %rd333, %rd148;
$L__BB7_157:
	cvt.u64.u32 	%rd225, %r30;
	add.s64 	%rd226, %rd325, %rd225;
	add.s64 	%rd151, %rd226, %rd3;
	ld.global.f64 	%fd127, [%rd144+4096];
	setp.lt.f64 	%p48, %fd226, %fd127;
	mov.f64 	%fd227, %fd127;
	mov.u64 	%rd335, %rd151;
	@%p48 bra 	$L__BB7_160;
	setp.lt.f64 	%p49, %fd127, %fd226;
	mov.f64 	%fd227, %fd226;
	mov.u64 	%rd335, %rd334;
	@%p49 bra 	$L__BB7_160;
	setp.lt.s64 	%p50, %rd334, %rd151;
	selp.f64 	%fd227, %fd226, %fd127, %p50;
	min.s64 	%rd335, %rd334, %rd151;
$L__BB7_160:
	add.s32 	%r52, %r30, 256;
	cvt.u64.u32 	%rd227, %r52;
	add.s64 	%rd228, %rd325, %rd227;
	add.s64 	%rd154, %rd228, %rd3;
	ld.global.f64 	%fd130, [%rd144+6144];
	setp.lt.f64 	%p51, %fd227, %fd130;
	mov.f64 	%fd229, %fd130;
	mov.u64 	%rd337, %rd154;
	@%p51 bra 	$L__BB7_163;
	setp.lt.f64 	%p52, %fd130, %fd227;
	mov.f64 	%fd229, %fd227;
	mov.u64 	%rd337, %rd335;
	@%p52 bra 	$L__BB7_163;
	setp.lt.s64 	%p53, %rd335, %rd154;
	selp.f64 	%fd229, %fd227, %fd130, %p53;
	min.s64 	%rd337, %rd335, %rd154;
$L__BB7_163:
	add.s32 	%r398, %r30, 1024;
	add.s32 	%r53, %r30, 512;
	setp.lt.s32 	%p54, %r53, %r21;
	@%p54 bra 	$L__BB7_151;
$L__BB7_164:
	// begin inline asm
	mov.u32 %r54, %laneid;
	// end inline asm
	mov.b64 	%rd229, %fd229;
	mov.b64 	{%r56, %r61}, %rd229;
	mov.b32 	%r72, 1;
	mov.b32 	%r73, 31;
	mov.b32 	%r74, -1;
	// begin inline asm
	shfl.sync.down.b32 %r55, %r56, %r72, %r73, %r74;
	// end inline asm
	// begin inline asm
	shfl.sync.down.b32 %r60, %r61, %r72, %r73, %r74;
	// end inline asm
	mov.b64 	%rd230, {%r55, %r60};
	mov.b64 	%fd134, %rd230;
	mov.b64 	{%r66, %r71}, %rd337;
	// begin inline asm
	shfl.sync.down.b32 %r65, %r66, %r72, %r73, %r74;
	// end inline asm
	// begin inline asm
	shfl.sync.down.b32 %r70, %r71, %r72, %r73, %r74;
	// end inline asm
	mov.b64 	%rd158, {%r65, %r70};
	setp.gt.s32 	%p55, %r54, 30;
	mov.f64 	%fd230, %fd229;
	mov.u64 	%rd338, %rd337;
	@%p55 bra 	$L__BB7_168;
	setp.lt.f64 	%p56, %fd229, %fd134;
	mov.f64 	%fd230, %fd134;
	mov.u64 	%rd338, %rd158;
	@%p56 bra 	$L__BB7_168;
	setp.gt.f64 	%p57, %fd229, %fd134;
	mov.f64 	%fd230, %fd229;
	mov.u64 	%rd338, %rd337;
	@%p57 bra 	$L__BB7_168;
	setp.lt.s64 	%p58, %rd337, %rd158;
	selp.f64 	%fd230, %fd229, %fd134, %p58;
	min.s64 	%rd338, %rd337, %rd158;
$L__BB7_168:
	mov.b64 	%rd231, %fd230;
	mov.b64 	{%r76, %r81}, %rd231;
	mov.b32 	%r92, 2;
	mov.b32 	%r93, 31;
	mov.b32 	%r94, -1;
	// begin inline asm
	shfl.sync.down.b32 %r75, %r76, %r92, %r93, %r94;
	// end inline asm
	// begin inline asm
	shfl.sync.down.b32 %r80, %r81, %r92, %r93, %r94;
	// end inline asm
	mov.b64 	%rd232, {%r75, %r80};
	mov.b64 	%fd137, %rd232;
	mov.b64 	{%r86, %r91}, %rd338;
	// begin inline asm
	shfl.sync.down.b32 %r85, %r86, %r92, %r93, %r94;
	// end inline asm
	// begin inline asm
	shfl.sync.down.b32 %r90, %r91, %r92, %r93, %r94;
	// end inline asm
	mov.b64 	%rd161, {%r85, %r90};
	setp.gt.s32 	%p59, %r54, 29;
	mov.f64 	%fd231, %fd230;
	mov.u64 	%rd339, %rd338;
	@%p59 bra 	$L__BB7_172;
	setp.lt.f64 	%p60, %fd230, %fd137;
	mov.f64 	%fd231, %fd137;
	mov.u64 	%rd339, %rd161;
	@%p60 bra 	$L__BB7_172;
	setp.gt.f64 	%p61, %fd230, %fd137;
	mov.f64 	%fd231, %fd230;
	mov.u64 	%rd339, %rd338;
	@%p61 bra 	$L__BB7_172;
	setp.lt.s64 	%p62, %rd338, %rd161;
	selp.f64 	%fd231, %fd230, %fd137, %p62;
	min.s64 	%rd339, %rd338, %rd161;
$L__BB7_172:
	mov.b64 	%rd233, %fd231;
	mov.b64 	{%r96, %r101}, %rd233;
	mov.b32 	%r112, 4;
	mov.b32 	%r113, 31;
	mov.b32 	%r114, -1;
	// begin inline asm
	shfl.sync.down.b32 %r95, %r96, %r112, %r113, %r114;
	// end inline asm
	// begin inline asm
	shfl.sync.down.b32 %r100, %r101, %r112, %r113, %r114;
	// end inline asm
	mov.b64 	%rd234, {%r95, %r100};
	mov.b64 	%fd140, %rd234;
	mov.b64 	{%r106, %r111}, %rd339;
	// begin inline asm
	shfl.sync.down.b32 %r105, %r106, %r112, %r113, %r114;
	// end inline asm
	// begin inline asm
	shfl.sync.down.b32 %r110, %r111, %r112, %r113, %r114;
	// end inline asm
	mov.b64 	%rd164, {%r105, %r110};
	setp.gt.s32 	%p63, %r54, 27;
	mov.f64 	%fd232, %fd231;
	mov.u64 	%rd340, %rd339;
	@%p63 bra 	$L__BB7_176;
	setp.lt.f64 	%p64, %fd231, %fd140;
	mov.f64 	%fd232, %fd140;
	mov.u64 	%rd340, %rd164;
	@%p64 bra 	$L__BB7_176;
	setp.gt.f64 	%p65, %fd231, %fd140;
	mov.f64 	%fd232, %fd231;
	mov.u64 	%rd340, %rd339;
	@%p65 bra 	$L__BB7_176;
	setp.lt.s64 	%p66, %rd339, %rd164;
	selp.f64 	%fd232, %fd231, %fd140, %p66;
	min.s64 	%rd340, %rd339, %rd164;
$L__BB7_176:
	mov.b64 	%rd235, %fd232;
	mov.b64 	{%r116, %r121}, %rd235;
	mov.b32 	%r132, 8;
	mov.b32 	%r133, 31;
	mov.b32 	%r134, -1;
	// begin inline asm
	shfl.sync.down.b32 %r115, %r116, %r132, %r133, %r134;
	// end inline asm
	// begin inline asm
	shfl.sync.down.b32 %r120, %r121, %r132, %r133, %r134;
	// end inline asm
	mov.b64 	%rd236, {%r115, %r120};
	mov.b64 	%fd143, %rd236;
	mov.b64 	{%r126, %r131}, %rd340;
	// begin inline asm
	shfl.sync.down.b32 %r125, %r126, %r132, %r133, %r134;
	// end inline asm
	// begin inline asm
	shfl.sync.down.b32 %r130, %r131, %r132, %r133, %r134;
	// end inline asm
	mov.b64 	%rd167, {%r125, %r130};
	setp.gt.s32 	%p67, %r54, 23;
	mov.f64 	%fd233, %fd232;
	mov.u64 	%rd341, %rd340;
	@%p67 bra 	$L__BB7_180;
	setp.lt.f64 	%p68, %fd232, %fd143;
	mov.f64 	%fd233, %fd143;
	mov.u64 	%rd341, %rd167;
	@%p68 bra 	$L__BB7_180;
	setp.gt.f64 	%p69, %fd232, %fd143;
	mov.f64 	%fd233, %fd232;
	mov.u64 	%rd341, %rd340;
	@%p69 bra 	$L__BB7_180;
	setp.lt.s64 	%p70, %rd340, %rd167;
	selp.f64 	%fd233, %fd232, %fd143, %p70;
	min.s64 	%rd341, %rd340, %rd167;
$L__BB7_180:
	mov.b64 	%rd237, %fd233;
	mov.b64 	{%r136, %r141}, %rd237;
	mov.b32 	%r152, 16;
	mov.b32 	%r153, 31;
	mov.b32 	%r154, -1;
	// begin inline asm
	shfl.sync.down.b32 %r135, %r136, %r152, %r153, %r154;
	// end inline asm
	// begin inline asm
	shfl.sync.down.b32 %r140, %r141, %r152, %r153, %r154;
	// end inline asm
	mov.b64 	%rd238, {%r135, %r140};
	mov.b64 	%fd146, %rd238;
	mov.b64 	{%r146, %r151}, %rd341;
	// begin inline asm
	shfl.sync.down.b32 %r145, %r146, %r152, %r153, %r154;
	// end inline asm
	// begin inline asm
	shfl.sync.down.b32 %r150, %r151, %r152, %r153, %r154;
	// end inline asm
	mov.b64 	%rd170, {%r145, %r150};
	setp.gt.s32 	%p71, %r54, 15;
	mov.f64 	%fd241, %fd233;
	mov.u64 	%rd349, %rd341;
	@%p71 bra 	$L__BB7_184;
	setp.lt.f64 	%p72, %fd233, %fd146;
	mov.f64 	%fd241, %fd146;
	mov.u64 	%rd349, %rd170;
	@%p72 bra 	$L__BB7_184;
	setp.gt.f64 	%p73, %fd233, %fd146;
	mov.f64 	%fd241, %fd233;
	mov.u64 	%rd349, %rd341;
	@%p73 bra 	$L__BB7_184;
	setp.lt.s64 	%p74, %rd341, %rd170;
	selp.f64 	%fd241, %fd233, %fd146, %p74;
	min.s64 	%rd349, %rd341, %rd170;
$L__BB7_184:
	setp.ne.s32 	%p75, %r54, 0;
	@%p75 bra 	$L__BB7_186;
	shr.u32 	%r155, %r20, 1;
	and.b32  	%r156, %r155, 496;
	mov.u32 	%r157, _ZN6thrust24THRUST_300001_SM_1000_NS8cuda_cub4core6detail5shmemE;
	add.s32 	%r158, %r157, %r156;
	st.shared.f64 	[%r158+8], %fd241;
	st.shared.u64 	[%r158+16], %rd349;
$L__BB7_186:
	bar.sync 	0;
	setp.ne.s32 	%p76, %r20, 0;
	@%p76 bra 	$L__BB7_208;
	ld.shared.f64 	%fd149, [_ZN6thrust24THRUST_300001_SM_1000_NS8cuda_cub4core6detail5shmemE+24];
	ld.shared.u64 	%rd173, [_ZN6thrust24THRUST_300001_SM_1000_NS8cuda_cub4core6detail5shmemE+32];
	setp.lt.f64 	%p77, %fd241, %fd149;
	mov.f64 	%fd235, %fd149;
	mov.u64 	%rd343, %rd173;
	@%p77 bra 	$L__BB7_190;
	setp.lt.f64 	%p78, %fd149, %fd241;
	mov.f64 	%fd235, %fd241;
	mov.u64 	%rd343, %rd349;
	@%p78 bra 	$L__BB7_190;
	setp.lt.s64 	%p79, %rd349, %rd173;
	selp.f64 	%fd235, %fd241, %fd149, %p79;
	min.s64 	%rd343, %rd349, %rd173;
$L__BB7_190:
	ld.shared.f64 	%fd152, [_ZN6thrust24THRUST_300001_SM_1000_NS8cuda_cub4core6detail5shmemE+40];
	ld.shared.u64 	%rd176, [_ZN6thrust24THRUST_300001_SM_1000_NS8cuda_cub4core6detail5shmemE+48];
	setp.lt.f64 	%p80, %fd235, %fd152;
	mov.f64 	%fd236, %fd152;
	mov.u64 	%rd344, %rd176;
	@%p80 bra 	$L__BB7_193;
	setp.lt.f64 	%p81, %fd152, %fd235;
	mov.f64 	%fd236, %fd235;
	mov.u64 	%rd344, %rd343;
	@%p81 bra 	$L__BB7_193;
	setp.lt.s64 	%p82, %rd343, %rd176;
	selp.f64 	%fd236, %fd235, %fd152, %p82;
	min.s64 	%rd344, %rd343, %rd176;
$L__BB7_193:
	ld.shared.f64 	%fd155, [_ZN6thrust24THRUST_300001_SM_1000_NS8cuda_cub4core6detail5shmemE+56];
	ld.shared.u64 	%rd179, [_ZN6thrust24THRUST_300001_SM_1000_NS8cuda_cub4core6detail5shmemE+64];
	setp.lt.f64 	%p83, %fd236, %fd155;
	mov.f64 	%fd237, %fd155;
	mov.u64 	%rd345, %rd179;
	@%p83 bra 	$L__BB7_196;
	setp.lt.f64 	%p84, %fd155, %fd236;
	mov.f64 	%fd237, %fd236;
	mov.u64 	%rd345, %rd344;
	@%p84 bra 	$L__BB7_196;
	setp.lt.s64 	%p85, %rd344, %rd179;
	selp.f64 	%fd237, %fd236, %fd155, %p85;
	min.s64 	%rd345, %rd344, %rd179;
$L__BB7_196:
	ld.shared.f64 	%fd158, [_ZN6thrust24THRUST_300001_SM_1000_NS8cuda_cub4core6detail5shmemE+72];
	ld.shared.u64 	%rd182, [_ZN6thrust24THRUST_300001_SM_1000_NS8cuda_cub4core6detail5shmemE+80];
	setp.lt.f64 	%p86, %fd237, %fd158;
	mov.f64 	%fd238, %fd158;
	mov.u64 	%rd346, %rd182;
	@%p86 bra 	$L__BB7_199;
	setp.lt.f64 	%p87, %fd158, %fd237;
	mov.f64 	%fd238, %fd237;
	mov.u64 	%rd346, %rd345;
	@%p87 bra 	$L__BB7_199;
	setp.lt.s64 	%p88, %rd345, %rd182;
	selp.f64 	%fd238, %fd237, %fd158, %p88;
	min.s64 	%rd346, %rd345, %rd182;
$L__BB7_199:
	ld.shared.f64 	%fd161, [_ZN6thrust24THRUST_300001_SM_1000_NS8cuda_cub4core6detail5shmemE+88];
	ld.shared.u64 	%rd185, [_ZN6thrust24THRUST_300001_SM_1000_NS8cuda_cub4core6detail5shmemE+96];
	setp.lt.f64 	%p89, %fd238, %fd161;
	mov.f64 	%fd239, %fd161;
	mov.u64 	%rd347, %rd185;
	@%p89 bra 	$L__BB7_202;
	setp.lt.f64 	%p90, %fd161, %fd238;
	mov.f64 	%fd239, %fd238;
	mov.u64 	%rd347, %rd346;
	@%p90 bra 	$L__BB7_202;
	setp.lt.s64 	%p91, %rd346, %rd185;
	selp.f64 	%fd239, %fd238, %fd161, %p91;
	min.s64 	%rd347, %rd346, %rd185;
$L__BB7_202:
	ld.shared.f64 	%fd164, [_ZN6thrust24THRUST_300001_SM_1000_NS8cuda_cub4core6detail5shmemE+104];
	ld.shared.u64 	%rd188, [_ZN6thrust24THRUST_300001_SM_1000_NS8cuda_cub4core6detail5shmemE+112];
	setp.lt.f64 	%p92, %fd239, %fd164;
	mov.f64 	%fd240, %fd164;
	mov.u64 	%rd348, %rd188;
	@%p92 bra 	$L__BB7_205;
	setp.lt.f64 	%p93, %fd164, %fd239;
	mov.f64 	%fd240, %fd239;
	mov.u64 	%rd348, %rd347;
	@%p93 bra 	$L__BB7_205;
	setp.lt.s64 	%p94, %rd347, %rd188;
	selp.f64 	%fd240, %fd239, %fd164, %p94;
	min.s64 	%rd348, %rd347, %rd188;
$L__BB7_205:
	ld.shared.f64 	%fd167, [_ZN6thrust24THRUST_300001_SM_1000_NS8cuda_cub4core6detail5shmemE+120];
	ld.shared.u64 	%rd191, [_ZN6thrust24THRUST_300001_SM_1000_NS8cuda_cub4core6detail5shmemE+128];
	setp.lt.f64 	%p95, %fd240, %fd167;
	mov.u64 	%rd349, %rd191;
	mov.f64 	%fd241, %fd167;
	@%p95 bra 	$L__BB7_208;
	setp.lt.f64 	%p96, %fd167, %fd240;
	mov.u64 	%rd349, %rd348;
	mov.f64 	%fd241, %fd240;
	@%p96 bra 	$L__BB7_208;
	setp.lt.s64 	%p97, %rd348, %rd191;
	selp.f64 	%fd241, %fd240, %fd167, %p97;
	min.s64 	%rd349, %rd348, %rd191;
$L__BB7_208:
	mov.u32 	%r389, %tid.x;
	setp.ne.s32 	%p214, %r389, 0;
	@%p214 bra 	$L__BB7_210;
	ld.param.u64 	%rd280, [_ZN6thrust24THRUST_300001_SM_1000_NS8cuda_cub4core6detail13_kernel_agentINS1_8__reduce11ReduceAgentINS0_12zip_iteratorIN4cuda3std3__45tupleIJNS0_10device_ptrIdEENS0_17counting_iteratorIlNS0_11use_defaultESF_SF_EEEEEEEPNSB_IJdlEEESJ_lNS1_9__extrema9arg_max_fIdlNSA_4lessIdEEEEEEJSI_SK_lN3cub18CUB_300001_SM_100013GridEvenShareIlEENSS_9GridQueueIyEESP_EEEvDpT0__param_1];
	cvta.to.global.u64 	%rd277, %rd280;
	mul.wide.u32 	%rd278, %r1, 16;
	add.s64 	%rd279, %rd277, %rd278;
	st.global.f64 	[%rd279], %fd241;
	st.global.u64 	[%rd279+8], %rd349;
$L__BB7_210:
	ret;

}
	// .globl	_ZN6thrust24THRUST_300001_SM_1000_NS8cuda_cub4core6detail13_kernel_agentINS1_8__reduce10DrainAgentIlEEJN3cub18CUB_300001_SM_10009GridQueueIyEElEEEvDpT0_
.visible .entry _ZN6thrust24THRUST_300001_SM_1000_NS8cuda_cub4core6detail13_kernel_agentINS1_8__reduce10DrainAgentIlEEJN3cub18CUB_300001_SM_10009GridQueueIyEElEEEvDpT0_(
	.param .align 8 .b8 _ZN6thrust24THRUST_300001_SM_1000_NS8cuda_cub4core6detail13_kernel_agentINS1_8__reduce10DrainAgentIlEEJN3cub18CUB_300001_SM_10009GridQueueIyEElEEEvDpT0__param_0[8],
	.param .u64 _ZN6thrust24THRUST_300001_SM_1000_NS8cuda_cub4core6detail13_kernel_agentINS1_8__reduce10DrainAgentIlEEJN3cub18CUB_300001_SM_10009GridQueueIyEElEEEvDpT0__param_1
)
.maxntid 1
{
	.reg .b64 	%rd<5>;

	ld.param.u64 	%rd1, [_ZN6thrust24THRUST_300001_SM_1000_NS8cuda_cub4core6detail13_kernel_agentINS1_8__reduce10DrainAgentIlEEJN3cub18CUB_300001_SM_10009GridQueueIyEElEEEvDpT0__param_0];
	ld.param.u64 	%rd2, [_ZN6thrust24THRUST_300001_SM_1000_NS8cuda_cub4core6detail13_kernel_agentINS1_8__reduce10DrainAgentIlEEJN3cub18CUB_300001_SM_10009GridQueueIyEElEEEvDpT0__param_1];
	cvta.to.global.u64 	%rd3, %rd1;
	st.global.u64 	[%rd3], %rd2;
	mov.b64 	%rd4, 0;
	st.global.u64 	[%rd3+8], %rd4;
	ret;

}
	// .globl	_ZN6thrust24THRUST_300001_SM_1000_NS8cuda_cub4core6detail13_kernel_agentINS1_8__reduce11ReduceAgentIPN4cuda3std3__45tupleIJdlEEESC_SB_lNS1_9__extrema9arg_max_fIdlNS9_4lessIdEEEEEEJSC_SC_iSH_EEEvDpT0_
.visible .entry _ZN6thrust24THRUST_300001_SM_1000_NS8cuda_cub4core6detail13_kernel_agentINS1_8__reduce11ReduceAgentIPN4cuda3std3__45tupleIJdlEEESC_SB_lNS1_9__extrema9arg_max_fIdlNS9_4lessIdEEEEEEJSC_SC_iSH_EEEvDpT0_(
	.param .u64 .ptr .align 1 _ZN6thrust24THRUST_300001_SM_1000_NS8cuda_cub4core6detail13_kernel_agentINS1_8__reduce11ReduceAgentIPN4cuda3std3__45tupleIJdlEEESC_SB_lNS1_9__extrema9arg_max_fIdlNS9_4lessIdEEEEEEJSC_SC_iSH_EEEvDpT0__param_0,
	.param .u64 .ptr .align 1 _ZN6thrust24THRUST_300001_SM_1000_NS8cuda_cub4core6detail13_kernel_agentINS1_8__reduce11ReduceAgentIPN4cuda3std3__45tupleIJdlEEESC_SB_lNS1_9__extrema9arg_max_fIdlNS9_4lessIdEEEEEEJSC_SC_iSH_EEEvDpT0__param_1,
	.param .u32 _ZN6thrust24THRUST_300001_SM_1000_NS8cuda_cub4core6detail13_kernel_agentINS1_8__reduce11ReduceAgentIPN4cuda3std3__45tupleIJdlEEESC_SB_lNS1_9__extrema9arg_max_fIdlNS9_4lessIdEEEEEEJSC_SC_iSH_EEEvDpT0__param_2,
	.param .align 1 .b8 _ZN6thrust24THRUST_300001_SM_1000_NS8cuda_cub4core6detail13_kernel_agentINS1_8__reduce11ReduceAgentIPN4cuda3std3__45tupleIJdlEEESC_SB_lNS1_9__extrema9arg_max_fIdlNS9_4lessIdEEEEEEJSC_SC_iSH_EEEvDpT0__param_3[1]
)
.maxntid 256
{
	.reg .pred 	%p<264>;
	.reg .b32 	%r<374>;
	.reg .b64 	%rd<508>;
	.reg .b64 	%fd<293>;

	ld.param.u64 	%rd237, [_ZN6thrust24THRUST_300001_SM_1000_NS8cuda_cub4core6detail13_kernel_agentINS1_8__reduce11ReduceAgentIPN4cuda3std3__45tupleIJdlEEESC_SB_lNS1_9__extrema9arg_max_fIdlNS9_4lessIdEEEEEEJSC_SC_iSH_EEEvDpT0__param_0];
	ld.param.u32 	%r29, [_ZN6thrust24THRUST_300001_SM_1000_NS8cuda_cub4core6detail13_kernel_agentINS1_8__reduce11ReduceAgentIPN4cuda3std3__45tupleIJdlEEESC_SB_lNS1_9__extrema9arg_max_fIdlNS9_4lessIdEEEEEEJSC_SC_iSH_EEEvDpT0__param_2];
	cvt.s64.s32 	%rd1, %r29;
	setp.eq.s32 	%p1, %r29, 0;
	@%p1 bra 	$L__BB9_234;
	setp.gt.s32 	%p2, %r29, 1279;
	@%p2 bra 	$L__BB9_121;
	mov.u32 	%r1, %tid.x;
	setp.ge.s32 	%p147, %r1, %r29;
	mov.f64 	%fd224, 0d0000000000000000;
	mov.b64 	%rd431, 0;
	mov.u32 	%r368, %r1;
	@%p147 bra 	$L__BB9_4;
	mul.wide.u32 	%rd375, %r1, 16;
	add.s64 	%rd372, %rd237, %rd375;
	// begin inline asm
	ld.global.nc.u64 %rd371, [%rd372];
	// end inline asm
	add.s64 	%rd374, %rd372, 8;
	// begin inline asm
	ld.global.nc.u64 %rd431, [%rd374];
	// end inline asm
	mov.b64 	%fd224, %rd371;
	add.s32 	%r368, %r1, 256;
$L__BB9_4:
	setp.ge.s32 	%p148, %r368, %r29;
	@%p148 bra 	$L__BB9_25;
	not.b32 	%r141, %r368;
	add.s32 	%r4, %r29, %r141;
	and.b32  	%r142, %r4, 768;
	setp.eq.s32 	%p149, %r142, 768;
	@%p149 bra 	$L__BB9_11;
	mul.wide.u32 	%rd377, %r368, 16;
	add.s64 	%rd422, %rd237, %rd377;
	shr.u32 	%r143, %r4, 8;
	add.s32 	%r144, %r143, 1;
	and.b32  	%r145, %r144, 3;
	neg.s32 	%r366, %r145;
$L__BB9_7:
	.pragma "nounroll";
	mov.u64 	%rd6, %rd431;
	mov.f64 	%fd3, %fd224;
	// begin inline asm
	ld.global.nc.u64 %rd378, [%rd422];
	// end inline asm
	add.s64 	%rd381, %rd422, 8;
	// begin inline asm
	ld.global.nc.u64 %rd380, [%rd381];
	// end inline asm
	mov.b64 	%fd4, %rd378;
	setp.lt.f64 	%p150, %fd3, %fd4;
	mov.u64 	%rd431, %rd380;
	mov.f64 	%fd224, %fd4;
	@%p150 bra 	$L__BB9_10;
	setp.gt.f64 	%p151, %fd3, %fd4;
	mov.u64 	%rd431, %rd6;
	mov.f64 	%fd224, %fd3;
	@%p151 bra 	$L__BB9_10;
	setp.lt.s64 	%p152, %rd6, %rd380;
	min.s64 	%rd431, %rd6, %rd380;
	selp.f64 	%fd224, %fd3, %fd4, %p152;
$L__BB9_10:
	add.s32 	%r368, %r368, 256;
	add.s64 	%rd422, %rd422, 4096;
	add.s32 	%r366, %r366, 1;
	setp.ne.s32 	%p153, %r366, 0;
	@%p153 bra 	$L__BB9_7;
$L__BB9_11:
	setp.lt.u32 	%p154, %r4, 768;
	@%p154 bra 	$L__BB9_25;
$L__BB9_12:
	mul.wide.s32 	%rd386, %r368, 16;
	add.s64 	%rd383, %rd237, %rd386;
	// begin inline asm
	ld.global.nc.u64 %rd382, [%rd383];
	// end inline asm
	add.s64 	%rd385, %rd383, 8;
	// begin inline asm
	ld.global.nc.u64 %rd384, [%rd385];
	// end inline asm
	mov.b64 	%fd10, %rd382;
	setp.lt.f64 	%p155, %fd224, %fd10;
	mov.u64 	%rd428, %rd384;
	mov.f64 	%fd221, %fd10;
	@%p155 bra 	$L__BB9_15;
	setp.gt.f64 	%p156, %fd224, %fd10;
	mov.u64 	%rd428, %rd431;
	mov.f64 	%fd221, %fd224;
	@%p156 bra 	$L__BB9_15;
	setp.lt.s64 	%p157, %rd431, %rd384;
	min.s64 	%rd428, %rd431, %rd384;
	selp.f64 	%fd221, %fd224, %fd10, %p157;
$L__BB9_15:
	add.s64 	%rd388, %rd383, 4096;
	// begin inline asm
	ld.global.nc.u64 %rd387, [%rd388];
	// end inline asm
	add.s64 	%rd390, %rd383, 4104;
	// begin inline asm
	ld.global.nc.u64 %rd389, [%rd390];
	// end inline asm
	mov.b64 	%fd13, %rd387;
	setp.lt.f64 	%p158, %fd221, %fd13;
	mov.u64 	%rd429, %rd389;
	mov.f64 	%fd222, %fd13;
	@%p158 bra 	$L__BB9_18;
	setp.gt.f64 	%p159, %fd221, %fd13;
	mov.u64 	%rd429, %rd428;
	mov.f64 	%fd222, %fd221;
	@%p159 bra 	$L__BB9_18;
	setp.lt.s64 	%p160, %rd428, %rd389;
	min.s64 	%rd429, %rd428, %rd389;
	selp.f64 	%fd222, %fd221, %fd13, %p160;
$L__BB9_18:
	add.s64 	%rd392, %rd383, 8192;
	// begin inline asm
	ld.global.nc.u64 %rd391, [%rd392];
	// end inline asm
	add.s64 	%rd394, %rd383, 8200;
	// begin inline asm
	ld.global.nc.u64 %rd393, [%rd394];
	// end inline asm
	mov.b64 	%fd16, %rd391;
	setp.lt.f64 	%p161, %fd222, %fd16;
	mov.u64 	%rd430, %rd393;
	mov.f64 	%fd223, %fd16;
	@%p161 bra 	$L__BB9_21;
	setp.gt.f64 	%p162, %fd222, %fd16;
	mov.u64 	%rd430, %rd429;
	mov.f64 	%fd223, %fd222;
	@%p162 bra 	$L__BB9_21;
	setp.lt.s64 	%p163, %rd429, %rd393;
	min.s64 	%rd430, %rd429, %rd393;
	selp.f64 	%fd223, %fd222, %fd16, %p163;
$L__BB9_21:
	add.s64 	%rd396, %rd383, 12288;
	// begin inline asm
	ld.global.nc.u64 %rd395, [%rd396];
	// end inline asm
	add.s64 	%rd398, %rd383, 12296;
	// begin inline asm
	ld.global.nc.u64 %rd397, [%rd398];
	// end inline asm
	mov.b64 	%fd19, %rd395;
	setp.lt.f64 	%p164, %fd223, %fd19;
	mov.u64 	%rd431, %rd397;
	mov.f64 	%fd224, %fd19;
	@%p164 bra 	$L__BB9_24;
	setp.gt.f64 	%p165, %fd223, %fd19;
	mov.u64 	%rd431, %rd430;
	mov.f64 	%fd224, %fd223;
	@%p165 bra 	$L__BB9_24;
	setp.lt.s64 	%p166, %rd430, %rd397;
	min.s64 	%rd431, %rd430, %rd397;
	selp.f64 	%fd224, %fd223, %fd19, %p166;
$L__BB9_24:
	add.s32 	%r368, %r368, 1024;
	setp.lt.s32 	%p167, %r368, %r29;
	@%p167 bra 	$L__BB9_12;
$L__BB9_25:
	setp.lt.s32 	%p168, %r29, 256;
	@%p168 bra 	$L__BB9_70;
	// begin inline asm
	mov.u32 %r259, %laneid;
	// end inline asm
	mov.b64 	%rd409, %fd224;
	mov.b64 	{%r261, %r266}, %rd409;
	mov.b32 	%r277, 1;
	mov.b32 	%r278, 31;
	mov.b32 	%r279, -1;
	// begin inline asm
	shfl.sync.down.b32 %r260, %r261, %r277, %r278, %r279;
	// end inline asm
	// begin inline asm
	shfl.sync.down.b32 %r265, %r266, %r277, %r278, %r279;
	// end inline asm
	mov.b64 	%rd410, {%r260, %r265};
	mov.b64 	%fd23, %rd410;
	mov.b64 	{%r271, %r276}, %rd431;
	// begin inline asm
	shfl.sync.down.b32 %r270, %r271, %r277, %r278, %r279;
	// end inline asm
	// begin inline asm
	shfl.sync.down.b32 %r275, %r276, %r277, %r278, %r279;
	// end inline asm
	mov.b64 	%rd28, {%r270, %r275};
	setp.gt.s32 	%p220, %r259, 30;
	mov.u64 	%rd433, %rd431;
	mov.f64 	%fd226, %fd224;
	@%p220 bra 	$L__BB9_30;
	setp.lt.f64 	%p221, %fd224, %fd23;
	mov.u64 	%rd433, %rd28;
	mov.f64 	%fd226, %fd23;
	@%p221 bra 	$L__BB9_30;
	setp.gt.f64 	%p222, %fd224, %fd23;
	mov.u64 	%rd433, %rd431;
	mov.f64 	%fd226, %fd224;
	@%p222 bra 	$L__BB9_30;
	setp.lt.s64 	%p223, %rd431, %rd28;
	min.s64 	%rd433, %rd431, %rd28;
	selp.f64 	%fd226, %fd224, %fd23, %p223;
$L__BB9_30:
	mov.b64 	%rd411, %fd226;
	mov.b64 	{%r281, %r286}, %rd411;
	mov.b32 	%r297, 2;
	mov.b32 	%r298, 31;
	mov.b32 	%r299, -1;
	// begin inline asm
	shfl.sync.down.b32 %r280, %r281, %r297, %r298, %r299;
	// end inline asm
	// begin inline asm
	shfl.sync.down.b32 %r285, %r286, %r297, %r298, %r299;
	// end inline asm
	mov.b64 	%rd412, {%r280, %r285};
	mov.b64 	%fd26, %rd412;
	mov.b64 	{%r291, %r296}, %rd433;
	// begin inline asm
	shfl.sync.down.b32 %r290, %r291, %r297, %r298, %r299;
	// end inline asm
	// begin inline asm
	shfl.sync.down.b32 %r295, %r296, %r297, %r298, %r299;
	// end inline asm
	mov.b64 	%rd31, {%r290, %r295};
	setp.gt.s32 	%p224, %r259, 29;
	mov.u64 	%rd434, %rd433;
	mov.f64 	%fd227, %fd226;
	@%p224 bra 	$L__BB9_34;
	setp.lt.f64 	%p225, %fd226, %fd26;
	mov.u64 	%rd434, %rd31;
	mov.f64 	%fd227, %fd26;
	@%p225 bra 	$L__BB9_34;
	setp.gt.f64 	%p226, %fd226, %fd26;
	mov.u64 	%rd434, %rd433;
	mov.f64 	%fd227, %fd226;
	@%p226 bra 	$L__BB9_34;
	setp.lt.s64 	%p227, %rd433, %rd31;
	min.s64 	%rd434, %rd433, %rd31;
	selp.f64 	%fd227, %fd226, %fd26, %p227;
$L__BB9_34:
	mov.b64 	%rd413, %fd227;
	mov.b64 	{%r301, %r306}, %rd413;
	mov.b32 	%r317, 4;
	mov.b32 	%r318, 31;
	mov.b32 	%r319, -1;
	// begin inline asm
	shfl.sync.down.b32 %r300, %r301, %r317, %r318, %r319;
	// end inline asm
	// begin inline asm
	shfl.sync.down.b32 %r305, %r306, %r317, %r318, %r319;
	// end inline asm
	mov.b64 	%rd414, {%r300, %r305};
	mov.b64 	%fd29, %rd414;
	mov.b64 	{%r311, %r316}, %rd434;
	// begin inline asm
	shfl.sync.down.b32 %r310, %r311, %r317, %r318, %r319;
	// end inline asm
	// begin inline asm
	shfl.sync.down.b32 %r315, %r316, %r317, %r318, %r319;
	// end inline asm
	mov.b64 	%rd34, {%r310, %r315};
	setp.gt.s32 	%p228, %r259, 27;
	mov.u64 	%rd435, %rd434;
	mov.f64 	%fd228, %fd227;
	@%p228 bra 	$L__BB9_38;
	setp.lt.f64 	%p229, %fd227, %fd29;
	mov.u64 	%rd435, %rd34;
	mov.f64 	%fd228, %fd29;
	@%p229 bra 	$L__BB9_38;
	setp.gt.f64 	%p230, %fd227, %fd29;
	mov.u64 	%rd435, %rd434;
	mov.f64 	%fd228, %fd227;
	@%p230 bra 	$L__BB9_38;
	setp.lt.s64 	%p231, %rd434, %rd34;
	min.s64 	%rd435, %rd434, %rd34;
	selp.f64 	%fd228, %fd227, %fd29, %p231;
$L__BB9_38:
	mov.b64 	%rd415, %fd228;
	mov.b64 	{%r321, %r326}, %rd415;
	mov.b32 	%r337, 8;
	mov.b32 	%r338, 31;
	mov.b32 	%r339, -1;
	// begin inline asm
	shfl.sync.down.b32 %r320, %r321, %r337, %r338, %r339;
	// end inline asm
	// begin inline asm
	shfl.sync.down.b32 %r325, %r326, %r337, %r338, %r339;
	// end inline asm
	mov.b64 	%rd416, {%r320, %r325};
	mov.b64 	%fd32, %rd416;
	mov.b64 	{%r331, %r336}, %rd435;
	// begin inline asm
	shfl.sync.down.b32 %r330, %r331, %r337, %r338, %r339;
	// end inline asm
	// begin inline asm
	shfl.sync.down.b32 %r335, %r336, %r337, %r338, %r339;
	// end inline asm
	mov.b64 	%rd37, {%r330, %r335};
	setp.gt.s32 	%p232, %r259, 23;
	mov.u64 	%rd436, %rd435;
	mov.f64 	%fd229, %fd228;
	@%p232 bra 	$L__BB9_42;
	setp.lt.f64 	%p233, %fd228, %fd32;
	mov.u64 	%rd436, %rd37;
	mov.f64 	%fd229, %fd32;
	@%p233 bra 	$L__BB9_42;
	setp.gt.f64 	%p234, %fd228, %fd32;
	mov.u64 	%rd436, %rd435;
	mov.f64 	%fd229, %fd228;
	@%p234 bra 	$L__BB9_42;
	setp.lt.s64 	%p235, %rd435, %rd37;
	min.s64 	%rd436, %rd435, %rd37;
	selp.f64 	%fd229, %fd228, %fd32, %p235;
$L__BB9_42:
	mov.b64 	%rd417, %fd229;
	mov.b64 	{%r341, %r346}, %rd417;
	mov.b32 	%r357, 16;
	mov.b32 	%r358, 31;
	mov.b32 	%r359, -1;
	// begin inline asm
	shfl.sync.down.b32 %r340, %r341, %r357, %r358, %r359;
	// end inline asm
	// begin inline asm
	shfl.sync.down.b32 %r345, %r346, %r357, %r358, %r359;
	// end inline asm
	mov.b64 	%rd418, {%r340, %r345};
	mov.b64 	%fd35, %rd418;
	mov.b64 	{%r351, %r356}, %rd436;
	// begin inline asm
	shfl.sync.down.b32 %r350, %r351, %r357, %r358, %r359;
	// end inline asm
	// begin inline asm
	shfl.sync.down.b32 %r355, %r356, %r357, %r358, %r359;
	// end inline asm
	mov.b64 	%rd40, {%r350, %r355};
	setp.gt.s32 	%p236, %r259, 15;
	mov.u64 	%rd507, %rd436;
	mov.f64 	%fd292, %fd229;
	@%p236 bra 	$L__BB9_46;
	setp.lt.f64 	%p237, %fd229, %fd35;
	mov.u64 	%rd507, %rd40;
	mov.f64 	%fd292, %fd35;
	@%p237 bra 	$L__BB9_46;
	setp.gt.f64 	%p238, %fd229, %fd35;
	mov.u64 	%rd507, %rd436;
	mov.f64 	%fd292, %fd229;
	@%p238 bra 	$L__BB9_46;
	setp.lt.s64 	%p239, %rd436, %rd40;
	min.s64 	%rd507, %rd436, %rd40;
	selp.f64 	%fd292, %fd229, %fd35, %p239;
$L__BB9_46:
	setp.ne.s32 	%p240, %r259, 0;
	@%p240 bra 	$L__BB9_48;
	shr.u32 	%r360, %r1, 1;
	and.b32  	%r361, %r360, 496;
	mov.u32 	%r362, _ZN6thrust24THRUST_300001_SM_1000_NS8cuda_cub4core6detail5shmemE;
	add.s32 	%r363, %r362, %r361;
	st.shared.f64 	[%r363+8], %fd292;
	st.shared.u64 	[%r363+16], %rd507;
$L__BB9_48:
	bar.sync 	0;
	setp.ne.s32 	%p241, %r1, 0;
	@%p241 bra 	$L__BB9_232;
	ld.shared.f64 	%fd38, [_ZN6thrust24THRUST_300001_SM_1000_NS8cuda_cub4core6detail5shmemE+24];
	ld.shared.u64 	%rd43, [_ZN6thrust24THRUST_300001_SM_1000_NS8cuda_cub4core6detail5shmemE+32];
	setp.lt.f64 	%p242, %fd292, %fd38;
	mov.u64 	%rd438, %rd43;
	mov.f64 	%fd231, %fd38;
	@%p242 bra 	$L__BB9_52;
	setp.lt.f64 	%p243, %fd38, %fd292;
	mov.u64 	%rd438, %rd507;
	mov.f64 	%fd231, %fd292;
	@%p243 bra 	$L__BB9_52;
	setp.lt.s64 	%p244, %rd507, %rd43;
	min.s64 	%rd438, %rd507, %rd43;
	selp.f64 	%fd231, %fd292, %fd38, %p244;
$L__BB9_52:
	ld.shared.f64 	%fd41, [_ZN6thrust24THRUST_300001_SM_1000_NS8cuda_cub4core6detail5shmemE+40];
	ld.shared.u64 	%rd46, [_ZN6thrust24THRUST_300001_SM_1000_NS8cuda_cub4core6detail5shmemE+48];
	setp.lt.f64 	%p245, %fd231, %fd41;
	mov.u64 	%rd439, %rd46;
	mov.f64 	%fd232, %fd41;
	@%p245 bra 	$L__BB9_55;
	setp.lt.f64 	%p246, %fd41, %fd231;
	mov.u64 	%rd439, %rd438;
	mov.f64 	%fd232, %fd231;
	@%p246 bra 	$L__BB9_55;
	setp.lt.s64 	%p247, %rd438, %rd46;
	min.s64 	%rd439, %rd438, %rd46;
	selp.f64 	%fd232, %fd231, %fd41, %p247;
$L__BB9_55:
	ld.shared.f64 	%fd44, [_ZN6thrust24THRUST_300001_SM_1000_NS8cuda_cub4core6detail5shmemE+56];
	ld.shared.u64 	%rd49, [_ZN6thrust24THRUST_300001_SM_1000_NS8cuda_cub4core6detail5shmemE+64];
	setp.lt.f64 	%p248, %fd232, %fd44;
	mov.u64 	%rd440, %rd49;
	mov.f64 	%fd233, %fd44;
	@%p248 bra 	$L__BB9_58;
	setp.lt.f64 	%p249, %fd44, %fd232;
	mov.u64 	%rd440, %rd439;
	mov.f64 	%fd233, %fd232;
	@%p249 bra 	$L__BB9_58;
	setp.lt.s64 	%p250, %rd439, %rd49;
	min.s64 	%rd440, %rd439, %rd49;
	selp.f64 	%fd233, %fd232, %fd44, %p250;
$L__BB9_58:
	ld.shared.f64 	%fd47, [_ZN6thrust24THRUST_300001_SM_1000_NS8cuda_cub4core6detail5shmemE+72];
	ld.shared.u64 	%rd52, [_ZN6thrust24THRUST_300001_SM_1000_NS8cuda_cub4core6detail5shmemE+80];
	setp.lt.f64 	%p251, %fd233, %fd47;
	mov.u64 	%rd441, %rd52;
	mov.f64 	%fd234, %fd47;
	@%p251 bra 	$L__BB9_61;
	setp.lt.f64 	%p252, %fd47, %fd233;
	mov.u64 	%rd441, %rd440;
	mov.f64 	%fd234, %fd233;
	@%p252 bra 	$L__BB9_61;
	setp.lt.s64 	%p253, %rd440, %rd52;
	min.s64 	%rd441, %rd440, %rd52;
	selp.f64 	%fd234, %fd233, %fd47, %p253;
$L__BB9_61:
	ld.shared.f64 	%fd50, [_ZN6thrust24THRUST_300001_SM_1000_NS8cuda_cub4core6detail5shmemE+88];
	ld.shared.u64 	%rd55, [_ZN6thrust24THRUST_300001_SM_1000_NS8cuda_cub4core6detail5shmemE+96];
	setp.lt.f64 	%p254, %fd234, %fd50;
	mov.u64 	%rd442, %rd55;
	mov.f64 	%fd235, %fd50;
	@%p254 bra 	$L__BB9_64;
	setp.lt.f64 	%p255, %fd50, %fd234;
	mov.u64 	%rd442, %rd441;
	mov.f64 	%fd235, %fd234;
	@%p255 bra 	$L__BB9_64;
	setp.lt.s64 	%p256, %rd441, %rd55;
	min.s64 	%rd442, %rd441, %rd55;
	selp.f64 	%fd235, %fd234, %fd50, %p256;
$L__BB9_64:
	ld.shared.f64 	%fd53, [_ZN6thrust24THRUST_300001_SM_1000_NS8cuda_cub4core6detail5shmemE+104];
	ld.shared.u64 	%rd58, [_ZN6thrust24THRUST_300001_SM_1000_NS8cuda_cub4core6detail5shmemE+112];
	setp.lt.f64 	%p257, %fd235, %fd53;
	mov.u64 	%rd443, %rd58;
	mov.f64 	%fd236, %fd53;
	@%p257 bra 	$L__BB9_67;
	setp.lt.f64 	%p258, %fd53, %fd235;
	mov.u64 	%rd443, %rd442;
	mov.f64 	%fd236, %fd235;
	@%p258 bra 	$L__BB9_67;
	setp.lt.s64 	%p259, %rd442, %rd58;
	min.s64 	%rd443, %rd442, %rd58;
	selp.f64 	%fd236, %fd235, %fd53, %p259;
$L__BB9_67:
	ld.shared.f64 	%fd56, [_ZN6thrust24THRUST_300001_SM_1000_NS8cuda_cub4core6detail5shmemE+120];
	ld.shared.u64 	%rd61, [_ZN6thrust24THRUST_300001_SM_1000_NS8cuda_cub4core6detail5shmemE+128];
	setp.lt.f64 	%p260, %fd236, %fd56;
	mov.u64 	%rd507, %rd61;
	mov.f64 	%fd292, %fd56;
	@%p260 bra 	$L__BB9_232;
	setp.lt.f64 	%p261, %fd56, %fd236;
	mov.u64 	%rd507, %rd443;
	mov.f64 	%fd292, %fd236;
	@%p261 bra 	$L__BB9_232;
	setp.lt.s64 	%p262, %rd443, %rd61;
	min.s64 	%rd507, %rd443, %rd61;
	selp.f64 	%fd292, %fd236, %fd56, %p262;
	bra.uni 	$L__BB9_232;
$L__BB9_70:
	// begin inline asm
	mov.u32 %r146, %laneid;
	// end inline asm
	and.b32  	%r167, %r1, 992;
	add.s32 	%r168, %r167, 32;
	setp.gt.s32 	%p169, %r168, %r29;
	not.b32 	%r169, %r167;
	add.s32 	%r170, %r29, %r169;
	selp.b32 	%r165, %r170, 31, %p169;
	mov.b64 	%rd399, %fd224;
	mov.b64 	{%r148, %r153}, %rd399;
	mov.b32 	%r164, 1;
	mov.b32 	%r166, -1;
	// begin inline asm
	shfl.sync.down.b32 %r147, %r148, %r164, %r165, %r166;
	// end inline asm
	// begin inline asm
	shfl.sync.down.b32 %r152, %r153, %r164, %r165, %r166;
	// end inline asm
	mov.b64 	%rd400, {%r147, %r152};
	mov.b64 	%fd58, %rd400;
	mov.b64 	{%r158, %r163}, %rd431;
	// begin inline asm
	shfl.sync.down.b32 %r157, %r158, %r164, %r165, %r166;
	// end inline asm
	// begin inline asm
	shfl.sync.down.b32 %r162, %r163, %r164, %r165, %r166;
	// end inline asm
	mov.b64 	%rd63, {%r157, %r162};
	setp.ge.s32 	%p170, %r146, %r165;
	mov.u64 	%rd444, %rd431;
	mov.f64 	%fd237, %fd224;
	@%p170 bra 	$L__BB9_74;
	setp.lt.f64 	%p171, %fd224, %fd58;
	mov.u64 	%rd444, %rd63;
	mov.f64 	%fd237, %fd58;
	@%p171 bra 	$L__BB9_74;
	setp.gt.f64 	%p172, %fd224, %fd58;
	mov.u64 	%rd444, %rd431;
	mov.f64 	%fd237, %fd224;
	@%p172 bra 	$L__BB9_74;
	setp.lt.s64 	%p173, %rd431, %rd63;
	min.s64 	%rd444, %rd431, %rd63;
	selp.f64 	%fd237, %fd224, %fd58, %p173;
$L__BB9_74:
	mov.b64 	%rd401, %fd237;
	mov.b64 	{%r172, %r177}, %rd401;
	mov.b32 	%r188, 2;
	mov.b32 	%r190, -1;
	// begin inline asm
	shfl.sync.down.b32 %r171, %r172, %r188, %r165, %r190;
	// end inline asm
	// begin inline asm
	shfl.sync.down.b32 %r176, %r177, %r188, %r165, %r190;
	// end inline asm
	mov.b64 	%rd402, {%r171, %r176};
	mov.b64 	%fd61, %rd402;
	mov.b64 	{%r182, %r187}, %rd444;
	// begin inline asm
	shfl.sync.down.b32 %r181, %r182, %r188, %r165, %r190;
	// end inline asm
	// begin inline asm
	shfl.sync.down.b32 %r186, %r187, %r188, %r165, %r190;
	// end inline asm
	mov.b64 	%rd66, {%r181, %r186};
	add.s32 	%r191, %r146, 2;
	setp.gt.s32 	%p174, %r191, %r165;
	mov.u64 	%rd445, %rd444;
	mov.f64 	%fd238, %fd237;
	@%p174 bra 	$L__BB9_78;
	setp.lt.f64 	%p175, %fd237, %fd61;
	mov.u64 	%rd445, %rd66;
	mov.f64 	%fd238, %fd61;
	@%p175 bra 	$L__BB9_78;
	setp.gt.f64 	%p176, %fd237, %fd61;
	mov.u64 	%rd445, %rd444;
	mov.f64 	%fd238, %fd237;
	@%p176 bra 	$L__BB9_78;
	setp.lt.s64 	%p177, %rd444, %rd66;
	min.s64 	%rd445, %rd444, %rd66;
	selp.f64 	%fd238, %fd237, %fd61, %p177;
$L__BB9_78:
	mov.b64 	%rd403, %fd238;
	mov.b64 	{%r193, %r198}, %rd403;
	mov.b32 	%r209, 4;
	mov.b32 	%r211, -1;
	// begin inline asm
	shfl.sync.down.b32 %r192, %r193, %r209, %r165, %r211;
	// end inline asm
	// begin inline asm
	shfl.sync.down.b32 %r197, %r198, %r209, %r165, %r211;
	// end inline asm
	mov.b64 	%rd404, {%r192, %r197};
	mov.b64 	%fd64, %rd404;
	mov.b64 	{%r203, %r208}, %rd445;
	// begin inline asm
	shfl.sync.down.b32 %r202, %r203, %r209, %r165, %r211;
	// end inline asm
	// begin inline asm
	shfl.sync.down.b32 %r207, %r208, %r209, %r165, %r211;
	// end inline asm
	mov.b64 	%rd69, {%r202, %r207};
	add.s32 	%r212, %r146, 4;
	setp.gt.s32 	%p178, %r212, %r165;
	mov.u64 	%rd446, %rd445;
	mov.f64 	%fd239, %fd238;
	@%p178 bra 	$L__BB9_82;
	setp.lt.f64 	%p179, %fd238, %fd64;
	mov.u64 	%rd446, %rd69;
	mov.f64 	%fd239, %fd64;
	@%p179 bra 	$L__BB9_82;
	setp.gt.f64 	%p180, %fd238, %fd64;
	mov.u64 	%rd446, %rd445;
	mov.f64 	%fd239, %fd238;
	@%p180 bra 	$L__BB9_82;
	setp.lt.s64 	%p181, %rd445, %rd69;
	min.s64 	%rd446, %rd445, %rd69;
	selp.f64 	%fd239, %fd238, %fd64, %p181;
$L__BB9_82:
	mov.b64 	%rd405, %fd239;
	mov.b64 	{%r214, %r219}, %rd405;
	mov.b32 	%r230, 8;
	mov.b32 	%r232, -1;
	// begin inline asm
	shfl.sync.down.b32 %r213, %r214, %r230, %r165, %r232;
	// end inline asm
	// begin inline asm
	shfl.sync.down.b32 %r218, %r219, %r230, %r165, %r232;
	// end inline asm
	mov.b64 	%rd406, {%r213, %r218};
	mov.b64 	%fd67, %rd406;
	mov.b64 	{%r224, %r229}, %rd446;
	// begin inline asm
	shfl.sync.down.b32 %r223, %r224, %r230, %r165, %r232;
	// end inline asm
	// begin inline asm
	shfl.sync.down.b32 %r228, %r229, %r230, %r165, %r232;
	// end inline asm
	mov.b64 	%rd72, {%r223, %r228};
	add.s32 	%r233, %r146, 8;
	setp.gt.s32 	%p182, %r233, %r165;
	mov.u64 	%rd447, %rd446;
	mov.f64 	%fd240, %fd239;
	@%p182 bra 	$L__BB9_86;
	setp.lt.f64 	%p183, %fd239, %fd67;
	mov.u64 	%rd447, %rd72;
	mov.f64 	%fd240, %fd67;
	@%p183 bra 	$L__BB9_86;
	setp.gt.f64 	%p184, %fd239, %fd67;
	mov.u64 	%rd447, %rd446;
	mov.f64 	%fd240, %fd239;
	@%p184 bra 	$L__BB9_86;
	setp.lt.s64 	%p185, %rd446, %rd72;
	min.s64 	%rd447, %rd446, %rd72;
	selp.f64 	%fd240, %fd239, %fd67, %p185;
$L__BB9_86:
	mov.b64 	%rd407, %fd240;
	mov.b64 	{%r235, %r240}, %rd407;
	mov.b32 	%r251, 16;
	mov.b32 	%r253, -1;
	// begin inline asm
	shfl.sync.down.b32 %r234, %r235, %r251, %r165, %r253;
	// end inline asm
	// begin inline asm
	shfl.sync.down.b32 %r239, %r240, %r251, %r165, %r253;
	// end inline asm
	mov.b64 	%rd408, {%r234, %r239};
	mov.b64 	%fd70, %rd408;
	mov.b64 	{%r245, %r250}, %rd447;
	// begin inline asm
	shfl.sync.down.b32 %r244, %r245, %r251, %r165, %r253;
	// end inline asm
	// begin inline asm
	shfl.sync.down.b32 %r249, %r250, %r251, %r165, %r253;
	// end inline asm
	mov.b64 	%rd75, {%r244, %r249};
	add.s32 	%r254, %r146, 16;
	setp.gt.s32 	%p186, %r254, %r165;
	mov.u64 	%rd507, %rd447;
	mov.f64 	%fd292, %fd240;
	@%p186 bra 	$L__BB9_90;
	setp.lt.f64 	%p187, %fd240, %fd70;
	mov.u64 	%rd507, %rd75;
	mov.f64 	%fd292, %fd70;
	@%p187 bra 	$L__BB9_90;
	setp.gt.f64 	%p188, %fd240, %fd70;
	mov.u64 	%rd507, %rd447;
	mov.f64 	%fd292, %fd240;
	@%p188 bra 	$L__BB9_90;
	setp.lt.s64 	%p189, %rd447, %rd75;
	min.s64 	%rd507, %rd447, %rd75;
	selp.f64 	%fd292, %fd240, %fd70, %p189;
$L__BB9_90:
	setp.ne.s32 	%p190, %r146, 0;
	@%p190 bra 	$L__BB9_92;
	shr.u32 	%r255, %r1, 1;
	and.b32  	%r256, %r255, 496;
	mov.u32 	%r257, _ZN6thrust24THRUST_300001_SM_1000_NS8cuda_cub4core6detail5shmemE;
	add.s32 	%r258, %r257, %r256;
	st.shared.f64 	[%r258+8], %fd292;
	st.shared.u64 	[%r258+16], %rd507;
$L__BB9_92:
	bar.sync 	0;
	setp.ne.s32 	%p191, %r1, 0;
	@%p191 bra 	$L__BB9_232;
	setp.lt.s32 	%p192, %r29, 33;
	mov.f64 	%fd242, %fd292;
	mov.u64 	%rd449, %rd507;
	@%p192 bra 	$L__BB9_97;
	ld.shared.f64 	%fd73, [_ZN6thrust24THRUST_300001_SM_1000_NS8cuda_cub4core6detail5shmemE+24];
	ld.shared.u64 	%rd78, [_ZN6thrust24THRUST_300001_SM_1000_NS8cuda_cub4core6detail5shmemE+32];
	setp.lt.f64 	%p193, %fd292, %fd73;
	mov.f64 	%fd242, %fd73;
	mov.u64 	%rd449, %rd78;
	@%p193 bra 	$L__BB9_97;
	setp.lt.f64 	%p194, %fd73, %fd292;
	mov.f64 	%fd242, %fd292;
	mov.u64 	%rd449, %rd507;
	@%p194 bra 	$L__BB9_97;
	setp.lt.s64 	%p195, %rd507, %rd78;
	min.s64 	%rd449, %rd507, %rd78;
	selp.f64 	%fd242, %fd292, %fd73, %p195;
$L__BB9_97:
	setp.lt.s32 	%p196, %r29, 65;
	mov.f64 	%fd243, %fd242;
	mov.u64 	%rd450, %rd449;
	@%p196 bra 	$L__BB9_101;
	ld.shared.f64 	%fd76, [_ZN6thrust24THRUST_300001_SM_1000_NS8cuda_cub4core6detail5shmemE+40];
	ld.shared.u64 	%rd81, [_ZN6thrust24THRUST_300001_SM_1000_NS8cuda_cub4core6detail5shmemE+48];
	setp.lt.f64 	%p197, %fd242, %fd76;
	mov.f64 	%fd243, %fd76;
	mov.u64 	%rd450, %rd81;
	@%p197 bra 	$L__BB9_101;
	setp.lt.f64 	%p198, %fd76, %fd242;
	mov.f64 	%fd243, %fd242;
	mov.u64 	%rd450, %rd449;
	@%p198 bra 	$L__BB9_101;
	setp.lt.s64 	%p199, %rd449, %rd81;
	selp.f64 	%fd243, %fd242, %fd76, %p199;
	min.s64 	%rd450, %rd449, %rd81;
$L__BB9_101:
	setp.lt.s32 	%p200, %r29, 97;
	mov.f64 	%fd244, %fd243;
	mov.u64 	%rd451, %rd450;
	@%p200 bra 	$L__BB9_105;
	ld.shared.f64 	%fd79, [_ZN6thrust24THRUST_300001_SM_1000_NS8cuda_cub4core6detail5shmemE+56];
	ld.shared.u64 	%rd84, [_ZN6thrust24THRUST_300001_SM_1000_NS8cuda_cub4core6detail5shmemE+64];
	setp.lt.f64 	%p201, %fd243, %fd79;
	mov.f64 	%fd244, %fd79;
	mov.u64 	%rd451, %rd84;
	@%p201 bra 	$L__BB9_105;
	setp.lt.f64 	%p202, %fd79, %fd243;
	mov.f64 	%fd244, %fd243;
	mov.u64 	%rd451, %rd450;
	@%p202 bra 	$L__BB9_105;
	setp.lt.s64 	%p203, %rd450, %rd84;
	selp.f64 	%fd244, %fd243, %fd79, %p203;
	min.s64 	%rd451, %rd450, %rd84;
$L__BB9_105:
	setp.lt.s32 	%p204, %r29, 129;
	mov.f64 	%fd245, %fd244;
	mov.u64 	%rd452, %rd451;
	@%p204 bra 	$L__BB9_109;
	ld.shared.f64 	%fd82, [_ZN6thrust24THRUST_300001_SM_1000_NS8cuda_cub4core6detail5shmemE+72];
	ld.shared.u64 	%rd87, [_ZN6thrust24THRUST_300001_SM_1000_NS8cuda_cub4core6detail5shmemE+80];
	setp.lt.f64 	%p205, %fd244, %fd82;
	mov.f64 	%fd245, %fd82;
	mov.u64 	%rd452, %rd87;
	@%p205 bra 	$L__BB9_109;
	setp.lt.f64 	%p206, %fd82, %fd244;
	mov.f64 	%fd245, %fd244;
	mov.u64 	%rd452, %rd451;
	@%p206 bra 	$L__BB9_109;
	setp.lt.s64 	%p207, %rd451, %rd87;
	selp.f64 	%fd245, %fd244, %fd82, %p207;
	min.s64 	%rd452, %rd451, %rd87;
$L__BB9_109:
	setp.lt.s32 	%p208, %r29, 161;
	mov.f64 	%fd246, %fd245;
	mov.u64 	%rd453, %rd452;
	@%p208 bra 	$L__BB9_113;
	ld.shared.f64 	%fd85, [_ZN6thrust24THRUST_300001_SM_1000_NS8cuda_cub4core6detail5shmemE+88];
	ld.shared.u64 	%rd90, [_ZN6thrust24THRUST_300001_SM_1000_NS8cuda_cub4core6detail5shmemE+96];
	setp.lt.f64 	%p209, %fd245, %fd85;
	mov.f64 	%fd246, %fd85;
	mov.u64 	%rd453, %rd90;
	@%p209 bra 	$L__BB9_113;
	setp.lt.f64 	%p210, %fd85, %fd245;
	mov.f64 	%fd246, %fd245;
	mov.u64 	%rd453, %rd452;
	@%p210 bra 	$L__BB9_113;
	setp.lt.s64 	%p211, %rd452, %rd90;
	selp.f64 	%fd246, %fd245, %fd85, %p211;
	min.s64 	%rd453, %rd452, %rd90;
$L__BB9_113:
	setp.lt.s32 	%p212, %r29, 193;
	mov.f64 	%fd247, %fd246;
	mov.u64 	%rd454, %rd453;
	@%p212 bra 	$L__BB9_117;
	ld.shared.f64 	%fd88, [_ZN6thrust24THRUST_300001_SM_1000_NS8cuda_cub4core6detail5shmemE+104];
	ld.shared.u64 	%rd93, [_ZN6thrust24THRUST_300001_SM_1000_NS8cuda_cub4core6detail5shmemE+112];
	setp.lt.f64 	%p213, %fd246, %fd88;
	mov.f64 	%fd247, %fd88;
	mov.u64 	%rd454, %rd93;
	@%p213 bra 	$L__BB9_117;
	setp.lt.f64 	%p214, %fd88, %fd246;
	mov.f64 	%fd247, %fd246;
	mov.u64 	%rd454, %rd453;
	@%p214 bra 	$L__BB9_117;
	setp.lt.s64 	%p215, %rd453, %rd93;
	selp.f64 	%fd247, %fd246, %fd88, %p215;
	min.s64 	%rd454, %rd453, %rd93;
$L__BB9_117:
	setp.lt.s32 	%p216, %r29, 225;
	mov.u64 	%rd507, %rd454;
	mov.f64 	%fd292, %fd247;
	@%p216 bra 	$L__BB9_232;
	ld.shared.f64 	%fd91, [_ZN6thrust24THRUST_300001_SM_1000_NS8cuda_cub4core6detail5shmemE+120];
	ld.shared.u64 	%rd96, [_ZN6thrust24THRUST_300001_SM_1000_NS8cuda_cub4core6detail5shmemE+128];
	setp.lt.f64 	%p217, %fd247, %fd91;
	mov.u64 	%rd507, %rd96;
	mov.f64 	%fd292, %fd91;
	@%p217 bra 	$L__BB9_232;
	setp.lt.f64 	%p218, %fd91, %fd247;
	mov.u64 	%rd507, %rd454;
	mov.f64 	%fd292, %fd247;
	@%p218 bra 	$L__BB9_232;
	setp.lt.s64 	%p219, %rd454, %rd96;
	selp.f64 	%fd292, %fd247, %fd91, %p219;
	min.s64 	%rd507, %rd454, %rd96;
	bra.uni 	$L__BB9_232;
$L__BB9_121:
	mov.u32 	%r16, %tid.x;
	cvt.u64.u32 	%rd98, %r16;
	mul.wide.u32 	%rd259, %r16, 16;
	add.s64 	%rd240, %rd237, %rd259;
	// begin inline asm
	ld.global.nc.u64 %rd239, [%rd240];
	// end inline asm
	add.s64 	%rd242, %rd240, 8;
	// begin inline asm
	ld.global.nc.u64 %rd241, [%rd242];
	// end inline asm
	mov.b64 	%fd93, %rd239;
	add.s64 	%rd244, %rd240, 4096;
	// begin inline asm
	ld.global.nc.u64 %rd243, [%rd244];
	// end inline asm
	add.s64 	%rd246, %rd240, 4104;
	// begin inline asm
	ld.global.nc.u64 %rd455, [%rd246];
	// end inline asm
	mov.b64 	%fd248, %rd243;
	add.s64 	%rd248, %rd240, 8192;
	// begin inline asm
	ld.global.nc.u64 %rd247, [%rd248];
	// end inline asm
	add.s64 	%rd250, %rd240, 8200;
	// begin inline asm
	ld.global.nc.u64 %rd456, [%rd250];
	// end inline asm
	mov.b64 	%fd249, %rd247;
	add.s64 	%rd252, %rd240, 12288;
	// begin inline asm
	ld.global.nc.u64 %rd251, [%rd252];
	// end inline asm
	add.s64 	%rd254, %rd240, 12296;
	// begin inline asm
	ld.global.nc.u64 %rd457, [%rd254];
	// end inline asm
	mov.b64 	%fd250, %rd251;
	add.s64 	%rd256, %rd240, 16384;
	// begin inline asm
	ld.global.nc.u64 %rd255, [%rd256];
	// end inline asm
	add.s64 	%rd258, %rd240, 16392;
	// begin inline asm
	ld.global.nc.u64 %rd494, [%rd258];
	// end inline asm
	mov.b64 	%fd279, %rd255;
	setp.lt.f64 	%p3, %fd93, %fd248;
	@%p3 bra 	$L__BB9_123;
	setp.lt.f64 	%p4, %fd248, %fd93;
	setp.lt.s64 	%p5, %rd241, %rd455;
	or.pred  	%p6, %p4, %p5;
	selp.f64 	%fd248, %fd93, %fd248, %p6;
	selp.b64 	%rd455, %rd241, %rd455, %p6;
$L__BB9_123:
	setp.lt.f64 	%p7, %fd248, %fd249;
	@%p7 bra 	$L__BB9_125;
	setp.gt.f64 	%p8, %fd248, %fd249;
	setp.lt.s64 	%p9, %rd455, %rd456;
	or.pred  	%p10, %p8, %p9;
	selp.f64 	%fd249, %fd248, %fd249, %p10;
	selp.b64 	%rd456, %rd455, %rd456, %p10;
$L__BB9_125:
	setp.lt.f64 	%p11, %fd249, %fd250;
	@%p11 bra 	$L__BB9_127;
	setp.gt.f64 	%p12, %fd249, %fd250;
	setp.lt.s64 	%p13, %rd456, %rd457;
	or.pred  	%p14, %p12, %p13;
	selp.f64 	%fd250, %fd249, %fd250, %p14;
	selp.b64 	%rd457, %rd456, %rd457, %p14;
$L__BB9_127:
	setp.lt.f64 	%p15, %fd250, %fd279;
	@%p15 bra 	$L__BB9_129;
	setp.gt.f64 	%p16, %fd250, %fd279;
	setp.lt.s64 	%p17, %rd457, %rd494;
	or.pred  	%p18, %p16, %p17;
	selp.f64 	%fd279, %fd250, %fd279, %p18;
	selp.b64 	%rd494, %rd457, %rd494, %p18;
$L__BB9_129:
	setp.lt.u32 	%p19, %r29, 2560;
	mov.b64 	%rd473, 1280;
	@%p19 bra 	$L__BB9_165;
	add.s64 	%rd263, %rd1, -2560;
	mul.hi.u64 	%rd264, %rd263, -3689348814741910323;
	shr.u64 	%rd113, %rd264, 10;
	setp.lt.u64 	%p20, %rd263, 1280;
	mov.b64 	%rd473, 1280;
	@%p20 bra 	$L__BB9_153;
	add.s64 	%rd266, %rd113, 1;
	and.b64  	%rd459, %rd266, 36028797018963966;
	shl.b64 	%rd267, %rd98, 4;
	add.s64 	%rd268, %rd267, %rd237;
	add.s64 	%rd460, %rd268, 57352;
	mov.b64 	%rd473, 1280;
$L__BB9_132:
	add.s64 	%rd270, %rd460, -36872;
	// begin inline asm
	ld.global.nc.u64 %rd269, [%rd270];
	// end inline asm
	add.s64 	%rd272, %rd460, -36864;
	// begin inline asm
	ld.global.nc.u64 %rd463, [%rd272];
	// end inline asm
	mov.b64 	%fd253, %rd269;
	add.s64 	%rd274, %rd460, -32776;
	// begin inline asm
	ld.global.nc.u64 %rd273, [%rd274];
	// end inline asm
	add.s64 	%rd276, %rd460, -32768;
	// begin inline asm
	ld.global.nc.u64 %rd464, [%rd276];
	// end inline asm
	mov.b64 	%fd254, %rd273;
	add.s64 	%rd278, %rd460, -28680;
	// begin inline asm
	ld.global.nc.u64 %rd277, [%rd278];
	// end inline asm
	add.s64 	%rd280, %rd460, -28672;
	// begin inline asm
	ld.global.nc.u64 %rd465, [%rd280];
	// end inline asm
	mov.b64 	%fd255, %rd277;
	add.s64 	%rd282, %rd460, -24584;
	// begin inline asm
	ld.global.nc.u64 %rd281, [%rd282];
	// end inline asm
	add.s64 	%rd284, %rd460, -24576;
	// begin inline asm
	ld.global.nc.u64 %rd466, [%rd284];
	// end inline asm
	mov.b64 	%fd256, %rd281;
	add.s64 	%rd286, %rd460, -20488;
	// begin inline asm
	ld.global.nc.u64 %rd285, [%rd286];
	// end inline asm
	add.s64 	%rd288, %rd460, -20480;
	// begin inline asm
	ld.global.nc.u64 %rd467, [%rd288];
	// end inline asm
	mov.b64 	%fd257, %rd285;
	setp.lt.f64 	%p21, %fd279, %fd253;
	@%p21 bra 	$L__BB9_134;
	setp.gt.f64 	%p22, %fd279, %fd253;
	setp.lt.s64 	%p23, %rd494, %rd463;
	or.pred  	%p24, %p22, %p23;
	selp.f64 	%fd253, %fd279, %fd253, %p24;
	selp.b64 	%rd463, %rd494, %rd463, %p24;
$L__BB9_134:
	setp.lt.f64 	%p25, %fd253, %fd254;
	@%p25 bra 	$L__BB9_136;
	setp.gt.f64 	%p26, %fd253, %fd254;
	setp.lt.s64 	%p27, %rd463, %rd464;
	or.pred  	%p28, %p26, %p27;
	selp.f64 	%fd254, %fd253, %fd254, %p28;
	selp.b64 	%rd464, %rd463, %rd464, %p28;
$L__BB9_136:
	setp.lt.f64 	%p29, %fd254, %fd255;
	@%p29 bra 	$L__BB9_138;
	setp.gt.f64 	%p30, %fd254, %fd255;
	setp.lt.s64 	%p31, %rd464, %rd465;
	or.pred  	%p32, %p30, %p31;
	selp.f64 	%fd255, %fd254, %fd255, %p32;
	selp.b64 	%rd465, %rd464, %rd465, %p32;
$L__BB9_138:
	setp.lt.f64 	%p33, %fd255, %fd256;
	@%p33 bra 	$L__BB9_140;
	setp.gt.f64 	%p34, %fd255, %fd256;
	setp.lt.s64 	%p35, %rd465, %rd466;
	or.pred  	%p36, %p34, %p35;
	selp.f64 	%fd256, %fd255, %fd256, %p36;
	selp.b64 	%rd466, %rd465, %rd466, %p36;
$L__BB9_140:
	setp.lt.f64 	%p37, %fd256, %fd257;
	@%p37 bra 	$L__BB9_142;
	setp.gt.f64 	%p38, %fd256, %fd257;
	setp.lt.s64 	%p39, %rd466, %rd467;
	or.pred  	%p40, %p38, %p39;
	selp.f64 	%fd257, %fd256, %fd257, %p40;
	selp.b64 	%rd467, %rd466, %rd467, %p40;
$L__BB9_142:
	add.s64 	%rd290, %rd460, -16392;
	// begin inline asm
	ld.global.nc.u64 %rd289, [%rd290];
	// end inline asm
	add.s64 	%rd292, %rd460, -16384;
	// begin inline asm
	ld.global.nc.u64 %rd468, [%rd292];
	// end inline asm
	mov.b64 	%fd258, %rd289;
	add.s64 	%rd294, %rd460, -12296;
	// begin inline asm
	ld.global.nc.u64 %rd293, [%rd294];
	// end inline asm
	add.s64 	%rd296, %rd460, -12288;
	// begin inline asm
	ld.global.nc.u64 %rd469, [%rd296];
	// end inline asm
	mov.b64 	%fd259, %rd293;
	add.s64 	%rd298, %rd460, -8200;
	// begin inline asm
	ld.global.nc.u64 %rd297, [%rd298];
	// end inline asm
	add.s64 	%rd300, %rd460, -8192;
	// begin inline asm
	ld.global.nc.u64 %rd470, [%rd300];
	// end inline asm
	mov.b64 	%fd260, %rd297;
	add.s64 	%rd302, %rd460, -4104;
	// begin inline asm
	ld.global.nc.u64 %rd301, [%rd302];
	// end inline asm
	add.s64 	%rd304, %rd460, -4096;
	// begin inline asm
	ld.global.nc.u64 %rd471, [%rd304];
	// end inline asm
	mov.b64 	%fd261, %rd301;
	add.s64 	%rd306, %rd460, -8;
	// begin inline asm
	ld.global.nc.u64 %rd305, [%rd306];
	// end inline asm
	// begin inline asm
	ld.global.nc.u64 %rd494, [%rd460];
	// end inline asm
	mov.b64 	%fd279, %rd305;
	setp.lt.f64 	%p41, %fd257, %fd258;
	@%p41 bra 	$L__BB9_144;
	setp.gt.f64 	%p42, %fd257, %fd258;
	setp.lt.s64 	%p43, %rd467, %rd468;
	or.pred  	%p44, %p42, %p43;
	selp.f64 	%fd258, %fd257, %fd258, %p44;
	selp.b64 	%rd468, %rd467, %rd468, %p44;
$L__BB9_144:
	setp.lt.f64 	%p45, %fd258, %fd259;
	@%p45 bra 	$L__BB9_146;
	setp.gt.f64 	%p46, %fd258, %fd259;
	setp.lt.s64 	%p47, %rd468, %rd469;
	or.pred  	%p48, %p46, %p47;
	selp.f64 	%fd259, %fd258, %fd259, %p48;
	selp.b64 	%rd469, %rd468, %rd469, %p48;
$L__BB9_146:
	setp.lt.f64 	%p49, %fd259, %fd260;
	@%p49 bra 	$L__BB9_148;
	setp.gt.f64 	%p50, %fd259, %fd260;
	setp.lt.s64 	%p51, %rd469, %rd470;
	or.pred  	%p52, %p50, %p51;
	selp.f64 	%fd260, %fd259, %fd260, %p52;
	selp.b64 	%rd470, %rd469, %rd470, %p52;
$L__BB9_148:
	setp.lt.f64 	%p53, %fd260, %fd261;
	@%p53 bra 	$L__BB9_150;
	setp.gt.f64 	%p54, %fd260, %fd261;
	setp.lt.s64 	%p55, %rd470, %rd471;
	or.pred  	%p56, %p54, %p55;
	selp.f64 	%fd261, %fd260, %fd261, %p56;
	selp.b64 	%rd471, %rd470, %rd471, %p56;
$L__BB9_150:
	setp.lt.f64 	%p57, %fd261, %fd279;
	@%p57 bra 	$L__BB9_152;
	setp.gt.f64 	%p58, %fd261, %fd279;
	setp.lt.s64 	%p59, %rd471, %rd494;
	or.pred  	%p60, %p58, %p59;
	selp.f64 	%fd279, %fd261, %fd279, %p60;
	selp.b64 	%rd494, %rd471, %rd494, %p60;
$L__BB9_152:
	add.s64 	%rd473, %rd473, 2560;
	add.s64 	%rd460, %rd460, 40960;
	add.s64 	%rd459, %rd459, -2;
	setp.ne.s64 	%p61, %rd459, 0;
	@%p61 bra 	$L__BB9_132;
$L__BB9_153:
	and.b64  	%rd309, %rd113, 1;
	setp.eq.b64 	%p62, %rd309, 1;
	@%p62 bra 	$L__BB9_165;
	shl.b64 	%rd330, %rd473, 4;
	add.s64 	%rd311, %rd240, %rd330;
	// begin inline asm
	ld.global.nc.u64 %rd310, [%rd311];
	// end inline asm
	add.s64 	%rd313, %rd311, 8;
	// begin inline asm
	ld.global.nc.u64 %rd477, [%rd313];
	// end inline asm
	mov.b64 	%fd265, %rd310;
	add.s64 	%rd315, %rd311, 4096;
	// begin inline asm
	ld.global.nc.u64 %rd314, [%rd315];
	// end inline asm
	add.s64 	%rd317, %rd311, 4104;
	// begin inline asm
	ld.global.nc.u64 %rd478, [%rd317];
	// end inline asm
	mov.b64 	%fd266, %rd314;
	add.s64 	%rd319, %rd311, 8192;
	// begin inline asm
	ld.global.nc.u64 %rd318, [%rd319];
	// end inline asm
	add.s64 	%rd321, %rd311, 8200;
	// begin inline asm
	ld.global.nc.u64 %rd479, [%rd321];
	// end inline asm
	mov.b64 	%fd267, %rd318;
	add.s64 	%rd323, %rd311, 12288;
	// begin inline asm
	ld.global.nc.u64 %rd322, [%rd323];
	// end inline asm
	add.s64 	%rd325, %rd311, 12296;
	// begin inline asm
	ld.global.nc.u64 %rd480, [%rd325];
	// end inline asm
	mov.b64 	%fd268, %rd322;
	add.s64 	%rd327, %rd311, 16384;
	// begin inline asm
	ld.global.nc.u64 %rd326, [%rd327];
	// end inline asm
	add.s64 	%rd329, %rd311, 16392;
	// begin inline asm
	ld.global.nc.u64 %rd481, [%rd329];
	// end inline asm
	mov.b64 	%fd269, %rd326;
	setp.lt.f64 	%p63, %fd279, %fd265;
	@%p63 bra 	$L__BB9_156;
	setp.gt.f64 	%p64, %fd279, %fd265;
	setp.lt.s64 	%p65, %rd494, %rd477;
	or.pred  	%p66, %p64, %p65;
	selp.f64 	%fd265, %fd279, %fd265, %p66;
	selp.b64 	%rd477, %rd494, %rd477, %p66;
$L__BB9_156:
	setp.lt.f64 	%p67, %fd265, %fd266;
	@%p67 bra 	$L__BB9_158;
	setp.gt.f64 	%p68, %fd265, %fd266;
	setp.lt.s64 	%p69, %rd477, %rd478;
	or.pred  	%p70, %p68, %p69;
	selp.f64 	%fd266, %fd265, %fd266, %p70;
	selp.b64 	%rd478, %rd477, %rd478, %p70;
$L__BB9_158:
	setp.lt.f64 	%p71, %fd266, %fd267;
	@%p71 bra 	$L__BB9_160;
	setp.gt.f64 	%p72, %fd266, %fd267;
	setp.lt.s64 	%p73, %rd478, %rd479;
	or.pred  	%p74, %p72, %p73;
	selp.f64 	%fd267, %fd266, %fd267, %p74;
	selp.b64 	%rd479, %rd478, %rd479, %p74;
$L__BB9_160:
	setp.lt.f64 	%p75, %fd267, %fd268;
	@%p75 bra 	$L__BB9_162;
	setp.gt.f64 	%p76, %fd267, %fd268;
	setp.lt.s64 	%p77, %rd479, %rd480;
	or.pred  	%p78, %p76, %p77;
	selp.f64 	%fd268, %fd267, %fd268, %p78;
	selp.b64 	%rd480, %rd479, %rd480, %p78;
$L__BB9_162:
	setp.lt.f64 	%p79, %fd268, %fd269;
	@%p79 bra 	$L__BB9_164;
	setp.gt.f64 	%p80, %fd268, %fd269;
	setp.lt.s64 	%p81, %rd480, %rd481;
	or.pred  	%p82, %p80, %p81;
	selp.f64 	%fd269, %fd268, %fd269, %p82;
	selp.b64 	%rd481, %rd480, %rd481, %p82;
$L__BB9_164:
	add.s64 	%rd473, %rd473, 1280;
	mov.u64 	%rd494, %rd481;
	mov.f64 	%fd279, %fd269;
$L__BB9_165:
	cvt.s64.s32 	%rd331, %r29;
	setp.ge.s64 	%p83, %rd473, %rd331;
	@%p83 bra 	$L__BB9_188;
	cvt.u32.u64 	%r17, %rd473;
	sub.s32 	%r18, %r29, %r17;
	setp.ge.s32 	%p84, %r16, %r18;
	@%p84 bra 	$L__BB9_188;
	not.b32 	%r30, %r16;
	add.s32 	%r31, %r29, %r30;
	sub.s32 	%r19, %r31, %r17;
	and.b32  	%r32, %r19, 768;
	setp.eq.s32 	%p85, %r32, 768;
	mov.u32 	%r372, %r16;
	@%p85 bra 	$L__BB9_173;
	cvt.u64.u32 	%rd333, %r16;
	add.s64 	%rd334, %rd473, %rd333;
	shl.b64 	%rd335, %rd334, 4;
	add.s64 	%rd484, %rd237, %rd335;
	shr.u32 	%r33, %r19, 8;
	add.s32 	%r34, %r33, 1;
	and.b32  	%r35, %r34, 3;
	neg.s32 	%r370, %r35;
	mov.u32 	%r372, %r16;
$L__BB9_169:
	.pragma "nounroll";
	mov.u64 	%rd177, %rd494;
	mov.f64 	%fd155, %fd279;
	// begin inline asm
	ld.global.nc.u64 %rd336, [%rd484];
	// end inline asm
	add.s64 	%rd339, %rd484, 8;
	// begin inline asm
	ld.global.nc.u64 %rd338, [%rd339];
	// end inline asm
	mov.b64 	%fd156, %rd336;
	setp.lt.f64 	%p86, %fd155, %fd156;
	mov.f64 	%fd279, %fd156;
	mov.u64 	%rd494, %rd338;
	@%p86 bra 	$L__BB9_172;
	setp.gt.f64 	%p87, %fd155, %fd156;
	mov.f64 	%fd279, %fd155;
	mov.u64 	%rd494, %rd177;
	@%p87 bra 	$L__BB9_172;
	setp.lt.s64 	%p88, %rd177, %rd338;
	selp.f64 	%fd279, %fd155, %fd156, %p88;
	min.s64 	%rd494, %rd177, %rd338;
$L__BB9_172:
	add.s32 	%r372, %r372, 256;
	add.s64 	%rd484, %rd484, 4096;
	add.s32 	%r370, %r370, 1;
	setp.ne.s32 	%p89, %r370, 0;
	@%p89 bra 	$L__BB9_169;
$L__BB9_173:
	setp.lt.u32 	%p90, %r19, 768;
	@%p90 bra 	$L__BB9_188;
	cvt.u64.u32 	%rd340, %r372;
	add.s64 	%rd341, %rd473, %rd340;
	shl.b64 	%rd342, %rd341, 4;
	add.s64 	%rd343, %rd342, %rd237;
	add.s64 	%rd489, %rd343, 12296;
$L__BB9_175:
	add.s64 	%rd345, %rd489, -12296;
	// begin inline asm
	ld.global.nc.u64 %rd344, [%rd345];
	// end inline asm
	add.s64 	%rd347, %rd489, -12288;
	// begin inline asm
	ld.global.nc.u64 %rd346, [%rd347];
	// end inline asm
	mov.b64 	%fd162, %rd344;
	setp.lt.f64 	%p91, %fd279, %fd162;
	mov.f64 	%fd276, %fd162;
	mov.u64 	%rd491, %rd346;
	@%p91 bra 	$L__BB9_178;
	setp.gt.f64 	%p92, %fd279, %fd162;
	mov.f64 	%fd276, %fd279;
	mov.u64 	%rd491, %rd494;
	@%p92 bra 	$L__BB9_178;
	setp.lt.s64 	%p93, %rd494, %rd346;
	selp.f64 	%fd276, %fd279, %fd162, %p93;
	min.s64 	%rd491, %rd494, %rd346;
$L__BB9_178:
	add.s64 	%rd349, %rd489, -8200;
	// begin inline asm
	ld.global.nc.u64 %rd348, [%rd349];
	// end inline asm
	add.s64 	%rd351, %rd489, -8192;
	// begin inline asm
	ld.global.nc.u64 %rd350, [%rd351];
	// end inline asm
	mov.b64 	%fd165, %rd348;
	setp.lt.f64 	%p94, %fd276, %fd165;
	mov.f64 	%fd277, %fd165;
	mov.u64 	%rd492, %rd350;
	@%p94 bra 	$L__BB9_181;
	setp.gt.f64 	%p95, %fd276, %fd165;
	mov.f64 	%fd277, %fd276;
	mov.u64 	%rd492, %rd491;
	@%p95 bra 	$L__BB9_181;
	setp.lt.s64 	%p96, %rd491, %rd350;
	selp.f64 	%fd277, %fd276, %fd165, %p96;
	min.s64 	%rd492, %rd491, %rd350;
$L__BB9_181:
	add.s64 	%rd353, %rd489, -4104;
	// begin inline asm
	ld.global.nc.u64 %rd352, [%rd353];
	// end inline asm
	add.s64 	%rd355, %rd489, -4096;
	// begin inline asm
	ld.global.nc.u64 %rd354, [%rd355];
	// end inline asm
	mov.b64 	%fd168, %rd352;
	setp.lt.f64 	%p97, %fd277, %fd168;
	mov.f64 	%fd278, %fd168;
	mov.u64 	%rd493, %rd354;
	@%p97 bra 	$L__BB9_184;
	setp.gt.f64 	%p98, %fd277, %fd168;
	mov.f64 	%fd278, %fd277;
	mov.u64 	%rd493, %rd492;
	@%p98 bra 	$L__BB9_184;
	setp.lt.s64 	%p99, %rd492, %rd354;
	selp.f64 	%fd278, %fd277, %fd168, %p99;
	min.s64 	%rd493, %rd492, %rd354;
$L__BB9_184:
	add.s64 	%rd357, %rd489, -8;
	// begin inline asm
	ld.global.nc.u64 %rd356, [%rd357];
	// end inline asm
	// begin inline asm
	ld.global.nc.u64 %rd358, [%rd489];
	// end inline asm
	mov.b64 	%fd171, %rd356;
	setp.lt.f64 	%p100, %fd278, %fd171;
	mov.f64 	%fd279, %fd171;
	mov.u64 	%rd494, %rd358;
	@%p100 bra 	$L__BB9_187;
	setp.gt.f64 	%p101, %fd278, %fd171;
	mov.f64 	%fd279, %fd278;
	mov.u64 	%rd494, %rd493;
	@%p101 bra 	$L__BB9_187;
	setp.lt.s64 	%p102, %rd493, %rd358;
	selp.f64 	%fd279, %fd278, %fd171, %p102;
	min.s64 	%rd494, %rd493, %rd358;
$L__BB9_187:
	add.s32 	%r372, %r372, 1024;
	add.s64 	%rd489, %rd489, 16384;
	setp.lt.s32 	%p103, %r372, %r18;
	@%p103 bra 	$L__BB9_175;
$L__BB9_188:
	// begin inline asm
	mov.u32 %r36, %laneid;
	// end inline asm
	mov.b64 	%rd360, %fd279;
	mov.b64 	{%r38, %r43}, %rd360;
	mov.b32 	%r54, 1;
	mov.b32 	%r55, 31;
	mov.b32 	%r56, -1;
	// begin inline asm
	shfl.sync.down.b32 %r37, %r38, %r54, %r55, %r56;
	// end inline asm
	// begin inline asm
	shfl.sync.down.b32 %r42, %r43, %r54, %r55, %r56;
	// end inline asm
	mov.b64 	%rd361, {%r37, %r42};
	mov.b64 	%fd175, %rd361;
	mov.b64 	{%r48, %r53}, %rd494;
	// begin inline asm
	shfl.sync.down.b32 %r47, %r48, %r54, %r55, %r56;
	// end inline asm
	// begin inline asm
	shfl.sync.down.b32 %r52, %r53, %r54, %r55, %r56;
	// end inline asm
	mov.b64 	%rd201, {%r47, %r52};
	setp.gt.s32 	%p104, %r36, 30;
	mov.f64 	%fd281, %fd279;
	mov.u64 	%rd496, %rd494;
	@%p104 bra 	$L__BB9_192;
	setp.lt.f64 	%p105, %fd279, %fd175;
	mov.f64 	%fd281, %fd175;
	mov.u64 	%rd496, %rd201;
	@%p105 bra 	$L__BB9_192;
	setp.gt.f64 	%p106, %fd279, %fd175;
	mov.f64 	%fd281, %fd279;
	mov.u64 	%rd496, %rd494;
	@%p106 bra 	$L__BB9_192;
	setp.lt.s64 	%p107, %rd494, %rd201;
	selp.f64 	%fd281, %fd279, %fd175, %p107;
	min.s64 	%rd496, %rd494, %rd201;
$L__BB9_192:
	mov.b64 	%rd362, %fd281;
	mov.b64 	{%r58, %r63}, %rd362;
	mov.b32 	%r74, 2;
	mov.b32 	%r75, 31;
	mov.b32 	%r76, -1;
	// begin inline asm
	shfl.sync.down.b32 %r57, %r58, %r74, %r75, %r76;
	// end inline asm
	// begin inline asm
	shfl.sync.down.b32 %r62, %r63, %r74, %r75, %r76;
	// end inline asm
	mov.b64 	%rd363, {%r57, %r62};
	mov.b64 	%fd178, %rd363;
	mov.b64 	{%r68, %r73}, %rd496;
	// begin inline asm
	shfl.sync.down.b32 %r67, %r68, %r74, %r75, %r76;
	// end inline asm
	// begin inline asm
	shfl.sync.down.b32 %r72, %r73, %r74, %r75, %r76;
	// end inline asm
	mov.b64 	%rd204, {%r67, %r72};
	setp.gt.s32 	%p108, %r36, 29;
	mov.f64 	%fd282, %fd281;
	mov.u64 	%rd497, %rd496;
	@%p108 bra 	$L__BB9_196;
	setp.lt.f64 	%p109, %fd281, %fd178;
	mov.f64 	%fd282, %fd178;
	mov.u64 	%rd497, %rd204;
	@%p109 bra 	$L__BB9_196;
	setp.gt.f64 	%p110, %fd281, %fd178;
	mov.f64 	%fd282, %fd281;
	mov.u64 	%rd497, %rd496;
	@%p110 bra 	$L__BB9_196;
	setp.lt.s64 	%p111, %rd496, %rd204;
	selp.f64 	%fd282, %fd281, %fd178, %p111;
	min.s64 	%rd497, %rd496, %rd204;
$L__BB9_196:
	mov.b64 	%rd364, %fd282;
	mov.b64 	{%r78, %r83}, %rd364;
	mov.b32 	%r94, 4;
	mov.b32 	%r95, 31;
	mov.b32 	%r96, -1;
	// begin inline asm
	shfl.sync.down.b32 %r77, %r78, %r94, %r95, %r96;
	// end inline asm
	// begin inline asm
	shfl.sync.down.b32 %r82, %r83, %r94, %r95, %r96;
	// end inline asm
	mov.b64 	%rd365, {%r77, %r82};
	mov.b64 	%fd181, %rd365;
	mov.b64 	{%r88, %r93}, %rd497;
	// begin inline asm
	shfl.sync.down.b32 %r87, %r88, %r94, %r95, %r96;
	// end inline asm
	// begin inline asm
	shfl.sync.down.b32 %r92, %r93, %r94, %r95, %r96;
	// end inline asm
	mov.b64 	%rd207, {%r87, %r92};
	setp.gt.s32 	%p112, %r36, 27;
	mov.f64 	%fd283, %fd282;
	mov.u64 	%rd498, %rd497;
	@%p112 bra 	$L__BB9_200;
	setp.lt.f64 	%p113, %fd282, %fd181;
	mov.f64 	%fd283, %fd181;
	mov.u64 	%rd498, %rd207;
	@%p113 bra 	$L__BB9_200;
	setp.gt.f64 	%p114, %fd282, %fd181;
	mov.f64 	%fd283, %fd282;
	mov.u64 	%rd498, %rd497;
	@%p114 bra 	$L__BB9_200;
	setp.lt.s64 	%p115, %rd497, %rd207;
	selp.f64 	%fd283, %fd282, %fd181, %p115;
	min.s64 	%rd498, %rd497, %rd207;
$L__BB9_200:
	mov.b64 	%rd366, %fd283;
	mov.b64 	{%r98, %r103}, %rd366;
	mov.b32 	%r114, 8;
	mov.b32 	%r115, 31;
	mov.b32 	%r116, -1;
	// begin inline asm
	shfl.sync.down.b32 %r97, %r98, %r114, %r115, %r116;
	// end inline asm
	// begin inline asm
	shfl.sync.down.b32 %r102, %r103, %r114, %r115, %r116;
	// end inline asm
	mov.b64 	%rd367, {%r97, %r102};
	mov.b64 	%fd184, %rd367;
	mov.b64 	{%r108, %r113}, %rd498;
	// begin inline asm
	shfl.sync.down.b32 %r107, %r108, %r114, %r115, %r116;
	// end inline asm
	// begin inline asm
	shfl.sync.down.b32 %r112, %r113, %r114, %r115, %r116;
	// end inline asm
	mov.b64 	%rd210, {%r107, %r112};
	setp.gt.s32 	%p116, %r36, 23;
	mov.f64 	%fd284, %fd283;
	mov.u64 	%rd499, %rd498;
	@%p116 bra 	$L__BB9_204;
	setp.lt.f64 	%p117, %fd283, %fd184;
	mov.f64 	%fd284, %fd184;
	mov.u64 	%rd499, %rd210;
	@%p117 bra 	$L__BB9_204;
	setp.gt.f64 	%p118, %fd283, %fd184;
	mov.f64 	%fd284, %fd283;
	mov.u64 	%rd499, %rd498;
	@%p118 bra 	$L__BB9_204;
	setp.lt.s64 	%p119, %rd498, %rd210;
	selp.f64 	%fd284, %fd283, %fd184, %p119;
	min.s64 	%rd499, %rd498, %rd210;
$L__BB9_204:
	mov.b64 	%rd368, %fd284;
	mov.b64 	{%r118, %r123}, %rd368;
	mov.b32 	%r134, 16;
	mov.b32 	%r135, 31;
	mov.b32 	%r136, -1;
	// begin inline asm
	shfl.sync.down.b32 %r117, %r118, %r134, %r135, %r136;
	// end inline asm
	// begin inline asm
	shfl.sync.down.b32 %r122, %r123, %r134, %r135, %r136;
	// end inline asm
	mov.b64 	%rd369, {%r117, %r122};
	mov.b64 	%fd187, %rd369;
	mov.b64 	{%r128, %r133}, %rd499;
	// begin inline asm
	shfl.sync.down.b32 %r127, %r128, %r134, %r135, %r136;
	// end inline asm
	// begin inline asm
	shfl.sync.down.b32 %r132, %r133, %r134, %r135, %r136;
	// end inline asm
	mov.b64 	%rd213, {%r127, %r132};
	setp.gt.s32 	%p120, %r36, 15;
	mov.f64 	%fd292, %fd284;
	mov.u64 	%rd507, %rd499;
	@%p120 bra 	$L__BB9_208;
	setp.lt.f64 	%p121, %fd284, %fd187;
	mov.f64 	%fd292, %fd187;
	mov.u64 	%rd507, %rd213;
	@%p121 bra 	$L__BB9_208;
	setp.gt.f64 	%p122, %fd284, %fd187;
	mov.f64 	%fd292, %fd284;
	mov.u64 	%rd507, %rd499;
	@%p122 bra 	$L__BB9_208;
	setp.lt.s64 	%p123, %rd499, %rd213;
	selp.f64 	%fd292, %fd284, %fd187, %p123;
	min.s64 	%rd507, %rd499, %rd213;
$L__BB9_208:
	setp.ne.s32 	%p124, %r36, 0;
	@%p124 bra 	$L__BB9_210;
	shr.u32 	%r137, %r16, 1;
	and.b32  	%r138, %r137, 496;
	mov.u32 	%r139, _ZN6thrust24THRUST_300001_SM_1000_NS8cuda_cub4core6detail5shmemE;
	add.s32 	%r140, %r139, %r138;
	st.shared.f64 	[%r140+8], %fd292;
	st.shared.u64 	[%r140+16], %rd507;
$L__BB9_210:
	bar.sync 	0;
	setp.ne.s32 	%p125, %r16, 0;
	@%p125 bra 	$L__BB9_232;
	ld.shared.f64 	%fd190, [_ZN6thrust24THRUST_300001_SM_1000_NS8cuda_cub4core6detail5shmemE+24];
	ld.shared.u64 	%rd216, [_ZN6thrust24THRUST_300001_SM_1000_NS8cuda_cub4core6detail5shmemE+32];
	setp.lt.f64 	%p126, %fd292, %fd190;
	mov.f64 	%fd286, %fd190;
	mov.u64 	%rd501, %rd216;
	@%p126 bra 	$L__BB9_214;
	setp.lt.f64 	%p127, %fd190, %fd292;
	mov.f64 	%fd286, %fd292;
	mov.u64 	%rd501, %rd507;
	@%p127 bra 	$L__BB9_214;
	setp.lt.s64 	%p128, %rd507, %rd216;
	selp.f64 	%fd286, %fd292, %fd190, %p128;
	min.s64 	%rd501, %rd507, %rd216;
$L__BB9_214:
	ld.shared.f64 	%fd193, [_ZN6thrust24THRUST_300001_SM_1000_NS8cuda_cub4core6detail5shmemE+40];
	ld.shared.u64 	%rd219, [_ZN6thrust24THRUST_300001_SM_1000_NS8cuda_cub4core6detail5shmemE+48];
	setp.lt.f64 	%p129, %fd286, %fd193;
	mov.f64 	%fd287, %fd193;
	mov.u64 	%rd502, %rd219;
	@%p129 bra 	$L__BB9_217;
	setp.lt.f64 	%p130, %fd193, %fd286;
	mov.f64 	%fd287, %fd286;
	mov.u64 	%rd502, %rd501;
	@%p130 bra 	$L__BB9_217;
	setp.lt.s64 	%p131, %rd501, %rd219;
	selp.f64 	%fd287, %fd286, %fd193, %p131;
	min.s64 	%rd502, %rd501, %rd219;
$L__BB9_217:
	ld.shared.f64 	%fd196, [_ZN6thrust24THRUST_300001_SM_1000_NS8cuda_cub4core6detail5shmemE+56];
	ld.shared.u64 	%rd222, [_ZN6thrust24THRUST_300001_SM_1000_NS8cuda_cub4core6detail5shmemE+64];
	setp.lt.f64 	%p132, %fd287, %fd196;
	mov.f64 	%fd288, %fd196;
	mov.u64 	%rd503, %rd222;
	@%p132 bra 	$L__BB9_220;
	setp.lt.f64 	%p133, %fd196, %fd287;
	mov.f64 	%fd288, %fd287;
	mov.u64 	%rd503, %rd502;
	@%p133 bra 	$L__BB9_220;
	setp.lt.s64 	%p134, %rd502, %rd222;
	selp.f64 	%fd288, %fd287, %fd196, %p134;
	min.s64 	%rd503, %rd502, %rd222;
$L__BB9_220:
	ld.shared.f64 	%fd199, [_ZN6thrust24THRUST_300001_SM_1000_NS8cuda_cub4core6detail5shmemE+72];
	ld.shared.u64 	%rd225, [_ZN6thrust24THRUST_300001_SM_1000_NS8cuda_cub4core6detail5shmemE+80];
	setp.lt.f64 	%p135, %fd288, %fd199;
	mov.f64 	%fd289, %fd199;
	mov.u64 	%rd504, %rd225;
	@%p135 bra 	$L__BB9_223;
	setp.lt.f64 	%p136, %fd199, %fd288;
	mov.f64 	%fd289, %fd288;
	mov.u64 	%rd504, %rd503;
	@%p136 bra 	$L__BB9_223;
	setp.lt.s64 	%p137, %rd503, %rd225;
	selp.f64 	%fd289, %fd288, %fd199, %p137;
	min.s64 	%rd504, %rd503, %rd225;
$L__BB9_223:
	ld.shared.f64 	%fd202, [_ZN6thrust24THRUST_300001_SM_1000_NS8cuda_cub4core6detail5shmemE+88];
	ld.shared.u64 	%rd228, [_ZN6thrust24THRUST_300001_SM_1000_NS8cuda_cub4core6detail5shmemE+96];
	setp.lt.f64 	%p138, %fd289, %fd202;
	mov.f64 	%fd290, %fd202;
	mov.u64 	%rd505, %rd228;
	@%p138 bra 	$L__BB9_226;
	setp.lt.f64 	%p139, %fd202, %fd289;
	mov.f64 	%fd290, %fd289;
	mov.u64 	%rd505, %rd504;
	@%p139 bra 	$L__BB9_226;
	setp.lt.s64 	%p140, %rd504, %rd228;
	selp.f64 	%fd290, %fd289, %fd202, %p140;
	min.s64 	%rd505, %rd504, %rd228;
$L__BB9_226:
	ld.shared.f64 	%fd205, [_ZN6thrust24THRUST_300001_SM_1000_NS8cuda_cub4core6detail5shmemE+104];
	ld.shared.u64 	%rd231, [_ZN6thrust24THRUST_300001_SM_1000_NS8cuda_cub4core6detail5shmemE+112];
	setp.lt.f64 	%p141, %fd290, %fd205;
	mov.f64 	%fd291, %fd205;
	mov.u64 	%rd506, %rd231;
	@%p141 bra 	$L__BB9_229;
	setp.lt.f64 	%p142, %fd205, %fd290;
	mov.f64 	%fd291, %fd290;
	mov.u64 	%rd506, %rd505;
	@%p142 bra 	$L__BB9_229;
	setp.lt.s64 	%p143, %rd505, %rd231;
	selp.f64 	%fd291, %fd290, %fd205, %p143;
	min.s64 	%rd506, %rd505, %rd231;
$L__BB9_229:
	ld.shared.f64 	%fd208, [_ZN6thrust24THRUST_300001_SM_1000_NS8cuda_cub4core6detail5shmemE+120];
	ld.shared.u64 	%rd234, [_ZN6thrust24THRUST_300001_SM_1000_NS8cuda_cub4core6detail5shmemE+128];
	setp.lt.f64 	%p144, %fd291, %fd208;
	mov.u64 	%rd507, %rd234;
	mov.f64 	%fd292, %fd208;
	@%p144 bra 	$L__BB9_232;
	setp.lt.f64 	%p145, %fd208, %fd291;
	mov.u64 	%rd507, %rd506;
	mov.f64 	%fd292, %fd291;
	@%p145 bra 	$L__BB9_232;
	setp.lt.s64 	%p146, %rd506, %rd234;
	selp.f64 	%fd292, %fd291, %fd208, %p146;
	min.s64 	%rd507, %rd506, %rd234;
$L__BB9_232:
	mov.u32 	%r364, %tid.x;
	setp.ne.s32 	%p263, %r364, 0;
	@%p263 bra 	$L__BB9_234;
	ld.param.u64 	%rd420, [_ZN6thrust24THRUST_300001_SM_1000_NS8cuda_cub4core6detail13_kernel_agentINS1_8__reduce11ReduceAgentIPN4cuda3std3__45tupleIJdlEEESC_SB_lNS1_9__extrema9arg_max_fIdlNS9_4lessIdEEEEEEJSC_SC_iSH_EEEvDpT0__param_1];
	cvta.to.global.u64 	%rd419, %rd420;
	st.global.f64 	[%rd419], %fd292;
	st.global.u64 	[%rd419+8], %rd507;
$L__BB9_234:
	ret;

}
	// .globl	_ZN3cub18CUB_300001_SM_10006detail11EmptyKernelIvEEvv
.visible .entry _ZN3cub18CUB_300001_SM_10006detail11EmptyKernelIvEEvv()
{


	ret;

}


// ===== COMPILED SASS (sm_100) =====

	.target	sm_100

	.elftype	@"ET_EXEC"


//--------------------- .note.nv.tkinfo           --------------------------
	.section	.note.nv.tkinfo,"",@"SHT_NOTE"
	.sectionflags	@"SHF_NOTE_NV_TKINFO"
	.tkinfo
        /*0018*/ 	.word	0x00000002
        /*0030*/ 	.string	""
        /*0030*/ 	.string	"ptxas"
        /*0030*/ 	.string	"Cuda compilation tools, release 13.0, V13.0.88"
        /*0030*/ 	.string	"Build cuda_13.0.r13.0/compiler.36424714_0"
        /*0030*/ 	.string	"-arch sm_100 -m 64 "



//--------------------- .note.nv.cuinfo           --------------------------
	.section	.note.nv.cuinfo,"",@"SHT_NOTE"
	.sectionflags	@"SHF_NOTE_NV_CUINFO"
        /*0018*/ 	.short	0x0002
        /*001a*/ 	.short	0x0064
        /*001c*/ 	.short	0x0082
	.zero		2


//--------------------- .nv.info                  --------------------------
	.section	.nv.info,"",@"SHT_CUDA_INFO"
	.align	4


	//----- nvinfo : EIATTR_REGCOUNT
	.align		4
        /*0000*/ 	.byte	0x04, 0x2f
        /*0002*/ 	.short	(.L_46 - .L_45)
	.align		4
.L_45:
        /*0004*/ 	.word	index@(_Z6updatePKdPdmmm)
        /*0008*/ 	.word	0x0000001e


	//----- nvinfo : EIATTR_FRAME_SIZE
	.align		4
.L_46:
        /*000c*/ 	.byte	0x04, 0x11
        /*000e*/ 	.short	(.L_48 - .L_47)
	.align		4
.L_47:
        /*0010*/ 	.word	index@($__internal_0_$__cuda_sm20_div_rn_f64_full)
        /*0014*/ 	.word	0x00000000


	//----- nvinfo : EIATTR_FRAME_SIZE
	.align		4
.L_48:
        /*0018*/ 	.byte	0x04, 0x11
        /*001a*/ 	.short	(.L_50 - .L_49)
	.align		4
.L_49:
        /*001c*/ 	.word	index@(_Z6updatePKdPdmmm)
        /*0020*/ 	.word	0x00000000


	//----- nvinfo : EIATTR_REGCOUNT
	.align		4
.L_50:
        /*0024*/ 	.byte	0x04, 0x2f
        /*0026*/ 	.short	(.L_52 - .L_51)
	.align		4
.L_51:
        /*0028*/ 	.word	index@(_Z7get_epsILj128EEvPKdS1_mmmPd)
        /*002c*/ 	.word	0x00000016


	//----- nvinfo : EIATTR_FRAME_SIZE
	.align		4
.L_52:
        /*0030*/ 	.byte	0x04, 0x11
        /*0032*/ 	.short	(.L_54 - .L_53)
	.align		4
.L_53:
        /*0034*/ 	.word	index@(_Z7get_epsILj128EEvPKdS1_mmmPd)
        /*0038*/ 	.word	0x00000000


	//----- nvinfo : EIATTR_REGCOUNT
	.align		4
.L_54:
        /*003c*/ 	.byte	0x04, 0x2f
        /*003e*/ 	.short	(.L_56 - .L_55)
	.align		4
.L_55:
        /*0040*/ 	.word	index@(_ZN6thrust24THRUST_300001_SM_1000_NS8cuda_cub4core6detail13_kernel_agentINS1_8__reduce11ReduceAgentINS0_12zip_iteratorIN4cuda3std3__45tupleIJNS0_10device_ptrIdEENS0_17counting_iteratorIlNS0_11use_defaultESF_SF_EEEEEEEPNSB_IJdlEEESJ_iNS1_9__extrema9arg_max_fIdlNSA_4lessIdEEEEEEJSI_SK_iSP_EEEvDpT0_)
        /*0044*/ 	.word	0x00000020


	//----- nvinfo : EIATTR_FRAME_SIZE
	.align		4
.L_56:
        /*0048*/ 	.byte	0x04, 0x11
        /*004a*/ 	.short	(.L_58 - .L_57)
	.align		4
.L_57:
        /*004c*/ 	.word	index@(_ZN6thrust24THRUST_300001_SM_1000_NS8cuda_cub4core6detail13_kernel_agentINS1_8__reduce11ReduceAgentINS0_12zip_iteratorIN4cuda3std3__45tupleIJNS0_10device_ptrIdEENS0_17counting_iteratorIlNS0_11use_defaultESF_SF_EEEEEEEPNSB_IJdlEEESJ_iNS1_9__extrema9arg_max_fIdlNSA_4lessIdEEEEEEJSI_SK_iSP_EEEvDpT0_)
        /*0050*/ 	.word	0x00000000


	//----- nvinfo : EIATTR_REGCOUNT
	.align		4
.L_58:
        /*0054*/ 	.byte	0x04, 0x2f
        /*0056*/ 	.short	(.L_60 - .L_59)
	.align		4
.L_59:
        /*0058*/ 	.word	index@(_ZN6thrust24THRUST_300001_SM_1000_NS8cuda_cub4core6detail13_kernel_agentINS1_8__reduce11ReduceAgentINS0_12zip_iteratorIN4cuda3std3__45tupleIJNS0_10device_ptrIdEENS0_17counting_iteratorIlNS0_11use_defaultESF_SF_EEEEEEEPNSB_IJdlEEESJ_iNS1_9__extrema9arg_max_fIdlNSA_4lessIdEEEEEEJSI_SK_iN3cub18CUB_300001_SM_100013GridEvenShareIiEENSS_9GridQueueIjEESP_EEEvDpT0_)
        /*005c*/ 	.word	0x00000028


	//----- nvinfo : EIATTR_FRAME_SIZE
	.align		4
.L_60:
        /*0060*/ 	.byte	0x04, 0x11
        /*0062*/ 	.short	(.L_62 - .L_61)
	.align		4
.L_61:
        /*0064*/ 	.word	index@(_ZN6thrust24THRUST_300001_SM_1000_NS8cuda_cub4core6detail13_kernel_agentINS1_8__reduce11ReduceAgentINS0_12zip_iteratorIN4cuda3std3__45tupleIJNS0_10device_ptrIdEENS0_17counting_iteratorIlNS0_11use_defaultESF_SF_EEEEEEEPNSB_IJdlEEESJ_iNS1_9__extrema9arg_max_fIdlNSA_4lessIdEEEEEEJSI_SK_iN3cub18CUB_300001_SM_100013GridEvenShareIiEENSS_9GridQueueIjEESP_EEEvDpT0_)
        /*0068*/ 	.word	0x00000000


	//----- nvinfo : EIATTR_REGCOUNT
	.align		4
.L_62:
        /*006c*/ 	.byte	0x04, 0x2f
        /*006e*/ 	.short	(.L_64 - .L_63)
	.align		4
.L_63:
        /*0070*/ 	.word	index@(_ZN6thrust24THRUST_300001_SM_1000_NS8cuda_cub4core6detail13_kernel_agentINS1_8__reduce10DrainAgentIiEEJN3cub18CUB_300001_SM_10009GridQueueIjEEiEEEvDpT0_)
        /*0074*/ 	.word	0x00000008


	//----- nvinfo : EIATTR_FRAME_SIZE
	.align		4
.L_64:
        /*0078*/ 	.byte	0x04, 0x11
        /*007a*/ 	.short	(.L_66 - .L_65)
	.align		4
.L_65:
        /*007c*/ 	.word	index@(_ZN6thrust24THRUST_300001_SM_1000_NS8cuda_cub4core6detail13_kernel_agentINS1_8__reduce10DrainAgentIiEEJN3cub18CUB_300001_SM_10009GridQueueIjEEiEEEvDpT0_)
        /*0080*/ 	.word	0x00000000


	//----- nvinfo : EIATTR_REGCOUNT
	.align		4
.L_66:
        /*0084*/ 	.byte	0x04, 0x2f
        /*0086*/ 	.short	(.L_68 - .L_67)
	.align		4
.L_67:
        /*0088*/ 	.word	index@(_ZN6thrust24THRUST_300001_SM_1000_NS8cuda_cub4core6detail13_kernel_agentINS1_8__reduce11ReduceAgentIPN4cuda3std3__45tupleIJdlEEESC_SB_iNS1_9__extrema9arg_max_fIdlNS9_4lessIdEEEEEEJSC_SC_iSH_EEEvDpT0_)
        /*008c*/ 	.word	0x00000020


	//----- nvinfo : EIATTR_FRAME_SIZE
	.align		4
.L_68:
        /*0090*/ 	.byte	0x04, 0x11
        /*0092*/ 	.short	(.L_70 - .L_69)
	.align		4
.L_69:
        /*0094*/ 	.word	index@(_ZN6thrust24THRUST_300001_SM_1000_NS8cuda_cub4core6detail13_kernel_agentINS1_8__reduce11ReduceAgentIPN4cuda3std3__45tupleIJdlEEESC_SB_iNS1_9__extrema9arg_max_fIdlNS9_4lessIdEEEEEEJSC_SC_iSH_EEEvDpT0_)
        /*0098*/ 	.word	0x00000000


	//----- nvinfo : EIATTR_REGCOUNT
	.align		4
.L_70:
        /*009c*/ 	.byte	0x04, 0x2f
        /*009e*/ 	.short	(.L_72 - .L_71)
	.align		4
.L_71:
        /*00a0*/ 	.word	index@(_ZN6thrust24THRUST_300001_SM_1000_NS8cuda_cub4core6detail13_kernel_agentINS1_8__reduce11ReduceAgentINS0_12zip_iteratorIN4cuda3std3__45tupleIJNS0_10device_ptrIdEENS0_17counting_iteratorIlNS0_11use_defaultESF_SF_EEEEEEEPNSB_IJdlEEESJ_lNS1_9__extrema9arg_max_fIdlNSA_4lessIdEEEEEEJSI_SK_lSP_EEEvDpT0_)
        /*00a4*/ 	.word	0x00000020


	//----- nvinfo : EIATTR_FRAME_SIZE
	.align		4
.L_72:
        /*00a8*/ 	.byte	0x04, 0x11
        /*00aa*/ 	.short	(.L_74 - .L_73)
	.align		4
.L_73:
        /*00ac*/ 	.word	index@(_ZN6thrust24THRUST_300001_SM_1000_NS8cuda_cub4core6detail13_kernel_agentINS1_8__reduce11ReduceAgentINS0_12zip_iteratorIN4cuda3std3__45tupleIJNS0_10device_ptrIdEENS0_17counting_iteratorIlNS0_11use_defaultESF_SF_EEEEEEEPNSB_IJdlEEESJ_lNS1_9__extrema9arg_max_fIdlNSA_4lessIdEEEEEEJSI_SK_lSP_EEEvDpT0_)
        /*00b0*/ 	.word	0x00000000


	//----- nvinfo : EIATTR_REGCOUNT
	.align		4
.L_74:
        /*00b4*/ 	.byte	0x04, 0x2f
        /*00b6*/ 	.short	(.L_76 - .L_75)
	.align		4
.L_75:
        /*00b8*/ 	.word	index@(_ZN6thrust24THRUST_300001_SM_1000_NS8cuda_cub4core6detail13_kernel_agentINS1_8__reduce11ReduceAgentINS0_12zip_iteratorIN4cuda3std3__45tupleIJNS0_10device_ptrIdEENS0_17counting_iteratorIlNS0_11use_defaultESF_SF_EEEEEEEPNSB_IJdlEEESJ_lNS1_9__extrema9arg_max_fIdlNSA_4lessIdEEEEEEJSI_SK_lN3cub18CUB_300001_SM_100013GridEvenShareIlEENSS_9GridQueueIyEESP_EEEvDpT0_)
        /*00bc*/ 	.word	0x00000020


	//----- nvinfo : EIATTR_FRAME_SIZE
	.align		4
.L_76:
        /*00c0*/ 	.byte	0x04, 0x11
        /*00c2*/ 	.short	(.L_78 - .L_77)
	.align		4
.L_77:
        /*00c4*/ 	.word	index@(_ZN6thrust24THRUST_300001_SM_1000_NS8cuda_cub4core6detail13_kernel_agentINS1_8__reduce11ReduceAgentINS0_12zip_iteratorIN4cuda3std3__45tupleIJNS0_10device_ptrIdEENS0_17counting_iteratorIlNS0_11use_defaultESF_SF_EEEEEEEPNSB_IJdlEEESJ_lNS1_9__extrema9arg_max_fIdlNSA_4lessIdEEEEEEJSI_SK_lN3cub18CUB_300001_SM_100013GridEvenShareIlEENSS_9GridQueueIyEESP_EEEvDpT0_)
        /*00c8*/ 	.word	0x00000000


	//----- nvinfo : EIATTR_REGCOUNT
	.align		4
.L_78:
        /*00cc*/ 	.byte	0x04, 0x2f
        /*00ce*/ 	.short	(.L_80 - .L_79)
	.align		4
.L_79:
        /*00d0*/ 	.word	index@(_ZN6thrust24THRUST_300001_SM_1000_NS8cuda_cub4core6detail13_kernel_agentINS1_8__reduce10DrainAgentIlEEJN3cub18CUB_300001_SM_10009GridQueueIyEElEEEvDpT0_)
        /*00d4*/ 	.word	0x00000008


	//----- nvinfo : EIATTR_FRAME_SIZE
	.align		4
.L_80:
        /*00d8*/ 	.byte	0x04, 0x11
        /*00da*/ 	.short	(.L_82 - .L_81)
	.align		4
.L_81:
        /*00dc*/ 	.word	index@(_ZN6thrust24THRUST_300001_SM_1000_NS8cuda_cub4core6detail13_kernel_agentINS1_8__reduce10DrainAgentIlEEJN3cub18CUB_300001_SM_10009GridQueueIyEElEEEvDpT0_)
        /*00e0*/ 	.word	0x00000000


	//----- nvinfo : EIATTR_REGCOUNT
	.align		4
.L_82:
        /*00e4*/ 	.byte	0x04, 0x2f
        /*00e6*/ 	.short	(.L_84 - .L_83)
	.align		4
.L_83:
        /*00e8*/ 	.word	index@(_ZN6thrust24THRUST_300001_SM_1000_NS8cuda_cub4core6detail13_kernel_agentINS1_8__reduce11ReduceAgentIPN4cuda3std3__45tupleIJdlEEESC_SB_lNS1_9__extrema9arg_max_fIdlNS9_4lessIdEEEEEEJSC_SC_iSH_EEEvDpT0_)
        /*00ec*/ 	.word	0x00000020


	//----- nvinfo : EIATTR_FRAME_SIZE
	.align		4
.L_84:
        /*00f0*/ 	.byte	0x04, 0x11
        /*00f2*/ 	.short	(.L_86 - .L_85)
	.align		4
.L_85:
        /*00f4*/ 	.word	index@(_ZN6thrust24THRUST_300001_SM_1000_NS8cuda_cub4core6detail13_kernel_agentINS1_8__reduce11ReduceAgentIPN4cuda3std3__45tupleIJdlEEESC_SB_lNS1_9__extrema9arg_max_fIdlNS9_4lessIdEEEEEEJSC_SC_iSH_EEEvDpT0_)
        /*00f8*/ 	.word	0x00000000


	//----- nvinfo : EIATTR_REGCOUNT
	.align		4
.L_86:
        /*00fc*/ 	.byte	0x04, 0x2f
        /*00fe*/ 	.short	(.L_88 - .L_87)
	.align		4
.L_87:
        /*0100*/ 	.word	index@(_ZN3cub18CUB_300001_SM_10006detail11EmptyKernelIvEEvv)
        /*0104*/ 	.word	0x00000004


	//----- nvinfo : EIATTR_FRAME_SIZE
	.align		4
.L_88:
        /*0108*/ 	.byte	0x04, 0x11
        /*010a*/ 	.short	(.L_90 - .L_89)
	.align		4
.L_89:
        /*010c*/ 	.word	index@(_ZN3cub18CUB_300001_SM_10006detail11EmptyKernelIvEEvv)
        /*0110*/ 	.word	0x00000000


	//----- nvinfo : EIATTR_MIN_STACK_SIZE
	.align		4
.L_90:
        /*0114*/ 	.byte	0x04, 0x12
        /*0116*/ 	.short	(.L_92 - .L_91)
	.align		4
.L_91:
        /*0118*/ 	.word	index@(_ZN3cub18CUB_300001_SM_10006detail11EmptyKernelIvEEvv)
        /*011c*/ 	.word	0x00000000


	//----- nvinfo : EIATTR_MIN_STACK_SIZE
	.align		4
.L_92:
        /*0120*/ 	.byte	0x04, 0x12
        /*0122*/ 	.short	(.L_94 - .L_93)
	.align		4
.L_93:
        /*0124*/ 	.word	index@(_ZN6thrust24THRUST_300001_SM_1000_NS8cuda_cub4core6detail13_kernel_agentINS1_8__reduce11ReduceAgentIPN4cuda3std3__45tupleIJdlEEESC_SB_lNS1_9__extrema9arg_max_fIdlNS9_4lessIdEEEEEEJSC_SC_iSH_EEEvDpT0_)
        /*0128*/ 	.word	0x00000000


	//----- nvinfo : EIATTR_MIN_STACK_SIZE
	.align		4
.L_94:
        /*012c*/ 	.byte	0x04, 0x12
        /*012e*/ 	.short	(.L_96 - .L_95)
	.align		4
.L_95:
        /*0130*/ 	.word	index@(_ZN6thrust24THRUST_300001_SM_1000_NS8cuda_cub4core6detail13_kernel_agentINS1_8__reduce10DrainAgentIlEEJN3cub18CUB_300001_SM_10009GridQueueIyEElEEEvDpT0_)
        /*0134*/ 	.word	0x00000000


	//----- nvinfo : EIATTR_MIN_STACK_SIZE
	.align		4
.L_96:
        /*0138*/ 	.byte	0x04, 0x12
        /*013a*/ 	.short	(.L_98 - .L_97)
	.align		4
.L_97:
        /*013c*/ 	.word	index@(_ZN6thrust24THRUST_300001_SM_1000_NS8cuda_cub4core6detail13_kernel_agentINS1_8__reduce11ReduceAgentINS0_12zip_iteratorIN4cuda3std3__45tupleIJNS0_10device_ptrIdEENS0_17counting_iteratorIlNS0_11use_defaultESF_SF_EEEEEEEPNSB_IJdlEEESJ_lNS1_9__extrema9arg_max_fIdlNSA_4lessIdEEEEEEJSI_SK_lN3cub18CUB_300001_SM_100013GridEvenShareIlEENSS_9GridQueueIyEESP_EEEvDpT0_)
        /*0140*/ 	.word	0x00000000


	//----- nvinfo : EIATTR_MIN_STACK_SIZE
	.align		4
.L_98:
        /*0144*/ 	.byte	0x04, 0x12
        /*0146*/ 	.short	(.L_100 - .L_99)
	.align		4
.L_99:
        /*0148*/ 	.word	index@(_ZN6thrust24THRUST_300001_SM_1000_NS8cuda_cub4core6detail13_kernel_agentINS1_8__reduce11ReduceAgentINS0_12zip_iteratorIN4cuda3std3__45tupleIJNS0_10device_ptrIdEENS0_17counting_iteratorIlNS0_11use_defaultESF_SF_EEEEEEEPNSB_IJdlEEESJ_lNS1_9__extrema9arg_max_fIdlNSA_4lessIdEEEEEEJSI_SK_lSP_EEEvDpT0_)
        /*014c*/ 	.word	0x00000000


	//----- nvinfo : EIATTR_MIN_STACK_SIZE
	.align		4
.L_100:
        /*0150*/ 	.byte	0x04, 0x12
        /*0152*/ 	.short	(.L_102 - .L_101)
	.align		4
.L_101:
        /*0154*/ 	.word	index@(_ZN6thrust24THRUST_300001_SM_1000_NS8cuda_cub4core6detail13_kernel_agentINS1_8__reduce11ReduceAgentIPN4cuda3std3__45tupleIJdlEEESC_SB_iNS1_9__extrema9arg_max_fIdlNS9_4lessIdEEEEEEJSC_SC_iSH_EEEvDpT0_)
        /*0158*/ 	.word	0x00000000


	//----- nvinfo : EIATTR_MIN_STACK_SIZE
	.align		4
.L_102:
        /*015c*/ 	.byte	0x04, 0x12
        /*015e*/ 	.short	(.L_104 - .L_103)
	.align		4
.L_103:
        /*0160*/ 	.word	index@(_ZN6thrust24THRUST_300001_SM_1000_NS8cuda_cub4core6detail13_kernel_agentINS1_8__reduce10DrainAgentIiEEJN3cub18CUB_300001_SM_10009GridQueueIjEEiEEEvDpT0_)
        /*0164*/ 	.word	0x00000000


	//----- nvinfo : EIATTR_MIN_STACK_SIZE
	.align		4
.L_104:
        /*0168*/ 	.byte	0x04, 0x12
        /*016a*/ 	.short	(.L_106 - .L_105)
	.align		4
.L_105:
        /*016c*/ 	.word	index@(_ZN6thrust24THRUST_300001_SM_1000_NS8cuda_cub4core6detail13_kernel_agentINS1_8__reduce11ReduceAgentINS0_12zip_iteratorIN4cuda3std3__45tupleIJNS0_10device_ptrIdEENS0_17counting_iteratorIlNS0_11use_defaultESF_SF_EEEEEEEPNSB_IJdlEEESJ_iNS1_9__extrema9arg_max_fIdlNSA_4lessIdEEEEEEJSI_SK_iN3cub18CUB_300001_SM_100013GridEvenShareIiEENSS_9GridQueueIjEESP_EEEvDpT0_)
        /*0170*/ 	.word	0x00000000


	//----- nvinfo : EIATTR_MIN_STACK_SIZE
	.align		4
.L_106:
        /*0174*/ 	.byte	0x04, 0x12
        /*0176*/ 	.short	(.L_108 - .L_107)
	.align		4
.L_107:
        /*0178*/ 	.word	index@(_ZN6thrust24THRUST_300001_SM_1000_NS8cuda_cub4core6detail13_kernel_agentINS1_8__reduce11ReduceAgentINS0_12zip_iteratorIN4cuda3std3__45tupleIJNS0_10device_ptrIdEENS0_17counting_iteratorIlNS0_11use_defaultESF_SF_EEEEEEEPNSB_IJdlEEESJ_iNS1_9__extrema9arg_max_fIdlNSA_4lessIdEEEEEEJSI_SK_iSP_EEEvDpT0_)
        /*017c*/ 	.word	0x00000000


	//----- nvinfo : EIATTR_MIN_STACK_SIZE
	.align		4
.L_108:
        /*0180*/ 	.byte	0x04, 0x12
        /*0182*/ 	.short	(.L_110 - .L_109)
	.align		4
.L_109:
        /*0184*/ 	.word	index@(_Z7get_epsILj128EEvPKdS1_mmmPd)
        /*0188*/ 	.word	0x00000000


	//----- nvinfo : EIATTR_MIN_STACK_SIZE
	.align		4
.L_110:
        /*018c*/ 	.byte	0x04, 0x12
        /*018e*/ 	.short	(.L_112 - .L_111)
	.align		4
.L_111:
        /*0190*/ 	.word	index@(_Z6updatePKdPdmmm)
        /*0194*/ 	.word	0x00000000
.L_112:


//--------------------- .nv.compat                --------------------------
	.section	.nv.compat,"",@"SHT_CUDA_COMPAT_INFO"
	.align	4
        /*0000*/ 	.byte	0x02, 0x09, 0x00, 0x00, 0x02, 0x02, 0x01, 0x00, 0x02, 0x05, 0x05, 0x00, 0x03, 0x07, 0x01, 0x01
        /*0010*/ 	.byte	0x02, 0x03, 0x00, 0x00, 0x02, 0x06, 0x01, 0x00, 0x04, 0x0b, 0x08, 0x00, 0x01, 0x00, 0x00, 0x00
        /*0020*/ 	.byte	0x00, 0x00, 0x00, 0x00


//--------------------- .nv.info._ZN3cub18CUB_300001_SM_10006detail11EmptyKernelIvEEvv --------------------------
	.section	.nv.info._ZN3cub18CUB_300001_SM_10006detail11EmptyKernelIvEEvv,"",@"SHT_CUDA_INFO"
	.sectionflags	@""
	.align	4


	//----- nvinfo : EIATTR_CUDA_API_VERSION
	.align		4
        /*0000*/ 	.byte	0x04, 0x37
        /*0002*/ 	.short	(.L_114 - .L_113)
.L_113:
        /*0004*/ 	.word	0x00000082


	//----- nvinfo : EIATTR_SPARSE_MMA_MASK
	.align		4
.L_114:
        /*0008*/ 	.byte	0x03, 0x50
        /*000a*/ 	.short	0x0000


	//----- nvinfo : EIATTR_MAXREG_COUNT
	.align		4
        /*000c*/ 	.byte	0x03, 0x1b
        /*000e*/ 	.short	0x00ff


	//----- nvinfo : EIATTR_MERCURY_ISA_VERSION
	.align		4
        /*0010*/ 	.byte	0x03, 0x5f
        /*0012*/ 	.short	0x0101


	//----- nvinfo : EIATTR_VRC_CTA_INIT_COUNT
	.align		4
        /*0014*/ 	.byte	0x02, 0x4a
	.zero		1
	.zero		1


	//----- nvinfo : EIATTR_EXIT_INSTR_OFFSETS
	.align		4
        /*0018*/ 	.byte	0x04, 0x1c
        /*001a*/ 	.short	(.L_116 - .L_115)


	//   ....[0]....
.L_115:
        /*001c*/ 	.word	0x00000010


	//----- nvinfo : EIATTR_SW_WAR
	.align		4
.L_116:
        /*0020*/ 	.byte	0x04, 0x36
        /*0022*/ 	.short	(.L_118 - .L_117)
.L_117:
        /*0024*/ 	.word	0x00000008
.L_118:


//--------------------- .nv.info._ZN6thrust24THRUST_300001_SM_1000_NS8cuda_cub4core6detail13_kernel_agentINS1_8__reduce11ReduceAgentIPN4cuda3std3__45tupleIJdlEEESC_SB_lNS1_9__extrema9arg_max_fIdlNS9_4lessIdEEEEEEJSC_SC_iSH_EEEvDpT0_ --------------------------
	.section	.nv.info._ZN6thrust24THRUST_300001_SM_1000_NS8cuda_cub4core6detail13_kernel_agentINS1_8__reduce11ReduceAgentIPN4cuda3std3__45tupleIJdlEEESC_SB_lNS1_9__extrema9arg_max_fIdlNS9_4lessIdEEEEEEJSC_SC_iSH_EEEvDpT0_,"",@"SHT_CUDA_INFO"
	.sectionflags	@""
	.align	4


	//----- nvinfo : EIATTR_CUDA_API_VERSION
	.align		4
        /*0000*/ 	.byte	0x04, 0x37
        /*0002*/ 	.short	(.L_120 - .L_119)
.L_119:
        /*0004*/ 	.word	0x00000082


	//----- nvinfo : EIATTR_KPARAM_INFO
	.align		4
.L_120:
        /*0008*/ 	.byte	0x04, 0x17
        /*000a*/ 	.short	(.L_122 - .L_121)
.L_121:
        /*000c*/ 	.word	0x00000000
        /*0010*/ 	.short	0x0003
        /*0012*/ 	.short	0x0014
        /*0014*/ 	.byte	0x00, 0xf0, 0x05, 0x00


	//----- nvinfo : EIATTR_KPARAM_INFO
	.align		4
.L_122:
        /*0018*/ 	.byte	0x04, 0x17
        /*001a*/ 	.short	(.L_124 - .L_123)
.L_123:
        /*001c*/ 	.word	0x00000000
        /*0020*/ 	.short	0x0002
        /*0022*/ 	.short	0x0010
        /*0024*/ 	.byte	0x00, 0xf0, 0x11, 0x00


	//----- nvinfo : EIATTR_KPARAM_INFO
	.align		4
.L_124:
        /*0028*/ 	.byte	0x04, 0x17
        /*002a*/ 	.short	(.L_126 - .L_125)
.L_125:
        /*002c*/ 	.word	0x00000000
        /*0030*/ 	.short	0x0001
        /*0032*/ 	.short	0x0008
        /*0034*/ 	.byte	0x00, 0xf5, 0x21, 0x00


	//----- nvinfo : EIATTR_KPARAM_INFO
	.align		4
.L_126:
        /*0038*/ 	.byte	0x04, 0x17
        /*003a*/ 	.short	(.L_128 - .L_127)
.L_127:
        /*003c*/ 	.word	0x00000000
        /*0040*/ 	.short	0x0000
        /*0042*/ 	.short	0x0000
        /*0044*/ 	.byte	0x00, 0xf5, 0x21, 0x00


	//----- nvinfo : EIATTR_SPARSE_MMA_MASK
	.align		4
.L_128:
        /*0048*/ 	.byte	0x03, 0x50
        /*004a*/ 	.short	0x0000


	//----- nvinfo : EIATTR_MAXREG_COUNT
	.align		4
        /*004c*/ 	.byte	0x03, 0x1b
        /*004e*/ 	.short	0x00ff


	//----- nvinfo : EIATTR_NUM_BARRIERS
	.align		4
        /*0050*/ 	.byte	0x02, 0x4c
        /*0052*/ 	.byte	0x01
	.zero		1


	//----- nvinfo : EIATTR_MERCURY_ISA_VERSION
	.align		4
        /*0054*/ 	.byte	0x03, 0x5f
        /*0056*/ 	.short	0x0101


	//----- nvinfo : EIATTR_COOP_GROUP_MASK_REGIDS
	.align		4
        /*0058*/ 	.byte	0x04, 0x29
        /*005a*/ 	.short	(.L_130 - .L_129)


	//   ....[0]....
.L_129:
        /*005c*/ 	.word	0xffffffff


	//   ....[1]....
        /*0060*/ 	.word	0xffffffff


	//   ....[2]....
        /*0064*/ 	.word	0xffffffff


	//   ....[3]....
        /*0068*/ 	.word	0xffffffff


	//   ....[4]....
        /*006c*/ 	.word	0xffffffff


	//   ....[5]....
        /*0070*/ 	.word	0xffffffff


	//   ....[6]....
        /*0074*/ 	.word	0xffffffff


	//   ....[7]....
        /*0078*/ 	.word	0xffffffff


	//   ....[8]....
        /*007c*/ 	.word	0xffffffff


	//   ....[9]....
        /*0080*/ 	.word	0xffffffff


	//   ....[10]....
        /*0084*/ 	.word	0xffffffff


	//   ....[11]....
        /*0088*/ 	.word	0xffffffff


	//   ....[12]....
        /*008c*/ 	.word	0xffffffff


	//   ....[13]....
        /*0090*/ 	.word	0xffffffff


	//   ....[14]....
        /*0094*/ 	.word	0xffffffff


	//   ....[15]....
        /*0098*/ 	.word	0xffffffff


	//   ....[16]....
        /*009c*/ 	.word	0xffffffff


	//   ....[17]....
        /*00a0*/ 	.word	0xffffffff


	//   ....[18]....
        /*00a4*/ 	.word	0xffffffff


	//   ....[19]....
        /*00a8*/ 	.word	0xffffffff


	//   ....[20]....
        /*00ac*/ 	.word	0xffffffff


	//   ....[21]....
        /*00b0*/ 	.word	0xffffffff


	//   ....[22]....
        /*00b4*/ 	.word	0xffffffff


	//   ....[23]....
        /*00b8*/ 	.word	0xffffffff


	//   ....[24]....
        /*00bc*/ 	.word	0xffffffff


	//   ....[25]....
        /*00c0*/ 	.word	0xffffffff


	//   ....[26]....
        /*00c4*/ 	.word	0xffffffff


	//   ....[27]....
        /*00c8*/ 	.word	0xffffffff


	//   ....[28]....
        /*00cc*/ 	.word	0xffffffff


	//   ....[29]....
        /*00d0*/ 	.word	0xffffffff


	//   ....[30]....
        /*00d4*/ 	.word	0xffffffff


	//   ....[31]....
        /*00d8*/ 	.word	0xffffffff


	//   ....[32]....
        /*00dc*/ 	.word	0xffffffff


	//   ....[33]....
        /*00e0*/ 	.word	0xffffffff


	//   ....[34]....
        /*00e4*/ 	.word	0xffffffff


	//   ....[35]....
        /*00e8*/ 	.word	0xffffffff


	//   ....[36]....
        /*00ec*/ 	.word	0xffffffff


	//   ....[37]....
        /*00f0*/ 	.word	0xffffffff


	//   ....[38]....
        /*00f4*/ 	.word	0xffffffff


	//   ....[39]....
        /*00f8*/ 	.word	0xffffffff


	//   ....[40]....
        /*00fc*/ 	.word	0xffffffff


	//   ....[41]....
        /*0100*/ 	.word	0xffffffff


	//   ....[42]....
        /*0104*/ 	.word	0xffffffff


	//   ....[43]....
        /*0108*/ 	.word	0xffffffff


	//   ....[44]....
        /*010c*/ 	.word	0xffffffff


	//   ....[45]....
        /*0110*/ 	.word	0xffffffff


	//   ....[46]....
        /*0114*/ 	.word	0xffffffff


	//   ....[47]....
        /*0118*/ 	.word	0xffffffff


	//   ....[48]....
        /*011c*/ 	.word	0xffffffff


	//   ....[49]....
        /*0120*/ 	.word	0xffffffff


	//   ....[50]....
        /*0124*/ 	.word	0xffffffff


	//   ....[51]....
        /*0128*/ 	.word	0xffffffff


	//   ....[52]....
        /*012c*/ 	.word	0xffffffff


	//   ....[53]....
        /*0130*/ 	.word	0xffffffff


	//   ....[54]....
        /*0134*/ 	.word	0xffffffff


	//   ....[55]....
        /*0138*/ 	.word	0xffffffff


	//   ....[56]....
        /*013c*/ 	.word	0xffffffff


	//   ....[57]....
        /*0140*/ 	.word	0xffffffff


	//   ....[58]....
        /*0144*/ 	.word	0xffffffff


	//   ....[59]....
        /*0148*/ 	.word	0xffffffff


	//----- nvinfo : EIATTR_COOP_GROUP_INSTR_OFFSETS
	.align		4
.L_130:
        /*014c*/ 	.byte	0x04, 0x28
        /*014e*/ 	.short	(.L_132 - .L_131)


	//   ....[0]....
.L_131:
        /*0150*/ 	.word	0x00000b70


	//   ....[1]....
        /*0154*/ 	.word	0x00000ba0


	//   ....[2]....
        /*0158*/ 	.word	0x00000bc0


	//   ....[3]....
        /*015c*/ 	.word	0x00000bd0


	//   ....[4]....
        /*0160*/ 	.word	0x00000d60


	//   ....[5]....
        /*0164*/ 	.word	0x00000d90


	//   ....[6]....
        /*0168*/ 	.word	0x00000dc0


	//   ....[7]....
        /*016c*/ 	.word	0x00000de0


	//   ....[8]....
        /*0170*/ 	.word	0x00000f60


	//   ....[9]....
        /*0174*/ 	.word	0x00000f90


	//   ....[10]....
        /*0178*/ 	.word	0x00000fc0


	//   ....[11]....
        /*017c*/ 	.word	0x00000fe0


	//   ....[12]....
        /*0180*/ 	.word	0x00001160


	//   ....[13]....
        /*0184*/ 	.word	0x00001190


	//   ....[14]....
        /*0188*/ 	.word	0x000011c0


	//   ....[15]....
        /*018c*/ 	.word	0x000011e0


	//   ....[16]....
        /*0190*/ 	.word	0x00001360


	//   ....[17]....
        /*0194*/ 	.word	0x00001390


	//   ....[18]....
        /*0198*/ 	.word	0x000013c0


	//   ....[19]....
        /*019c*/ 	.word	0x000013e0


	//   ....[20]....
        /*01a0*/ 	.word	0x00002140


	//   ....[21]....
        /*01a4*/ 	.word	0x00002150


	//   ....[22]....
        /*01a8*/ 	.word	0x00002160


	//   ....[23]....
        /*01ac*/ 	.word	0x00002180


	//   ....[24]....
        /*01b0*/ 	.word	0x00002300


	//   ....[25]....
        /*01b4*/ 	.word	0x00002340


	//   ....[26]....
        /*01b8*/ 	.word	0x00002370


	//   ....[27]....
        /*01bc*/ 	.word	0x00002390


	//   ....[28]....
        /*01c0*/ 	.word	0x00002510


	//   ....[29]....
        /*01c4*/ 	.word	0x00002550


	//   ....[30]....
        /*01c8*/ 	.word	0x00002580


	//   ....[31]....
        /*01cc*/ 	.word	0x000025a0


	//   ....[32]....
        /*01d0*/ 	.word	0x00002720


	//   ....[33]....
        /*01d4*/ 	.word	0x00002760


	//   ....[34]....
        /*01d8*/ 	.word	0x00002790


	//   ....[35]....
        /*01dc*/ 	.word	0x000027b0


	//   ....[36]....
        /*01e0*/ 	.word	0x00002930


	//   ....[37]....
        /*01e4*/ 	.word	0x00002970


	//   ....[38]....
        /*01e8*/ 	.word	0x000029a0


	//   ....[39]....
        /*01ec*/ 	.word	0x000029c0


	//   ....[40]....
        /*01f0*/ 	.word	0x00005780


	//   ....[41]....
        /*01f4*/ 	.word	0x000057b0


	//   ....[42]....
        /*01f8*/ 	.word	0x000057d0


	//   ....[43]....
        /*01fc*/ 	.word	0x000057e0


	//   ....[44]....
        /*0200*/ 	.word	0x00005970


	//   ....[45]....
        /*0204*/ 	.word	0x000059a0


	//   ....[46]....
        /*0208*/ 	.word	0x000059d0


	//   ....[47]....
        /*020c*/ 	.word	0x000059f0


	//   ....[48]....
        /*0210*/ 	.word	0x00005b70


	//   ....[49]....
        /*0214*/ 	.word	0x00005ba0


	//   ....[50]....
        /*0218*/ 	.word	0x00005bd0


	//   ....[51]....
        /*021c*/ 	.word	0x00005bf0


	//   ....[52]....
        /*0220*/ 	.word	0x00005d70


	//   ....[53]....
        /*0224*/ 	.word	0x00005da0


	//   ....[54]....
        /*0228*/ 	.word	0x00005dd0


	//   ....[55]....
        /*022c*/ 	.word	0x00005df0


	//   ....[56]....
        /*0230*/ 	.word	0x00005f70


	//   ....[57]....
        /*0234*/ 	.word	0x00005fa0


	//   ....[58]....
        /*0238*/ 	.word	0x00005fd0


	//   ....[59]....
        /*023c*/ 	.word	0x00005ff0


	//----- nvinfo : EIATTR_VRC_CTA_INIT_COUNT
	.align		4
.L_132:
        /*0240*/ 	.byte	0x02, 0x4a
	.zero		1
	.zero		1


	//----- nvinfo : EIATTR_EXIT_INSTR_OFFSETS
	.align		4
        /*0244*/ 	.byte	0x04, 0x1c
        /*0246*/ 	.short	(.L_134 - .L_133)


	//   ....[0]....
.L_133:
        /*0248*/ 	.word	0x00000030


	//   ....[1]....
        /*024c*/ 	.word	0x00006c90


	//   ....[2]....
        /*0250*/ 	.word	0x00006cd0


	//----- nvinfo : EIATTR_MAX_THREADS
	.align		4
.L_134:
        /*0254*/ 	.byte	0x04, 0x05
        /*0256*/ 	.short	(.L_136 - .L_135)
.L_135:
        /*0258*/ 	.word	0x00000100
        /*025c*/ 	.word	0x00000001
        /*0260*/ 	.word	0x00000001


	//----- nvinfo : EIATTR_CRS_STACK_SIZE
	.align		4
.L_136:
        /*0264*/ 	.byte	0x04, 0x1e
        /*0266*/ 	.short	(.L_138 - .L_137)
.L_137:
        /*0268*/ 	.word	0x00000000


	//----- nvinfo : EIATTR_CBANK_PARAM_SIZE
	.align		4
.L_138:
        /*026c*/ 	.byte	0x03, 0x19
        /*026e*/ 	.short	0x0015


	//----- nvinfo : EIATTR_PARAM_CBANK
	.align		4
        /*0270*/ 	.byte	0x04, 0x0a
        /*0272*/ 	.short	(.L_140 - .L_139)
	.align		4
.L_139:
        /*0274*/ 	.word	index@(.nv.constant0._ZN6thrust24THRUST_300001_SM_1000_NS8cuda_cub4core6detail13_kernel_agentINS1_8__reduce11ReduceAgentIPN4cuda3std3__45tupleIJdlEEESC_SB_lNS1_9__extrema9arg_max_fIdlNS9_4lessIdEEEEEEJSC_SC_iSH_EEEvDpT0_)
        /*0278*/ 	.short	0x0380
        /*027a*/ 	.short	0x0015


	//----- nvinfo : EIATTR_SW_WAR
	.align		4
.L_140:
        /*027c*/ 	.byte	0x04, 0x36
        /*027e*/ 	.short	(.L_142 - .L_141)
.L_141:
        /*0280*/ 	.word	0x00000008
.L_142:


//--------------------- .nv.info._ZN6thrust24THRUST_300001_SM_1000_NS8cuda_cub4core6detail13_kernel_agentINS1_8__reduce10DrainAgentIlEEJN3cub18CUB_300001_SM_10009GridQueueIyEElEEEvDpT0_ --------------------------
	.section	.nv.info._ZN6thrust24THRUST_300001_SM_1000_NS8cuda_cub4core6detail13_kernel_agentINS1_8__reduce10DrainAgentIlEEJN3cub18CUB_300001_SM_10009GridQueueIyEElEEEvDpT0_,"",@"SHT_CUDA_INFO"
	.sectionflags	@""
	.align	4


	//----- nvinfo : EIATTR_CUDA_API_VERSION
	.align		4
        /*0000*/ 	.byte	0x04, 0x37
        /*0002*/ 	.short	(.L_144 - .L_143)
.L_143:
        /*0004*/ 	.word	0x00000082


	//----- nvinfo : EIATTR_KPARAM_INFO
	.align		4
.L_144:
        /*0008*/ 	.byte	0x04, 0x17
        /*000a*/ 	.short	(.L_146 - .L_145)
.L_145:
        /*000c*/ 	.word	0x00000000
        /*0010*/ 	.short	0x0001
        /*0012*/ 	.short	0x0008
        /*0014*/ 	.byte	0x00, 0xf0, 0x21, 0x00


	//----- nvinfo : EIATTR_KPARAM_INFO
	.align		4
.L_146:
        /*0018*/ 	.byte	0x04, 0x17
        /*001a*/ 	.short	(.L_148 - .L_147)
.L_147:
        /*001c*/ 	.word	0x00000000
        /*0020*/ 	.short	0x0000
        /*0022*/ 	.short	0x0000
        /*0024*/ 	.byte	0x00, 0xf0, 0x21, 0x00


	//----- nvinfo : EIATTR_SPARSE_MMA_MASK
	.align		4
.L_148:
        /*0028*/ 	.byte	0x03, 0x50
        /*002a*/ 	.short	0x0000


	//----- nvinfo : EIATTR_MAXREG_COUNT
	.align		4
        /*002c*/ 	.byte	0x03, 0x1b
        /*002e*/ 	.short	0x00ff


	//----- nvinfo : EIATTR_MERCURY_ISA_VERSION
	.align		4
        /*0030*/ 	.byte	0x03, 0x5f
        /*0032*/ 	.short	0x0101


	//----- nvinfo : EIATTR_VRC_CTA_INIT_COUNT
	.align		4
        /*0034*/ 	.byte	0x02, 0x4a
	.zero		1
	.zero		1


	//----- nvinfo : EIATTR_EXIT_INSTR_OFFSETS
	.align		4
        /*0038*/ 	.byte	0x04, 0x1c
        /*003a*/ 	.short	(.L_150 - .L_149)


	//   ....[0]....
.L_149:
        /*003c*/ 	.word	0x00000060


	//----- nvinfo : EIATTR_MAX_THREADS
	.align		4
.L_150:
        /*0040*/ 	.byte	0x04, 0x05
        /*0042*/ 	.short	(.L_152 - .L_151)
.L_151:
        /*0044*/ 	.word	0x00000001
        /*0048*/ 	.word	0x00000001
        /*004c*/ 	.word	0x00000001


	//----- nvinfo : EIATTR_CBANK_PARAM_SIZE
	.align		4
.L_152:
        /*0050*/ 	.byte	0x03, 0x19
        /*0052*/ 	.short	0x0010


	//----- nvinfo : EIATTR_PARAM_CBANK
	.align		4
        /*0054*/ 	.byte	0x04, 0x0a
        /*0056*/ 	.short	(.L_154 - .L_153)
	.align		4
.L_153:
        /*0058*/ 	.word	index@(.nv.constant0._ZN6thrust24THRUST_300001_SM_1000_NS8cuda_cub4core6detail13_kernel_agentINS1_8__reduce10DrainAgentIlEEJN3cub18CUB_300001_SM_10009GridQueueIyEElEEEvDpT0_)
        /*005c*/ 	.short	0x0380
        /*005e*/ 	.short	0x0010


	//----- nvinfo : EIATTR_SW_WAR
	.align		4
.L_154:
        /*0060*/ 	.byte	0x04, 0x36
        /*0062*/ 	.short	(.L_156 - .L_155)
.L_155:
        /*0064*/ 	.word	0x00000008
.L_156:


//--------------------- .nv.info._ZN6thrust24THRUST_300001_SM_1000_NS8cuda_cub4core6detail13_kernel_agentINS1_8__reduce11ReduceAgentINS0_12zip_iteratorIN4cuda3std3__45tupleIJNS0_10device_ptrIdEENS0_17counting_iteratorIlNS0_11use_defaultESF_SF_EEEEEEEPNSB_IJdlEEESJ_lNS1_9__extrema9arg_max_fIdlNSA_4lessIdEEEEEEJSI_SK_lN3cub18CUB_300001_SM_100013GridEvenShareIlEENSS_9GridQueueIyEESP_EEEvDpT0_ --------------------------
	.section	.nv.info._ZN6thrust24THRUST_300001_SM_1000_NS8cuda_cub4core6detail13_kernel_agentINS1_8__reduce11ReduceAgentINS0_12zip_iteratorIN4cuda3std3__45tupleIJNS0_10device_ptrIdEENS0_17counting_iteratorIlNS0_11use_defaultESF_SF_EEEEEEEPNSB_IJdlEEESJ_lNS1_9__extrema9arg_max_fIdlNSA_4lessIdEEEEEEJSI_SK_lN3cub18CUB_300001_SM_100013GridEvenShareIlEENSS_9GridQueueIyEESP_EEEvDpT0_,"",@"SHT_CUDA_INFO"
	.sectionflags	@""
	.align	4


	//----- nvinfo : EIATTR_CUDA_API_VERSION
	.align		4
        /*0000*/ 	.byte	0x04, 0x37
        /*0002*/ 	.short	(.L_158 - .L_157)
.L_157:
        /*0004*/ 	.word	0x00000082


	//----- nvinfo : EIATTR_KPARAM_INFO
	.align		4
.L_158:
        /*0008*/ 	.byte	0x04, 0x17
        /*000a*/ 	.short	(.L_160 - .L_159)
.L_159:
        /*000c*/ 	.word	0x00000000
        /*0010*/ 	.short	0x0005
        /*0012*/ 	.short	0x0070
        /*0014*/ 	.byte	0x00, 0xf0, 0x05, 0x00


	//----- nvinfo : EIATTR_KPARAM_INFO
	.align		4
.L_160:
        /*0018*/ 	.byte	0x04, 0x17
        /*001a*/ 	.short	(.L_162 - .L_161)
.L_161:
        /*001c*/ 	.word	0x00000000
        /*0020*/ 	.short	0x0004
        /*0022*/ 	.short	0x0068
        /*0024*/ 	.byte	0x00, 0xf0, 0x21, 0x00


	//----- nvinfo : EIATTR_KPARAM_INFO
	.align		4
.L_162:
        /*0028*/ 	.byte	0x04, 0x17
        /*002a*/ 	.short	(.L_164 - .L_163)
.L_163:
        /*002c*/ 	.word	0x00000000
        /*0030*/ 	.short	0x0003
        /*0032*/ 	.short	0x0020
        /*0034*/ 	.byte	0x00, 0xf0, 0x21, 0x01


	//----- nvinfo : EIATTR_KPARAM_INFO
	.align		4
.L_164:
        /*0038*/ 	.byte	0x04, 0x17
        /*003a*/ 	.short	(.L_166 - .L_165)
.L_165:
        /*003c*/ 	.word	0x00000000
        /*0040*/ 	.short	0x0002
        /*0042*/ 	.short	0x0018
        /*0044*/ 	.byte	0x00, 0xf0, 0x21, 0x00


	//----- nvinfo : EIATTR_KPARAM_INFO
	.align		4
.L_166:
        /*0048*/ 	.byte	0x04, 0x17
        /*004a*/ 	.short	(.L_168 - .L_167)
.L_167:
        /*004c*/ 	.word	0x00000000
        /*0050*/ 	.short	0x0001
        /*0052*/ 	.short	0x0010
        /*0054*/ 	.byte	0x00, 0xf5, 0x21, 0x00


	//----- nvinfo : EIATTR_KPARAM_INFO
	.align		4
.L_168:
        /*0058*/ 	.byte	0x04, 0x17
        /*005a*/ 	.short	(.L_170 - .L_169)
.L_169:
        /*005c*/ 	.word	0x00000000
        /*0060*/ 	.short	0x0000
        /*0062*/ 	.short	0x0000
        /*0064*/ 	.byte	0x00, 0xf0, 0x41, 0x00


	//----- nvinfo : EIATTR_SPARSE_MMA_MASK
	.align		4
.L_170:
        /*0068*/ 	.byte	0x03, 0x50
        /*006a*/ 	.short	0x0000


	//----- nvinfo : EIATTR_MAXREG_COUNT
	.align		4
        /*006c*/ 	.byte	0x03, 0x1b
        /*006e*/ 	.short	0x00ff


	//----- nvinfo : EIATTR_NUM_BARRIERS
	.align		4
        /*0070*/ 	.byte	0x02, 0x4c
        /*0072*/ 	.byte	0x01
	.zero		1


	//----- nvinfo : EIATTR_MERCURY_ISA_VERSION
	.align		4
        /*0074*/ 	.byte	0x03, 0x5f
        /*0076*/ 	.short	0x0101


	//----- nvinfo : EIATTR_COOP_GROUP_MASK_REGIDS
	.align		4
        /*0078*/ 	.byte	0x04, 0x29
        /*007a*/ 	.short	(.L_172 - .L_171)


	//   ....[0]....
.L_171:
        /*007c*/ 	.word	0xffffffff


	//   ....[1]....
        /*0080*/ 	.word	0xffffffff


	//   ....[2]....
        /*0084*/ 	.word	0xffffffff


	//   ....[3]....
        /*0088*/ 	.word	0xffffffff


	//   ....[4]....
        /*008c*/ 	.word	0xffffffff


	//   ....[5]....
        /*0090*/ 	.word	0xffffffff


	//   ....[6]....
        /*0094*/ 	.word	0xffffffff


	//   ....[7]....
        /*0098*/ 	.word	0xffffffff


	//   ....[8]....
        /*009c*/ 	.word	0xffffffff


	//   ....[9]....
        /*00a0*/ 	.word	0xffffffff


	//   ....[10]....
        /*00a4*/ 	.word	0xffffffff


	//   ....[11]....
        /*00a8*/ 	.word	0xffffffff


	//   ....[12]....
        /*00ac*/ 	.word	0xffffffff


	//   ....[13]....
        /*00b0*/ 	.word	0xffffffff


	//   ....[14]....
        /*00b4*/ 	.word	0xffffffff


	//   ....[15]....
        /*00b8*/ 	.word	0xffffffff


	//   ....[16]....
        /*00bc*/ 	.word	0xffffffff


	//   ....[17]....
        /*00c0*/ 	.word	0xffffffff


	//   ....[18]....
        /*00c4*/ 	.word	0xffffffff


	//   ....[19]....
        /*00c8*/ 	.word	0xffffffff


	//   ....[20]....
        /*00cc*/ 	.word	0xffffffff


	//   ....[21]....
        /*00d0*/ 	.word	0xffffffff


	//   ....[22]....
        /*00d4*/ 	.word	0xffffffff


	//   ....[23]....
        /*00d8*/ 	.word	0xffffffff


	//   ....[24]....
        /*00dc*/ 	.word	0xffffffff


	//   ....[25]....
        /*00e0*/ 	.word	0xffffffff


	//   ....[26]....
        /*00e4*/ 	.word	0xffffffff


	//   ....[27]....
        /*00e8*/ 	.word	0xffffffff


	//   ....[28]....
        /*00ec*/ 	.word	0xffffffff


	//   ....[29]....
        /*00f0*/ 	.word	0xffffffff


	//   ....[30]....
        /*00f4*/ 	.word	0xffffffff


	//   ....[31]....
        /*00f8*/ 	.word	0xffffffff


	//   ....[32]....
        /*00fc*/ 	.word	0xffffffff


	//   ....[33]....
        /*0100*/ 	.word	0xffffffff


	//   ....[34]....
        /*0104*/ 	.word	0xffffffff


	//   ....[35]....
        /*0108*/ 	.word	0xffffffff


	//   ....[36]....
        /*010c*/ 	.word	0xffffffff


	//   ....[37]....
        /*0110*/ 	.word	0xffffffff


	//   ....[38]....
        /*0114*/ 	.word	0xffffffff


	//   ....[39]....
        /*0118*/ 	.word	0xffffffff


	//   ....[40]....
        /*011c*/ 	.word	0xffffffff


	//   ....[41]....
        /*0120*/ 	.word	0xffffffff


	//   ....[42]....
        /*0124*/ 	.word	0xffffffff


	//   ....[43]....
        /*0128*/ 	.word	0xffffffff


	//   ....[44]....
        /*012c*/ 	.word	0xffffffff


	//   ....[45]....
        /*0130*/ 	.word	0xffffffff


	//   ....[46]....
        /*0134*/ 	.word	0xffffffff


	//   ....[47]....
        /*0138*/ 	.word	0xffffffff


	//   ....[48]....
        /*013c*/ 	.word	0xffffffff


	//   ....[49]....
        /*0140*/ 	.word	0xffffffff


	//   ....[50]....
        /*0144*/ 	.word	0xffffffff


	//   ....[51]....
        /*0148*/ 	.word	0xffffffff


	//   ....[52]....
        /*014c*/ 	.word	0xffffffff


	//   ....[53]....
        /*0150*/ 	.word	0xffffffff


	//   ....[54]....
        /*0154*/ 	.word	0xffffffff


	//   ....[55]....
        /*0158*/ 	.word	0xffffffff


	//   ....[56]....
        /*015c*/ 	.word	0xffffffff


	//   ....[57]....
        /*0160*/ 	.word	0xffffffff


	//   ....[58]....
        /*0164*/ 	.word	0xffffffff


	//   ....[59]....
        /*0168*/ 	.word	0xffffffff


	//----- nvinfo : EIATTR_COOP_GROUP_INSTR_OFFSETS
	.align		4
.L_172:
        /*016c*/ 	.byte	0x04, 0x28
        /*016e*/ 	.short	(.L_174 - .L_173)


	//   ....[0]....
.L_173:
        /*0170*/ 	.word	0x00000d70


	//   ....[1]....
        /*0174*/ 	.word	0x00000da0


	//   ....[2]....
        /*0178*/ 	.word	0x00000dc0


	//   ....[3]....
        /*017c*/ 	.word	0x00000dd0


	//   ....[4]....
        /*0180*/ 	.word	0x00000f60


	//   ....[5]....
        /*0184*/ 	.word	0x00000f90


	//   ....[6]....
        /*0188*/ 	.word	0x00000fc0


	//   ....[7]....
        /*018c*/ 	.word	0x00000fe0


	//   ....[8]....
        /*0190*/ 	.word	0x00001160


	//   ....[9]....
        /*0194*/ 	.word	0x00001190


	//   ....[10]....
        /*0198*/ 	.word	0x000011c0


	//   ....[11]....
        /*019c*/ 	.word	0x000011e0


	//   ....[12]....
        /*01a0*/ 	.word	0x00001360


	//   ....[13]....
        /*01a4*/ 	.word	0x00001390


	//   ....[14]....
        /*01a8*/ 	.word	0x000013c0


	//   ....[15]....
        /*01ac*/ 	.word	0x000013e0


	//   ....[16]....
        /*01b0*/ 	.word	0x00001560


	//   ....[17]....
        /*01b4*/ 	.word	0x00001590


	//   ....[18]....
        /*01b8*/ 	.word	0x000015c0


	//   ....[19]....
        /*01bc*/ 	.word	0x000015e0


	//   ....[20]....
        /*01c0*/ 	.word	0x00002340


	//   ....[21]....
        /*01c4*/ 	.word	0x00002350


	//   ....[22]....
        /*01c8*/ 	.word	0x00002360


	//   ....[23]....
        /*01cc*/ 	.word	0x00002380


	//   ....[24]....
        /*01d0*/ 	.word	0x00002500


	//   ....[25]....
        /*01d4*/ 	.word	0x00002540


	//   ....[26]....
        /*01d8*/ 	.word	0x00002570


	//   ....[27]....
        /*01dc*/ 	.word	0x00002590


	//   ....[28]....
        /*01e0*/ 	.word	0x00002710


	//   ....[29]....
        /*01e4*/ 	.word	0x00002750


	//   ....[30]....
        /*01e8*/ 	.word	0x00002780


	//   ....[31]....
        /*01ec*/ 	.word	0x000027a0


	//   ....[32]....
        /*01f0*/ 	.word	0x00002920


	//   ....[33]....
        /*01f4*/ 	.word	0x00002960


	//   ....[34]....
        /*01f8*/ 	.word	0x00002990


	//   ....[35]....
        /*01fc*/ 	.word	0x000029b0


	//   ....[36]....
        /*0200*/ 	.word	0x00002b30


	//   ....[37]....
        /*0204*/ 	.word	0x00002b70


	//   ....[38]....
        /*0208*/ 	.word	0x00002ba0


	//   ....[39]....
        /*020c*/ 	.word	0x00002bc0


	//   ....[40]....
        /*0210*/ 	.word	0x000053c0


	//   ....[41]....
        /*0214*/ 	.word	0x000053f0


	//   ....[42]....
        /*0218*/ 	.word	0x00005410


	//   ....[43]....
        /*021c*/ 	.word	0x00005420


	//   ....[44]....
        /*0220*/ 	.word	0x000055b0


	//   ....[45]....
        /*0224*/ 	.word	0x000055e0


	//   ....[46]....
        /*0228*/ 	.word	0x00005610


	//   ....[47]....
        /*022c*/ 	.word	0x00005630


	//   ....[48]....
        /*0230*/ 	.word	0x000057b0


	//   ....[49]....
        /*0234*/ 	.word	0x000057e0


	//   ....[50]....
        /*0238*/ 	.word	0x00005810


	//   ....[51]....
        /*023c*/ 	.word	0x00005830


	//   ....[52]....
        /*0240*/ 	.word	0x000059b0


	//   ....[53]....
        /*0244*/ 	.word	0x000059e0


	//   ....[54]....
        /*0248*/ 	.word	0x00005a10


	//   ....[55]....
        /*024c*/ 	.word	0x00005a30


	//   ....[56]....
        /*0250*/ 	.word	0x00005bb0


	//   ....[57]....
        /*0254*/ 	.word	0x00005be0


	//   ....[58]....
        /*0258*/ 	.word	0x00005c10


	//   ....[59]....
        /*025c*/ 	.word	0x00005c30


	//----- nvinfo : EIATTR_VRC_CTA_INIT_COUNT
	.align		4
.L_174:
        /*0260*/ 	.byte	0x02, 0x4a
	.zero		1
	.zero		1


	//----- nvinfo : EIATTR_EXIT_INSTR_OFFSETS
	.align		4
        /*0264*/ 	.byte	0x04, 0x1c
        /*0266*/ 	.short	(.L_176 - .L_175)


	//   ....[0]....
.L_175:
        /*0268*/ 	.word	0x000068d0


	//   ....[1]....
        /*026c*/ 	.word	0x00006920


	//----- nvinfo : EIATTR_MAX_THREADS
	.align		4
.L_176:
        /*0270*/ 	.byte	0x04, 0x05
        /*0272*/ 	.short	(.L_178 - .L_177)
.L_177:
        /*0274*/ 	.word	0x00000100
        /*0278*/ 	.word	0x00000001
        /*027c*/ 	.word	0x00000001


	//----- nvinfo : EIATTR_CRS_STACK_SIZE
	.align		4
.L_178:
        /*0280*/ 	.byte	0x04, 0x1e
        /*0282*/ 	.short	(.L_180 - .L_179)
.L_179:
        /*0284*/ 	.word	0x00000000


	//----- nvinfo : EIATTR_CBANK_PARAM_SIZE
	.align		4
.L_180:
        /*0288*/ 	.byte	0x03, 0x19
        /*028a*/ 	.short	0x0071


	//----- nvinfo : EIATTR_PARAM_CBANK
	.align		4
        /*028c*/ 	.byte	0x04, 0x0a
        /*028e*/ 	.short	(.L_182 - .L_181)
	.align		4
.L_181:
        /*0290*/ 	.word	index@(.nv.constant0._ZN6thrust24THRUST_300001_SM_1000_NS8cuda_cub4core6detail13_kernel_agentINS1_8__reduce11ReduceAgentINS0_12zip_iteratorIN4cuda3std3__45tupleIJNS0_10device_ptrIdEENS0_17counting_iteratorIlNS0_11use_defaultESF_SF_EEEEEEEPNSB_IJdlEEESJ_lNS1_9__extrema9arg_max_fIdlNSA_4lessIdEEEEEEJSI_SK_lN3cub18CUB_300001_SM_100013GridEvenShareIlEENSS_9GridQueueIyEESP_EEEvDpT0_)
        /*0294*/ 	.short	0x0380
        /*0296*/ 	.short	0x0071


	//----- nvinfo : EIATTR_SW_WAR
	.align		4
.L_182:
        /*0298*/ 	.byte	0x04, 0x36
        /*029a*/ 	.short	(.L_184 - .L_183)
.L_183:
        /*029c*/ 	.word	0x00000008
.L_184:


//--------------------- .nv.info._ZN6thrust24THRUST_300001_SM_1000_NS8cuda_cub4core6detail13_kernel_agentINS1_8__reduce11ReduceAgentINS0_12zip_iteratorIN4cuda3std3__45tupleIJNS0_10device_ptrIdEENS0_17counting_iteratorIlNS0_11use_defaultESF_SF_EEEEEEEPNSB_IJdlEEESJ_lNS1_9__extrema9arg_max_fIdlNSA_4lessIdEEEEEEJSI_SK_lSP_EEEvDpT0_ --------------------------
	.section	.nv.info._ZN6thrust24THRUST_300001_SM_1000_NS8cuda_cub4core6detail13_kernel_agentINS1_8__reduce11ReduceAgentINS0_12zip_iteratorIN4cuda3std3__45tupleIJNS0_10device_ptrIdEENS0_17counting_iteratorIlNS0_11use_defaultESF_SF_EEEEEEEPNSB_IJdlEEESJ_lNS1_9__extrema9arg_max_fIdlNSA_4lessIdEEEEEEJSI_SK_lSP_EEEvDpT0_,"",@"SHT_CUDA_INFO"
	.sectionflags	@""
	.align	4


	//----- nvinfo : EIATTR_CUDA_API_VERSION
	.align		4
        /*0000*/ 	.byte	0x04, 0x37
        /*0002*/ 	.short	(.L_186 - .L_185)
.L_185:
        /*0004*/ 	.word	0x00000082


	//----- nvinfo : EIATTR_KPARAM_INFO
	.align		4
.L_186:
        /*0008*/ 	.byte	0x04, 0x17
        /*000a*/ 	.short	(.L_188 - .L_187)
.L_187:
        /*000c*/ 	.word	0x00000000
        /*0010*/ 	.short	0x0003
        /*0012*/ 	.short	0x0020
        /*0014*/ 	.byte	0x00, 0xf0, 0x05, 0x00


	//----- nvinfo : EIATTR_KPARAM_INFO
	.align		4
.L_188:
        /*0018*/ 	.byte	0x04, 0x17
        /*001a*/ 	.short	(.L_190 - .L_189)
.L_189:
        /*001c*/ 	.word	0x00000000
        /*0020*/ 	.short	0x0002
        /*0022*/ 	.short	0x0018
        /*0024*/ 	.byte	0x00, 0xf0, 0x21, 0x00


	//----- nvinfo : EIATTR_KPARAM_INFO
	.align		4
.L_190:
        /*0028*/ 	.byte	0x04, 0x17
        /*002a*/ 	.short	(.L_192 - .L_191)
.L_191:
        /*002c*/ 	.word	0x00000000
        /*0030*/ 	.short	0x0001
        /*0032*/ 	.short	0x0010
        /*0034*/ 	.byte	0x00, 0xf5, 0x21, 0x00


	//----- nvinfo : EIATTR_KPARAM_INFO
	.align		4
.L_192:
        /*0038*/ 	.byte	0x04, 0x17
        /*003a*/ 	.short	(.L_194 - .L_193)
.L_193:
        /*003c*/ 	.word	0x00000000
        /*0040*/ 	.short	0x0000
        /*0042*/ 	.short	0x0000
        /*0044*/ 	.byte	0x00, 0xf0, 0x41, 0x00


	//----- nvinfo : EIATTR_SPARSE_MMA_MASK
	.align		4
.L_194:
        /*0048*/ 	.byte	0x03, 0x50
        /*004a*/ 	.short	0x0000


	//----- nvinfo : EIATTR_MAXREG_COUNT
	.align		4
        /*004c*/ 	.byte	0x03, 0x1b
        /*004e*/ 	.short	0x00ff


	//----- nvinfo : EIATTR_NUM_BARRIERS
	.align		4
        /*0050*/ 	.byte	0x02, 0x4c
        /*0052*/ 	.byte	0x01
	.zero		1


	//----- nvinfo : EIATTR_MERCURY_ISA_VERSION
	.align		4
        /*0054*/ 	.byte	0x03, 0x5f
        /*0056*/ 	.short	0x0101


	//----- nvinfo : EIATTR_COOP_GROUP_MASK_REGIDS
	.align		4
        /*0058*/ 	.byte	0x04, 0x29
        /*005a*/ 	.short	(.L_196 - .L_195)


	//   ....[0]....
.L_195:
        /*005c*/ 	.word	0xffffffff


	//   ....[1]....
        /*0060*/ 	.word	0xffffffff


	//   ....[2]....
        /*0064*/ 	.word	0xffffffff


	//   ....[3]....
        /*0068*/ 	.word	0xffffffff


	//   ....[4]....
        /*006c*/ 	.word	0xffffffff


	//   ....[5]....
        /*0070*/ 	.word	0xffffffff


	//   ....[6]....
        /*0074*/ 	.word	0xffffffff


	//   ....[7]....
        /*0078*/ 	.word	0xffffffff


	//   ....[8]....
        /*007c*/ 	.word	0xffffffff


	//   ....[9]....
        /*0080*/ 	.word	0xffffffff


	//   ....[10]....
        /*0084*/ 	.word	0xffffffff


	//   ....[11]....
        /*0088*/ 	.word	0xffffffff


	//   ....[12]....
        /*008c*/ 	.word	0xffffffff


	//   ....[13]....
        /*0090*/ 	.word	0xffffffff


	//   ....[14]....
        /*0094*/ 	.word	0xffffffff


	//   ....[15]....
        /*0098*/ 	.word	0xffffffff


	//   ....[16]....
        /*009c*/ 	.word	0xffffffff


	//   ....[17]....
        /*00a0*/ 	.word	0xffffffff


	//   ....[18]....
        /*00a4*/ 	.word	0xffffffff


	//   ....[19]....
        /*00a8*/ 	.word	0xffffffff


	//   ....[20]....
        /*00ac*/ 	.word	0xffffffff


	//   ....[21]....
        /*00b0*/ 	.word	0xffffffff


	//   ....[22]....
        /*00b4*/ 	.word	0xffffffff


	//   ....[23]....
        /*00b8*/ 	.word	0xffffffff


	//   ....[24]....
        /*00bc*/ 	.word	0xffffffff


	//   ....[25]....
        /*00c0*/ 	.word	0xffffffff


	//   ....[26]....
        /*00c4*/ 	.word	0xffffffff


	//   ....[27]....
        /*00c8*/ 	.word	0xffffffff


	//   ....[28]....
        /*00cc*/ 	.word	0xffffffff


	//   ....[29]....
        /*00d0*/ 	.word	0xffffffff


	//   ....[30]....
        /*00d4*/ 	.word	0xffffffff


	//   ....[31]....
        /*00d8*/ 	.word	0xffffffff


	//   ....[32]....
        /*00dc*/ 	.word	0xffffffff


	//   ....[33]....
        /*00e0*/ 	.word	0xffffffff


	//   ....[34]....
        /*00e4*/ 	.word	0xffffffff


	//   ....[35]....
        /*00e8*/ 	.word	0xffffffff


	//   ....[36]....
        /*00ec*/ 	.word	0xffffffff


	//   ....[37]....
        /*00f0*/ 	.word	0xffffffff


	//   ....[38]....
        /*00f4*/ 	.word	0xffffffff


	//   ....[39]....
        /*00f8*/ 	.word	0xffffffff


	//   ....[40]....
        /*00fc*/ 	.word	0xffffffff


	//   ....[41]....
        /*0100*/ 	.word	0xffffffff


	//   ....[42]....
        /*0104*/ 	.word	0xffffffff


	//   ....[43]....
        /*0108*/ 	.word	0xffffffff


	//   ....[44]....
        /*010c*/ 	.word	0xffffffff


	//   ....[45]....
        /*0110*/ 	.word	0xffffffff


	//   ....[46]....
        /*0114*/ 	.word	0xffffffff


	//   ....[47]....
        /*0118*/ 	.word	0xffffffff


	//   ....[48]....
        /*011c*/ 	.word	0xffffffff


	//   ....[49]....
        /*0120*/ 	.word	0xffffffff


	//   ....[50]....
        /*0124*/ 	.word	0xffffffff


	//   ....[51]....
        /*0128*/ 	.word	0xffffffff


	//   ....[52]....
        /*012c*/ 	.word	0xffffffff


	//   ....[53]....
        /*0130*/ 	.word	0xffffffff


	//   ....[54]....
        /*0134*/ 	.word	0xffffffff


	//   ....[55]....
        /*0138*/ 	.word	0xffffffff


	//   ....[56]....
        /*013c*/ 	.word	0xffffffff


	//   ....[57]....
        /*0140*/ 	.word	0xffffffff


	//   ....[58]....
        /*0144*/ 	.word	0xffffffff


	//   ....[59]....
        /*0148*/ 	.word	0xffffffff


	//----- nvinfo : EIATTR_COOP_GROUP_INSTR_OFFSETS
	.align		4
.L_196:
        /*014c*/ 	.byte	0x04, 0x28
        /*014e*/ 	.short	(.L_198 - .L_197)


	//   ....[0]....
.L_197:
        /*0150*/ 	.word	0x00000cb0


	//   ....[1]....
        /*0154*/ 	.word	0x00000ce0


	//   ....[2]....
        /*0158*/ 	.word	0x00000d00


	//   ....[3]....
        /*015c*/ 	.word	0x00000d10


	//   ....[4]....
        /*0160*/ 	.word	0x00000ea0


	//   ....[5]....
        /*0164*/ 	.word	0x00000ed0


	//   ....[6]....
        /*0168*/ 	.word	0x00000f00


	//   ....[7]....
        /*016c*/ 	.word	0x00000f20


	//   ....[8]....
        /*0170*/ 	.word	0x000010a0


	//   ....[9]....
        /*0174*/ 	.word	0x000010d0


	//   ....[10]....
        /*0178*/ 	.word	0x00001100


	//   ....[11]....
        /*017c*/ 	.word	0x00001120


	//   ....[12]....
        /*0180*/ 	.word	0x000012a0


	//   ....[13]....
        /*0184*/ 	.word	0x000012d0


	//   ....[14]....
        /*0188*/ 	.word	0x00001300


	//   ....[15]....
        /*018c*/ 	.word	0x00001320


	//   ....[16]....
        /*0190*/ 	.word	0x000014a0


	//   ....[17]....
        /*0194*/ 	.word	0x000014d0


	//   ....[18]....
        /*0198*/ 	.word	0x00001500


	//   ....[19]....
        /*019c*/ 	.word	0x00001520


	//   ....[20]....
        /*01a0*/ 	.word	0x00002280


	//   ....[21]....
        /*01a4*/ 	.word	0x00002290


	//   ....[22]....
        /*01a8*/ 	.word	0x000022a0


	//   ....[23]....
        /*01ac*/ 	.word	0x000022c0


	//   ....[24]....
        /*01b0*/ 	.word	0x00002440


	//   ....[25]....
        /*01b4*/ 	.word	0x00002480


	//   ....[26]....
        /*01b8*/ 	.word	0x000024b0


	//   ....[27]....
        /*01bc*/ 	.word	0x000024d0


	//   ....[28]....
        /*01c0*/ 	.word	0x00002650


	//   ....[29]....
        /*01c4*/ 	.word	0x00002690


	//   ....[30]....
        /*01c8*/ 	.word	0x000026c0


	//   ....[31]....
        /*01cc*/ 	.word	0x000026e0


	//   ....[32]....
        /*01d0*/ 	.word	0x00002860


	//   ....[33]....
        /*01d4*/ 	.word	0x000028a0


	//   ....[34]....
        /*01d8*/ 	.word	0x000028d0


	//   ....[35]....
        /*01dc*/ 	.word	0x000028f0


	//   ....[36]....
        /*01e0*/ 	.word	0x00002a70


	//   ....[37]....
        /*01e4*/ 	.word	0x00002ab0


	//   ....[38]....
        /*01e8*/ 	.word	0x00002ae0


	//   ....[39]....
        /*01ec*/ 	.word	0x00002b00


	//   ....[40]....
        /*01f0*/ 	.word	0x00004f70


	//   ....[41]....
        /*01f4*/ 	.word	0x00004fa0


	//   ....[42]....
        /*01f8*/ 	.word	0x00004fc0


	//   ....[43]....
        /*01fc*/ 	.word	0x00004fd0


	//   ....[44]....
        /*0200*/ 	.word	0x00005160


	//   ....[45]....
        /*0204*/ 	.word	0x00005190


	//   ....[46]....
        /*0208*/ 	.word	0x000051c0


	//   ....[47]....
        /*020c*/ 	.word	0x000051e0


	//   ....[48]....
        /*0210*/ 	.word	0x00005360


	//   ....[49]....
        /*0214*/ 	.word	0x00005390


	//   ....[50]....
        /*0218*/ 	.word	0x000053c0


	//   ....[51]....
        /*021c*/ 	.word	0x000053e0


	//   ....[52]....
        /*0220*/ 	.word	0x00005560


	//   ....[53]....
        /*0224*/ 	.word	0x00005590


	//   ....[54]....
        /*0228*/ 	.word	0x000055c0


	//   ....[55]....
        /*022c*/ 	.word	0x000055e0


	//   ....[56]....
        /*0230*/ 	.word	0x00005760


	//   ....[57]....
        /*0234*/ 	.word	0x00005790


	//   ....[58]....
        /*0238*/ 	.word	0x000057c0


	//   ....[59]....
        /*023c*/ 	.word	0x000057e0


	//----- nvinfo : EIATTR_VRC_CTA_INIT_COUNT
	.align		4
.L_198:
        /*0240*/ 	.byte	0x02, 0x4a
	.zero		1
	.zero		1


	//----- nvinfo : EIATTR_EXIT_INSTR_OFFSETS
	.align		4
        /*0244*/ 	.byte	0x04, 0x1c
        /*0246*/ 	.short	(.L_200 - .L_199)


	//   ....[0]....
.L_199:
        /*0248*/ 	.word	0x00000040


	//   ....[1]....
        /*024c*/ 	.word	0x00006480


	//   ....[2]....
        /*0250*/ 	.word	0x000064c0


	//----- nvinfo : EIATTR_MAX_THREADS
	.align		4
.L_200:
        /*0254*/ 	.byte	0x04, 0x05
        /*0256*/ 	.short	(.L_202 - .L_201)
.L_201:
        /*0258*/ 	.word	0x00000100
        /*025c*/ 	.word	0x00000001
        /*0260*/ 	.word	0x00000001


	//----- nvinfo : EIATTR_CRS_STACK_SIZE
	.align		4
.L_202:
        /*0264*/ 	.byte	0x04, 0x1e
        /*0266*/ 	.short	(.L_204 - .L_203)
.L_203:
        /*0268*/ 	.word	0x00000000


	//----- nvinfo : EIATTR_CBANK_PARAM_SIZE
	.align		4
.L_204:
        /*026c*/ 	.byte	0x03, 0x19
        /*026e*/ 	.short	0x0021


	//----- nvinfo : EIATTR_PARAM_CBANK
	.align		4
        /*0270*/ 	.byte	0x04, 0x0a
        /*0272*/ 	.short	(.L_206 - .L_205)
	.align		4
.L_205:
        /*0274*/ 	.word	index@(.nv.constant0._ZN6thrust24THRUST_300001_SM_1000_NS8cuda_cub4core6detail13_kernel_agentINS1_8__reduce11ReduceAgentINS0_12zip_iteratorIN4cuda3std3__45tupleIJNS0_10device_ptrIdEENS0_17counting_iteratorIlNS0_11use_defaultESF_SF_EEEEEEEPNSB_IJdlEEESJ_lNS1_9__extrema9arg_max_fIdlNSA_4lessIdEEEEEEJSI_SK_lSP_EEEvDpT0_)
        /*0278*/ 	.short	0x0380
        /*027a*/ 	.short	0x0021


	//----- nvinfo : EIATTR_SW_WAR
	.align		4
.L_206:
        /*027c*/ 	.byte	0x04, 0x36
        /*027e*/ 	.short	(.L_208 - .L_207)
.L_207:
        /*0280*/ 	.word	0x00000008
.L_208:


//--------------------- .nv.info._ZN6thrust24THRUST_300001_SM_1000_NS8cuda_cub4core6detail13_kernel_agentINS1_8__reduce11ReduceAgentIPN4cuda3std3__45tupleIJdlEEESC_SB_iNS1_9__extrema9arg_max_fIdlNS9_4lessIdEEEEEEJSC_SC_iSH_EEEvDpT0_ --------------------------
	.section	.nv.info._ZN6thrust24THRUST_300001_SM_1000_NS8cuda_cub4core6detail13_kernel_agentINS1_8__reduce11ReduceAgentIPN4cuda3std3__45tupleIJdlEEESC_SB_iNS1_9__extrema9arg_max_fIdlNS9_4lessIdEEEEEEJSC_SC_iSH_EEEvDpT0_,"",@"SHT_CUDA_INFO"
	.sectionflags	@""
	.align	4


	//----- nvinfo : EIATTR_CUDA_API_VERSION
	.align		4
        /*0000*/ 	.byte	0x04, 0x37
        /*0002*/ 	.short	(.L_210 - .L_209)
.L_209:
        /*0004*/ 	.word	0x00000082


	//----- nvinfo : EIATTR_KPARAM_INFO
	.align		4
.L_210:
        /*0008*/ 	.byte	0x04, 0x17
        /*000a*/ 	.short	(.L_212 - .L_211)
.L_211:
        /*000c*/ 	.word	0x00000000
        /*0010*/ 	.short	0x0003
        /*0012*/ 	.short	0x0014
        /*0014*/ 	.byte	0x00, 0xf0, 0x05, 0x00


	//----- nvinfo : EIATTR_KPARAM_INFO
	.align		4
.L_212:
        /*0018*/ 	.byte	0x04, 0x17
        /*001a*/ 	.short	(.L_214 - .L_213)
.L_213:
        /*001c*/ 	.word	0x00000000
        /*0020*/ 	.short	0x0002
        /*0022*/ 	.short	0x0010
        /*0024*/ 	.byte	0x00, 0xf0, 0x11, 0x00


	//----- nvinfo : EIATTR_KPARAM_INFO
	.align		4
.L_214:
        /*0028*/ 	.byte	0x04, 0x17
        /*002a*/ 	.short	(.L_216 - .L_215)
.L_215:
        /*002c*/ 	.word	0x00000000
        /*0030*/ 	.short	0x0001
        /*0032*/ 	.short	0x0008
        /*0034*/ 	.byte	0x00, 0xf5, 0x21, 0x00


	//----- nvinfo : EIATTR_KPARAM_INFO
	.align		4
.L_216:
        /*0038*/ 	.byte	0x04, 0x17
        /*003a*/ 	.short	(.L_218 - .L_217)
.L_217:
        /*003c*/ 	.word	0x00000000
        /*0040*/ 	.short	0x0000
        /*0042*/ 	.short	0x0000
        /*0044*/ 	.byte	0x00, 0xf5, 0x21, 0x00


	//----- nvinfo : EIATTR_SPARSE_MMA_MASK
	.align		4
.L_218:
        /*0048*/ 	.byte	0x03, 0x50
        /*004a*/ 	.short	0x0000


	//----- nvinfo : EIATTR_MAXREG_COUNT
	.align		4
        /*004c*/ 	.byte	0x03, 0x1b
        /*004e*/ 	.short	0x00ff


	//----- nvinfo : EIATTR_NUM_BARRIERS
	.align		4
        /*0050*/ 	.byte	0x02, 0x4c
        /*0052*/ 	.byte	0x01
	.zero		1


	//----- nvinfo : EIATTR_MERCURY_ISA_VERSION
	.align		4
        /*0054*/ 	.byte	0x03, 0x5f
        /*0056*/ 	.short	0x0101


	//----- nvinfo : EIATTR_COOP_GROUP_MASK_REGIDS
	.align		4
        /*0058*/ 	.byte	0x04, 0x29
        /*005a*/ 	.short	(.L_220 - .L_219)


	//   ....[0]....
.L_219:
        /*005c*/ 	.word	0xffffffff


	//   ....[1]....
        /*0060*/ 	.word	0xffffffff


	//   ....[2]....
        /*0064*/ 	.word	0xffffffff


	//   ....[3]....
        /*0068*/ 	.word	0xffffffff


	//   ....[4]....
        /*006c*/ 	.word	0xffffffff


	//   ....[5]....
        /*0070*/ 	.word	0xffffffff


	//   ....[6]....
        /*0074*/ 	.word	0xffffffff


	//   ....[7]....
        /*0078*/ 	.word	0xffffffff


	//   ....[8]....
        /*007c*/ 	.word	0xffffffff


	//   ....[9]....
        /*0080*/ 	.word	0xffffffff


	//   ....[10]....
        /*0084*/ 	.word	0xffffffff


	//   ....[11]....
        /*0088*/ 	.word	0xffffffff


	//   ....[12]....
        /*008c*/ 	.word	0xffffffff


	//   ....[13]....
        /*0090*/ 	.word	0xffffffff


	//   ....[14]....
        /*0094*/ 	.word	0xffffffff


	//   ....[15]....
        /*0098*/ 	.word	0xffffffff


	//   ....[16]....
        /*009c*/ 	.word	0xffffffff


	//   ....[17]....
        /*00a0*/ 	.word	0xffffffff


	//   ....[18]....
        /*00a4*/ 	.word	0xffffffff


	//   ....[19]....
        /*00a8*/ 	.word	0xffffffff


	//   ....[20]....
        /*00ac*/ 	.word	0xffffffff


	//   ....[21]....
        /*00b0*/ 	.word	0xffffffff


	//   ....[22]....
        /*00b4*/ 	.word	0xffffffff


	//   ....[23]....
        /*00b8*/ 	.word	0xffffffff


	//   ....[24]....
        /*00bc*/ 	.word	0xffffffff


	//   ....[25]....
        /*00c0*/ 	.word	0xffffffff


	//   ....[26]....
        /*00c4*/ 	.word	0xffffffff


	//   ....[27]....
        /*00c8*/ 	.word	0xffffffff


	//   ....[28]....
        /*00cc*/ 	.word	0xffffffff


	//   ....[29]....
        /*00d0*/ 	.word	0xffffffff


	//   ....[30]....
        /*00d4*/ 	.word	0xffffffff


	//   ....[31]....
        /*00d8*/ 	.word	0xffffffff


	//   ....[32]....
        /*00dc*/ 	.word	0xffffffff


	//   ....[33]....
        /*00e0*/ 	.word	0xffffffff


	//   ....[34]....
        /*00e4*/ 	.word	0xffffffff


	//   ....[35]....
        /*00e8*/ 	.word	0xffffffff


	//   ....[36]....
        /*00ec*/ 	.word	0xffffffff


	//   ....[37]....
        /*00f0*/ 	.word	0xffffffff


	//   ....[38]....
        /*00f4*/ 	.word	0xffffffff


	//   ....[39]....
        /*00f8*/ 	.word	0xffffffff


	//   ....[40]....
        /*00fc*/ 	.word	0xffffffff


	//   ....[41]....
        /*0100*/ 	.word	0xffffffff


	//   ....[42]....
        /*0104*/ 	.word	0xffffffff


	//   ....[43]....
        /*0108*/ 	.word	0xffffffff


	//   ....[44]....
        /*010c*/ 	.word	0xffffffff


	//   ....[45]....
        /*0110*/ 	.word	0xffffffff


	//   ....[46]....
        /*0114*/ 	.word	0xffffffff


	//   ....[47]....
        /*0118*/ 	.word	0xffffffff


	//   ....[48]....
        /*011c*/ 	.word	0xffffffff


	//   ....[49]....
        /*0120*/ 	.word	0xffffffff


	//   ....[50]....
        /*0124*/ 	.word	0xffffffff


	//   ....[51]....
        /*0128*/ 	.word	0xffffffff


	//   ....[52]....
        /*012c*/ 	.word	0xffffffff


	//   ....[53]....
        /*0130*/ 	.word	0xffffffff


	//   ....[54]....
        /*0134*/ 	.word	0xffffffff


	//   ....[55]....
        /*0138*/ 	.word	0xffffffff


	//   ....[56]....
        /*013c*/ 	.word	0xffffffff


	//   ....[57]....
        /*0140*/ 	.word	0xffffffff


	//   ....[58]....
        /*0144*/ 	.word	0xffffffff


	//   ....[59]....
        /*0148*/ 	.word	0xffffffff


	//----- nvinfo : EIATTR_COOP_GROUP_INSTR_OFFSETS
	.align		4
.L_220:
        /*014c*/ 	.byte	0x04, 0x28
        /*014e*/ 	.short	(.L_222 - .L_221)


	//   ....[0]....
.L_221:
        /*0150*/ 	.word	0x00000b70


	//   ....[1]....
        /*0154*/ 	.word	0x00000ba0


	//   ....[2]....
        /*0158*/ 	.word	0x00000bc0


	//   ....[3]....
        /*015c*/ 	.word	0x00000bd0


	//   ....[4]....
        /*0160*/ 	.word	0x00000d60


	//   ....[5]....
        /*0164*/ 	.word	0x00000d90


	//   ....[6]....
        /*0168*/ 	.word	0x00000dc0


	//   ....[7]....
        /*016c*/ 	.word	0x00000de0


	//   ....[8]....
        /*0170*/ 	.word	0x00000f60


	//   ....[9]....
        /*0174*/ 	.word	0x00000f90


	//   ....[10]....
        /*0178*/ 	.word	0x00000fc0


	//   ....[11]....
        /*017c*/ 	.word	0x00000fe0


	//   ....[12]....
        /*0180*/ 	.word	0x00001160


	//   ....[13]....
        /*0184*/ 	.word	0x00001190


	//   ....[14]....
        /*0188*/ 	.word	0x000011c0


	//   ....[15]....
        /*018c*/ 	.word	0x000011e0


	//   ....[16]....
        /*0190*/ 	.word	0x00001360


	//   ....[17]....
        /*0194*/ 	.word	0x000013a0


	//   ....[18]....
        /*0198*/ 	.word	0x000013d0


	//   ....[19]....
        /*019c*/ 	.word	0x000013e0


	//   ....[20]....
        /*01a0*/ 	.word	0x00002140


	//   ....[21]....
        /*01a4*/ 	.word	0x00002150


	//   ....[22]....
        /*01a8*/ 	.word	0x00002160


	//   ....[23]....
        /*01ac*/ 	.word	0x00002180


	//   ....[24]....
        /*01b0*/ 	.word	0x00002300


	//   ....[25]....
        /*01b4*/ 	.word	0x00002340


	//   ....[26]....
        /*01b8*/ 	.word	0x00002370


	//   ....[27]....
        /*01bc*/ 	.word	0x00002390


	//   ....[28]....
        /*01c0*/ 	.word	0x00002510


	//   ....[29]....
        /*01c4*/ 	.word	0x00002550


	//   ....[30]....
        /*01c8*/ 	.word	0x00002580


	//   ....[31]....
        /*01cc*/ 	.word	0x000025a0


	//   ....[32]....
        /*01d0*/ 	.word	0x00002720


	//   ....[33]....
        /*01d4*/ 	.word	0x00002760


	//   ....[34]....
        /*01d8*/ 	.word	0x00002790


	//   ....[35]....
        /*01dc*/ 	.word	0x000027b0


	//   ....[36]....
        /*01e0*/ 	.word	0x00002930


	//   ....[37]....
        /*01e4*/ 	.word	0x00002970


	//   ....[38]....
        /*01e8*/ 	.word	0x000029b0


	//   ....[39]....
        /*01ec*/ 	.word	0x000029c0


	//   ....[40]....
        /*01f0*/ 	.word	0x00004d80


	//   ....[41]....
        /*01f4*/ 	.word	0x00004db0


	//   ....[42]....
        /*01f8*/ 	.word	0x00004dd0


	//   ....[43]....
        /*01fc*/ 	.word	0x00004de0


	//   ....[44]....
        /*0200*/ 	.word	0x00004f70


	//   ....[45]....
        /*0204*/ 	.word	0x00004fa0


	//   ....[46]....
        /*0208*/ 	.word	0x00004fd0


	//   ....[47]....
        /*020c*/ 	.word	0x00004ff0


	//   ....[48]....
        /*0210*/ 	.word	0x00005170


	//   ....[49]....
        /*0214*/ 	.word	0x000051a0


	//   ....[50]....
        /*0218*/ 	.word	0x000051d0


	//   ....[51]....
        /*021c*/ 	.word	0x000051f0


	//   ....[52]....
        /*0220*/ 	.word	0x00005370


	//   ....[53]....
        /*0224*/ 	.word	0x000053a0


	//   ....[54]....
        /*0228*/ 	.word	0x000053d0


	//   ....[55]....
        /*022c*/ 	.word	0x000053f0


	//   ....[56]....
        /*0230*/ 	.word	0x00005570


	//   ....[57]....
        /*0234*/ 	.word	0x000055a0


	//   ....[58]....
        /*0238*/ 	.word	0x000055d0


	//   ....[59]....
        /*023c*/ 	.word	0x000055f0


	//----- nvinfo : EIATTR_VRC_CTA_INIT_COUNT
	.align		4
.L_222:
        /*0240*/ 	.byte	0x02, 0x4a
	.zero		1
	.zero		1


	//----- nvinfo : EIATTR_EXIT_INSTR_OFFSETS
	.align		4
        /*0244*/ 	.byte	0x04, 0x1c
        /*0246*/ 	.short	(.L_224 - .L_223)


	//   ....[0]....
.L_223:
        /*0248*/ 	.word	0x00000030


	//   ....[1]....
        /*024c*/ 	.word	0x00006290


	//   ....[2]....
        /*0250*/ 	.word	0x000062d0


	//----- nvinfo : EIATTR_MAX_THREADS
	.align		4
.L_224:
        /*0254*/ 	.byte	0x04, 0x05
        /*0256*/ 	.short	(.L_226 - .L_225)
.L_225:
        /*0258*/ 	.word	0x00000100
        /*025c*/ 	.word	0x00000001
        /*0260*/ 	.word	0x00000001


	//----- nvinfo : EIATTR_CRS_STACK_SIZE
	.align		4
.L_226:
        /*0264*/ 	.byte	0x04, 0x1e
        /*0266*/ 	.short	(.L_228 - .L_227)
.L_227:
        /*0268*/ 	.word	0x00000000


	//----- nvinfo : EIATTR_CBANK_PARAM_SIZE
	.align		4
.L_228:
        /*026c*/ 	.byte	0x03, 0x19
        /*026e*/ 	.short	0x0015


	//----- nvinfo : EIATTR_PARAM_CBANK
	.align		4
        /*0270*/ 	.byte	0x04, 0x0a
        /*0272*/ 	.short	(.L_230 - .L_229)
	.align		4
.L_229:
        /*0274*/ 	.word	index@(.nv.constant0._ZN6thrust24THRUST_300001_SM_1000_NS8cuda_cub4core6detail13_kernel_agentINS1_8__reduce11ReduceAgentIPN4cuda3std3__45tupleIJdlEEESC_SB_iNS1_9__extrema9arg_max_fIdlNS9_4lessIdEEEEEEJSC_SC_iSH_EEEvDpT0_)
        /*0278*/ 	.short	0x0380
        /*027a*/ 	.short	0x0015


	//----- nvinfo : EIATTR_SW_WAR
	.align		4
.L_230:
        /*027c*/ 	.byte	0x04, 0x36
        /*027e*/ 	.short	(.L_232 - .L_231)
.L_231:
        /*0280*/ 	.word	0x00000008
.L_232:


//--------------------- .nv.info._ZN6thrust24THRUST_300001_SM_1000_NS8cuda_cub4core6detail13_kernel_agentINS1_8__reduce10DrainAgentIiEEJN3cub18CUB_300001_SM_10009GridQueueIjEEiEEEvDpT0_ --------------------------
	.section	.nv.info._ZN6thrust24THRUST_300001_SM_1000_NS8cuda_cub4core6detail13_kernel_agentINS1_8__reduce10DrainAgentIiEEJN3cub18CUB_300001_SM_10009GridQueueIjEEiEEEvDpT0_,"",@"SHT_CUDA_INFO"
	.sectionflags	@""
	.align	4


	//----- nvinfo : EIATTR_CUDA_API_VERSION
	.align		4
        /*0000*/ 	.byte	0x04, 0x37
        /*0002*/ 	.short	(.L_234 - .L_233)
.L_233:
        /*0004*/ 	.word	0x00000082


	//----- nvinfo : EIATTR_KPARAM_INFO
	.align		4
.L_234:
        /*0008*/ 	.byte	0x04, 0x17
        /*000a*/ 	.short	(.L_236 - .L_235)
.L_235:
        /*000c*/ 	.word	0x00000000
        /*0010*/ 	.short	0x0001
        /*0012*/ 	.short	0x0008
        /*0014*/ 	.byte	0x00, 0xf0, 0x11, 0x00


	//----- nvinfo : EIATTR_KPARAM_INFO
	.align		4
.L_236:
        /*0018*/ 	.byte	0x04, 0x17
        /*001a*/ 	.short	(.L_238 - .L_237)
.L_237:
        /*001c*/ 	.word	0x00000000
        /*0020*/ 	.short	0x0000
        /*0022*/ 	.short	0x0000
        /*0024*/ 	.byte	0x00, 0xf0, 0x21, 0x00


	//----- nvinfo : EIATTR_SPARSE_MMA_MASK
	.align		4
.L_238:
        /*0028*/ 	.byte	0x03, 0x50
        /*002a*/ 	.short	0x0000


	//----- nvinfo : EIATTR_MAXREG_COUNT
	.align		4
        /*002c*/ 	.byte	0x03, 0x1b
        /*002e*/ 	.short	0x00ff


	//----- nvinfo : EIATTR_MERCURY_ISA_VERSION
	.align		4
        /*0030*/ 	.byte	0x03, 0x5f
        /*0032*/ 	.short	0x0101


	//----- nvinfo : EIATTR_VRC_CTA_INIT_COUNT
	.align		4
        /*0034*/ 	.byte	0x02, 0x4a
	.zero		1
	.zero		1


	//----- nvinfo : EIATTR_EXIT_INSTR_OFFSETS
	.align		4
        /*0038*/ 	.byte	0x04, 0x1c
        /*003a*/ 	.short	(.L_240 - .L_239)


	//   ....[0]....
.L_239:
        /*003c*/ 	.word	0x00000060


	//----- nvinfo : EIATTR_MAX_THREADS
	.align		4
.L_240:
        /*0040*/ 	.byte	0x04, 0x05
        /*0042*/ 	.short	(.L_242 - .L_241)
.L_241:
        /*0044*/ 	.word	0x00000001
        /*0048*/ 	.word	0x00000001
        /*004c*/ 	.word	0x00000001


	//----- nvinfo : EIATTR_CBANK_PARAM_SIZE
	.align		4
.L_242:
        /*0050*/ 	.byte	0x03, 0x19
        /*0052*/ 	.short	0x000c


	//----- nvinfo : EIATTR_PARAM_CBANK
	.align		4
        /*0054*/ 	.byte	0x04, 0x0a
        /*0056*/ 	.short	(.L_244 - .L_243)
	.align		4
.L_243:
        /*0058*/ 	.word	index@(.nv.constant0._ZN6thrust24THRUST_300001_SM_1000_NS8cuda_cub4core6detail13_kernel_agentINS1_8__reduce10DrainAgentIiEEJN3cub18CUB_300001_SM_10009GridQueueIjEEiEEEvDpT0_)
        /*005c*/ 	.short	0x0380
        /*005e*/ 	.short	0x000c


	//----- nvinfo : EIATTR_SW_WAR
	.align		4
.L_244:
        /*0060*/ 	.byte	0x04, 0x36
        /*0062*/ 	.short	(.L_246 - .L_245)
.L_245:
        /*0064*/ 	.word	0x00000008
.L_246:


//--------------------- .nv.info._ZN6thrust24THRUST_300001_SM_1000_NS8cuda_cub4core6detail13_kernel_agentINS1_8__reduce11ReduceAgentINS0_12zip_iteratorIN4cuda3std3__45tupleIJNS0_10device_ptrIdEENS0_17counting_iteratorIlNS0_11use_defaultESF_SF_EEEEEEEPNSB_IJdlEEESJ_iNS1_9__extrema9arg_max_fIdlNSA_4lessIdEEEEEEJSI_SK_iN3cub18CUB_300001_SM_100013GridEvenShareIiEENSS_9GridQueueIjEESP_EEEvDpT0_ --------------------------
	.section	.nv.info._ZN6thrust24THRUST_300001_SM_1000_NS8cuda_cub4core6detail13_kernel_agentINS1_8__reduce11ReduceAgentINS0_12zip_iteratorIN4cuda3std3__45tupleIJNS0_10device_ptrIdEENS0_17counting_iteratorIlNS0_11use_defaultESF_SF_EEEEEEEPNSB_IJdlEEESJ_iNS1_9__extrema9arg_max_fIdlNSA_4lessIdEEEEEEJSI_SK_iN3cub18CUB_300001_SM_100013GridEvenShareIiEENSS_9GridQueueIjEESP_EEEvDpT0_,"",@"SHT_CUDA_INFO"
	.sectionflags	@""
	.align	4


	//----- nvinfo : EIATTR_CUDA_API_VERSION
	.align		4
        /*0000*/ 	.byte	0x04, 0x37
        /*0002*/ 	.short	(.L_248 - .L_247)
.L_247:
        /*0004*/ 	.word	0x00000082


	//----- nvinfo : EIATTR_KPARAM_INFO
	.align		4
.L_248:
        /*0008*/ 	.byte	0x04, 0x17
        /*000a*/ 	.short	(.L_250 - .L_249)
.L_249:
        /*000c*/ 	.word	0x00000000
        /*0010*/ 	.short	0x0005
        /*0012*/ 	.short	0x0050
        /*0014*/ 	.byte	0x00, 0xf0, 0x05, 0x00


	//----- nvinfo : EIATTR_KPARAM_INFO
	.align		4
.L_250:
        /*0018*/ 	.byte	0x04, 0x17
        /*001a*/ 	.short	(.L_252 - .L_251)
.L_251:
        /*001c*/ 	.word	0x00000000
        /*0020*/ 	.short	0x0004
        /*0022*/ 	.short	0x0048
        /*0024*/ 	.byte	0x00, 0xf0, 0x21, 0x00


	//----- nvinfo : EIATTR_KPARAM_INFO
	.align		4
.L_252:
        /*0028*/ 	.byte	0x04, 0x17
        /*002a*/ 	.short	(.L_254 - .L_253)
.L_253:
        /*002c*/ 	.word	0x00000000
        /*0030*/ 	.short	0x0003
        /*0032*/ 	.short	0x001c
        /*0034*/ 	.byte	0x00, 0xf0, 0xa1, 0x00


	//----- nvinfo : EIATTR_KPARAM_INFO
	.align		4
.L_254:
        /*0038*/ 	.byte	0x04, 0x17
        /*003a*/ 	.short	(.L_256 - .L_255)
.L_255:
        /*003c*/ 	.word	0x00000000
        /*0040*/ 	.short	0x0002
        /*0042*/ 	.short	0x0018
        /*0044*/ 	.byte	0x00, 0xf0, 0x11, 0x00


	//----- nvinfo : EIATTR_KPARAM_INFO
	.align		4
.L_256:
        /*0048*/ 	.byte	0x04, 0x17
        /*004a*/ 	.short	(.L_258 - .L_257)
.L_257:
        /*004c*/ 	.word	0x00000000
        /*0050*/ 	.short	0x0001
        /*0052*/ 	.short	0x0010
        /*0054*/ 	.byte	0x00, 0xf5, 0x21, 0x00


	//----- nvinfo : EIATTR_KPARAM_INFO
	.align		4
.L_258:
        /*0058*/ 	.byte	0x04, 0x17
        /*005a*/ 	.short	(.L_260 - .L_259)
.L_259:
        /*005c*/ 	.word	0x00000000
        /*0060*/ 	.short	0x0000
        /*0062*/ 	.short	0x0000
        /*0064*/ 	.byte	0x00, 0xf0, 0x41, 0x00


	//----- nvinfo : EIATTR_SPARSE_MMA_MASK
	.align		4
.L_260:
        /*0068*/ 	.byte	0x03, 0x50
        /*006a*/ 	.short	0x0000


	//----- nvinfo : EIATTR_MAXREG_COUNT
	.align		4
        /*006c*/ 	.byte	0x03, 0x1b
        /*006e*/ 	.short	0x00ff


	//----- nvinfo : EIATTR_NUM_BARRIERS
	.align		4
        /*0070*/ 	.byte	0x02, 0x4c
        /*0072*/ 	.byte	0x01
	.zero		1


	//----- nvinfo : EIATTR_MERCURY_ISA_VERSION
	.align		4
        /*0074*/ 	.byte	0x03, 0x5f
        /*0076*/ 	.short	0x0101


	//----- nvinfo : EIATTR_COOP_GROUP_MASK_REGIDS
	.align		4
        /*0078*/ 	.byte	0x04, 0x29
        /*007a*/ 	.short	(.L_262 - .L_261)


	//   ....[0]....
.L_261:
        /*007c*/ 	.word	0xffffffff


	//   ....[1]....
        /*0080*/ 	.word	0xffffffff


	//   ....[2]....
        /*0084*/ 	.word	0xffffffff


	//   ....[3]....
        /*0088*/ 	.word	0xffffffff


	//   ....[4]....
        /*008c*/ 	.word	0xffffffff


	//   ....[5]....
        /*0090*/ 	.word	0xffffffff


	//   ....[6]....
        /*0094*/ 	.word	0xffffffff


	//   ....[7]....
        /*0098*/ 	.word	0xffffffff


	//   ....[8]....
        /*009c*/ 	.word	0xffffffff


	//   ....[9]....
        /*00a0*/ 	.word	0xffffffff


	//   ....[10]....
        /*00a4*/ 	.word	0xffffffff


	//   ....[11]....
        /*00a8*/ 	.word	0xffffffff


	//   ....[12]....
        /*00ac*/ 	.word	0xffffffff


	//   ....[13]....
        /*00b0*/ 	.word	0xffffffff


	//   ....[14]....
        /*00b4*/ 	.word	0xffffffff


	//   ....[15]....
        /*00b8*/ 	.word	0xffffffff


	//   ....[16]....
        /*00bc*/ 	.word	0xffffffff


	//   ....[17]....
        /*00c0*/ 	.word	0xffffffff


	//   ....[18]....
        /*00c4*/ 	.word	0xffffffff


	//   ....[19]....
        /*00c8*/ 	.word	0xffffffff


	//   ....[20]....
        /*00cc*/ 	.word	0xffffffff


	//   ....[21]....
        /*00d0*/ 	.word	0xffffffff


	//   ....[22]....
        /*00d4*/ 	.word	0xffffffff


	//   ....[23]....
        /*00d8*/ 	.word	0xffffffff


	//   ....[24]....
        /*00dc*/ 	.word	0xffffffff


	//   ....[25]....
        /*00e0*/ 	.word	0xffffffff


	//   ....[26]....
        /*00e4*/ 	.word	0xffffffff


	//   ....[27]....
        /*00e8*/ 	.word	0xffffffff


	//   ....[28]....
        /*00ec*/ 	.word	0xffffffff


	//   ....[29]....
        /*00f0*/ 	.word	0xffffffff


	//   ....[30]....
        /*00f4*/ 	.word	0xffffffff


	//   ....[31]....
        /*00f8*/ 	.word	0xffffffff


	//   ....[32]....
        /*00fc*/ 	.word	0xffffffff


	//   ....[33]....
        /*0100*/ 	.word	0xffffffff


	//   ....[34]....
        /*0104*/ 	.word	0xffffffff


	//   ....[35]....
        /*0108*/ 	.word	0xffffffff


	//   ....[36]....
        /*010c*/ 	.word	0xffffffff


	//   ....[37]....
        /*0110*/ 	.word	0xffffffff


	//   ....[38]....
        /*0114*/ 	.word	0xffffffff


	//   ....[39]....
        /*0118*/ 	.word	0xffffffff


	//   ....[40]....
        /*011c*/ 	.word	0xffffffff


	//   ....[41]....
        /*0120*/ 	.word	0xffffffff


	//   ....[42]....
        /*0124*/ 	.word	0xffffffff


	//   ....[43]....
        /*0128*/ 	.word	0xffffffff


	//   ....[44]....
        /*012c*/ 	.word	0xffffffff


	//   ....[45]....
        /*0130*/ 	.word	0xffffffff


	//   ....[46]....
        /*0134*/ 	.word	0xffffffff


	//   ....[47]....
        /*0138*/ 	.word	0xffffffff


	//   ....[48]....
        /*013c*/ 	.word	0xffffffff


	//   ....[49]....
        /*0140*/ 	.word	0xffffffff


	//   ....[50]....
        /*0144*/ 	.word	0xffffffff


	//   ....[51]....
        /*0148*/ 	.word	0xffffffff


	//   ....[52]....
        /*014c*/ 	.word	0xffffffff


	//   ....[53]....
        /*0150*/ 	.word	0xffffffff


	//   ....[54]....
        /*0154*/ 	.word	0xffffffff


	//   ....[55]....
        /*0158*/ 	.word	0xffffffff


	//   ....[56]....
        /*015c*/ 	.word	0xffffffff


	//   ....[57]....
        /*0160*/ 	.word	0xffffffff


	//   ....[58]....
        /*0164*/ 	.word	0xffffffff


	//   ....[59]....
        /*0168*/ 	.word	0xffffffff


	//----- nvinfo : EIATTR_COOP_GROUP_INSTR_OFFSETS
	.align		4
.L_262:
        /*016c*/ 	.byte	0x04, 0x28
        /*016e*/ 	.short	(.L_264 - .L_263)


	//   ....[0]....
.L_263:
        /*0170*/ 	.word	0x00000cc0


	//   ....[1]....
        /*0174*/ 	.word	0x00000cf0


	//   ....[2]....
        /*0178*/ 	.word	0x00000d10


	//   ....[3]....
        /*017c*/ 	.word	0x00000d20


	//   ....[4]....
        /*0180*/ 	.word	0x00000eb0


	//   ....[5]....
        /*0184*/ 	.word	0x00000ee0


	//   ....[6]....
        /*0188*/ 	.word	0x00000f10


	//   ....[7]....
        /*018c*/ 	.word	0x00000f30


	//   ....[8]....
        /*0190*/ 	.word	0x000010b0


	//   ....[9]....
        /*0194*/ 	.word	0x000010e0


	//   ....[10]....
        /*0198*/ 	.word	0x00001110


	//   ....[11]....
        /*019c*/ 	.word	0x00001130


	//   ....[12]....
        /*01a0*/ 	.word	0x000012b0


	//   ....[13]....
        /*01a4*/ 	.word	0x000012e0


	//   ....[14]....
        /*01a8*/ 	.word	0x00001310


	//   ....[15]....
        /*01ac*/ 	.word	0x00001330


	//   ....[16]....
        /*01b0*/ 	.word	0x000014b0


	//   ....[17]....
        /*01b4*/ 	.word	0x000014f0


	//   ....[18]....
        /*01b8*/ 	.word	0x00001520


	//   ....[19]....
        /*01bc*/ 	.word	0x00001530


	//   ....[20]....
        /*01c0*/ 	.word	0x000022a0


	//   ....[21]....
        /*01c4*/ 	.word	0x000022b0


	//   ....[22]....
        /*01c8*/ 	.word	0x000022c0


	//   ....[23]....
        /*01cc*/ 	.word	0x000022e0


	//   ....[24]....
        /*01d0*/ 	.word	0x00002460


	//   ....[25]....
        /*01d4*/ 	.word	0x000024a0


	//   ....[26]....
        /*01d8*/ 	.word	0x000024d0


	//   ....[27]....
        /*01dc*/ 	.word	0x000024f0


	//   ....[28]....
        /*01e0*/ 	.word	0x00002670


	//   ....[29]....
        /*01e4*/ 	.word	0x000026b0


	//   ....[30]....
        /*01e8*/ 	.word	0x000026e0


	//   ....[31]....
        /*01ec*/ 	.word	0x00002700


	//   ....[32]....
        /*01f0*/ 	.word	0x00002880


	//   ....[33]....
        /*01f4*/ 	.word	0x000028d0


	//   ....[34]....
        /*01f8*/ 	.word	0x00002900


	//   ....[35]....
        /*01fc*/ 	.word	0x00002910


	//   ....[36]....
        /*0200*/ 	.word	0x00002a90


	//   ....[37]....
        /*0204*/ 	.word	0x00002ad0


	//   ....[38]....
        /*0208*/ 	.word	0x00002b00


	//   ....[39]....
        /*020c*/ 	.word	0x00002b20


	//   ....[40]....
        /*0210*/ 	.word	0x00005200


	//   ....[41]....
        /*0214*/ 	.word	0x00005230


	//   ....[42]....
        /*0218*/ 	.word	0x00005250


	//   ....[43]....
        /*021c*/ 	.word	0x00005260


	//   ....[44]....
        /*0220*/ 	.word	0x000053f0


	//   ....[45]....
        /*0224*/ 	.word	0x00005420


	//   ....[46]....
        /*0228*/ 	.word	0x00005450


	//   ....[47]....
        /*022c*/ 	.word	0x00005470


	//   ....[48]....
        /*0230*/ 	.word	0x000055f0


	//   ....[49]....
        /*0234*/ 	.word	0x00005620


	//   ....[50]....
        /*0238*/ 	.word	0x00005650


	//   ....[51]....
        /*023c*/ 	.word	0x00005670


	//   ....[52]....
        /*0240*/ 	.word	0x000057f0


	//   ....[53]....
        /*0244*/ 	.word	0x00005820


	//   ....[54]....
        /*0248*/ 	.word	0x00005850


	//   ....[55]....
        /*024c*/ 	.word	0x00005870


	//   ....[56]....
        /*0250*/ 	.word	0x000059f0


	//   ....[57]....
        /*0254*/ 	.word	0x00005a20


	//   ....[58]....
        /*0258*/ 	.word	0x00005a50


	//   ....[59]....
        /*025c*/ 	.word	0x00005a70


	//----- nvinfo : EIATTR_VRC_CTA_INIT_COUNT
	.align		4
.L_264:
        /*0260*/ 	.byte	0x02, 0x4a
	.zero		1
	.zero		1


	//----- nvinfo : EIATTR_EXIT_INSTR_OFFSETS
	.align		4
        /*0264*/ 	.byte	0x04, 0x1c
        /*0266*/ 	.short	(.L_266 - .L_265)


	//   ....[0]....
.L_265:
        /*0268*/ 	.word	0x00006720


	//   ....[1]....
        /*026c*/ 	.word	0x00006780


	//----- nvinfo : EIATTR_MAX_THREADS
	.align		4
.L_266:
        /*0270*/ 	.byte	0x04, 0x05
        /*0272*/ 	.short	(.L_268 - .L_267)
.L_267:
        /*0274*/ 	.word	0x00000100
        /*0278*/ 	.word	0x00000001
        /*027c*/ 	.word	0x00000001


	//----- nvinfo : EIATTR_CRS_STACK_SIZE
	.align		4
.L_268:
        /*0280*/ 	.byte	0x04, 0x1e
        /*0282*/ 	.short	(.L_270 - .L_269)
.L_269:
        /*0284*/ 	.word	0x00000000


	//----- nvinfo : EIATTR_CBANK_PARAM_SIZE
	.align		4
.L_270:
        /*0288*/ 	.byte	0x03, 0x19
        /*028a*/ 	.short	0x0051


	//----- nvinfo : EIATTR_PARAM_CBANK
	.align		4
        /*028c*/ 	.byte	0x04, 0x0a
        /*028e*/ 	.short	(.L_272 - .L_271)
	.align		4
.L_271:
        /*0290*/ 	.word	index@(.nv.constant0._ZN6thrust24THRUST_300001_SM_1000_NS8cuda_cub4core6detail13_kernel_agentINS1_8__reduce11ReduceAgentINS0_12zip_iteratorIN4cuda3std3__45tupleIJNS0_10device_ptrIdEENS0_17counting_iteratorIlNS0_11use_defaultESF_SF_EEEEEEEPNSB_IJdlEEESJ_iNS1_9__extrema9arg_max_fIdlNSA_4lessIdEEEEEEJSI_SK_iN3cub18CUB_300001_SM_100013GridEvenShareIiEENSS_9GridQueueIjEESP_EEEvDpT0_)
        /*0294*/ 	.short	0x0380
        /*0296*/ 	.short	0x0051


	//----- nvinfo : EIATTR_SW_WAR
	.align		4
.L_272:
        /*0298*/ 	.byte	0x04, 0x36
        /*029a*/ 	.short	(.L_274 - .L_273)
.L_273:
        /*029c*/ 	.word	0x00000008
.L_274:


//--------------------- .nv.info._ZN6thrust24THRUST_300001_SM_1000_NS8cuda_cub4core6detail13_kernel_agentINS1_8__reduce11ReduceAgentINS0_12zip_iteratorIN4cuda3std3__45tupleIJNS0_10device_ptrIdEENS0_17counting_iteratorIlNS0_11use_defaultESF_SF_EEEEEEEPNSB_IJdlEEESJ_iNS1_9__extrema9arg_max_fIdlNSA_4lessIdEEEEEEJSI_SK_iSP_EEEvDpT0_ --------------------------
	.section	.nv.info._ZN6thrust24THRUST_300001_SM_1000_NS8cuda_cub4core6detail13_kernel_agentINS1_8__reduce11ReduceAgentINS0_12zip_iteratorIN4cuda3std3__45tupleIJNS0_10device_ptrIdEENS0_17counting_iteratorIlNS0_11use_defaultESF_SF_EEEEEEEPNSB_IJdlEEESJ_iNS1_9__extrema9arg_max_fIdlNSA_4lessIdEEEEEEJSI_SK_iSP_EEEvDpT0_,"",@"SHT_CUDA_INFO"
	.sectionflags	@""
	.align	4


	//----- nvinfo : EIATTR_CUDA_API_VERSION
	.align		4
        /*0000*/ 	.byte	0x04, 0x37
        /*0002*/ 	.short	(.L_276 - .L_275)
.L_275:
        /*0004*/ 	.word	0x00000082


	//----- nvinfo : EIATTR_KPARAM_INFO
	.align		4
.L_276:
        /*0008*/ 	.byte	0x04, 0x17
        /*000a*/ 	.short	(.L_278 - .L_277)
.L_277:
        /*000c*/ 	.word	0x00000000
        /*0010*/ 	.short	0x0003
        /*0012*/ 	.short	0x001c
        /*0014*/ 	.byte	0x00, 0xf0, 0x05, 0x00


	//----- nvinfo : EIATTR_KPARAM_INFO
	.align		4
.L_278:
        /*0018*/ 	.byte	0x04, 0x17
        /*001a*/ 	.short	(.L_280 - .L_279)
.L_279:
        /*001c*/ 	.word	0x00000000
        /*0020*/ 	.short	0x0002
        /*0022*/ 	.short	0x0018
        /*0024*/ 	.byte	0x00, 0xf0, 0x11, 0x00


	//----- nvinfo : EIATTR_KPARAM_INFO
	.align		4
.L_280:
        /*0028*/ 	.byte	0x04, 0x17
        /*002a*/ 	.short	(.L_282 - .L_281)
.L_281:
        /*002c*/ 	.word	0x00000000
        /*0030*/ 	.short	0x0001
        /*0032*/ 	.short	0x0010
        /*0034*/ 	.byte	0x00, 0xf5, 0x21, 0x00


	//----- nvinfo : EIATTR_KPARAM_INFO
	.align		4
.L_282:
        /*0038*/ 	.byte	0x04, 0x17
        /*003a*/ 	.short	(.L_284 - .L_283)
.L_283:
        /*003c*/ 	.word	0x00000000
        /*0040*/ 	.short	0x0000
        /*0042*/ 	.short	0x0000
        /*0044*/ 	.byte	0x00, 0xf0, 0x41, 0x00


	//----- nvinfo : EIATTR_SPARSE_MMA_MASK
	.align		4
.L_284:
        /*0048*/ 	.byte	0x03, 0x50
        /*004a*/ 	.short	0x0000


	//----- nvinfo : EIATTR_MAXREG_COUNT
	.align		4
        /*004c*/ 	.byte	0x03, 0x1b
        /*004e*/ 	.short	0x00ff


	//----- nvinfo : EIATTR_NUM_BARRIERS
	.align		4
        /*0050*/ 	.byte	0x02, 0x4c
        /*0052*/ 	.byte	0x01
	.zero		1


	//----- nvinfo : EIATTR_MERCURY_ISA_VERSION
	.align		4
        /*0054*/ 	.byte	0x03, 0x5f
        /*0056*/ 	.short	0x0101


	//----- nvinfo : EIATTR_COOP_GROUP_MASK_REGIDS
	.align		4
        /*0058*/ 	.byte	0x04, 0x29
        /*005a*/ 	.short	(.L_286 - .L_285)


	//   ....[0]....
.L_285:
        /*005c*/ 	.word	0xffffffff


	//   ....[1]....
        /*0060*/ 	.word	0xffffffff


	//   ....[2]....
        /*0064*/ 	.word	0xffffffff


	//   ....[3]....
        /*0068*/ 	.word	0xffffffff


	//   ....[4]....
        /*006c*/ 	.word	0xffffffff


	//   ....[5]....
        /*0070*/ 	.word	0xffffffff


	//   ....[6]....
        /*0074*/ 	.word	0xffffffff


	//   ....[7]....
        /*0078*/ 	.word	0xffffffff


	//   ....[8]....
        /*007c*/ 	.word	0xffffffff


	//   ....[9]....
        /*0080*/ 	.word	0xffffffff


	//   ....[10]....
        /*0084*/ 	.word	0xffffffff


	//   ....[11]....
        /*0088*/ 	.word	0xffffffff


	//   ....[12]....
        /*008c*/ 	.word	0xffffffff


	//   ....[13]....
        /*0090*/ 	.word	0xffffffff


	//   ....[14]....
        /*0094*/ 	.word	0xffffffff


	//   ....[15]....
        /*0098*/ 	.word	0xffffffff


	//   ....[16]....
        /*009c*/ 	.word	0xffffffff


	//   ....[17]....
        /*00a0*/ 	.word	0xffffffff


	//   ....[18]....
        /*00a4*/ 	.word	0xffffffff


	//   ....[19]....
        /*00a8*/ 	.word	0xffffffff


	//   ....[20]....
        /*00ac*/ 	.word	0xffffffff


	//   ....[21]....
        /*00b0*/ 	.word	0xffffffff


	//   ....[22]....
        /*00b4*/ 	.word	0xffffffff


	//   ....[23]....
        /*00b8*/ 	.word	0xffffffff


	//   ....[24]....
        /*00bc*/ 	.word	0xffffffff


	//   ....[25]....
        /*00c0*/ 	.word	0xffffffff


	//   ....[26]....
        /*00c4*/ 	.word	0xffffffff


	//   ....[27]....
        /*00c8*/ 	.word	0xffffffff


	//   ....[28]....
        /*00cc*/ 	.word	0xffffffff


	//   ....[29]....
        /*00d0*/ 	.word	0xffffffff


	//   ....[30]....
        /*00d4*/ 	.word	0xffffffff


	//   ....[31]....
        /*00d8*/ 	.word	0xffffffff


	//   ....[32]....
        /*00dc*/ 	.word	0xffffffff


	//   ....[33]....
        /*00e0*/ 	.word	0xffffffff


	//   ....[34]....
        /*00e4*/ 	.word	0xffffffff


	//   ....[35]....
        /*00e8*/ 	.word	0xffffffff


	//   ....[36]....
        /*00ec*/ 	.word	0xffffffff


	//   ....[37]....
        /*00f0*/ 	.word	0xffffffff


	//   ....[38]....
        /*00f4*/ 	.word	0xffffffff


	//   ....[39]....
        /*00f8*/ 	.word	0xffffffff


	//   ....[40]....
        /*00fc*/ 	.word	0xffffffff


	//   ....[41]....
        /*0100*/ 	.word	0xffffffff


	//   ....[42]....
        /*0104*/ 	.word	0xffffffff


	//   ....[43]....
        /*0108*/ 	.word	0xffffffff


	//   ....[44]....
        /*010c*/ 	.word	0xffffffff


	//   ....[45]....
        /*0110*/ 	.word	0xffffffff


	//   ....[46]....
        /*0114*/ 	.word	0xffffffff


	//   ....[47]....
        /*0118*/ 	.word	0xffffffff


	//   ....[48]....
        /*011c*/ 	.word	0xffffffff


	//   ....[49]....
        /*0120*/ 	.word	0xffffffff


	//   ....[50]....
        /*0124*/ 	.word	0xffffffff


	//   ....[51]....
        /*0128*/ 	.word	0xffffffff


	//   ....[52]....
        /*012c*/ 	.word	0xffffffff


	//   ....[53]....
        /*0130*/ 	.word	0xffffffff


	//   ....[54]....
        /*0134*/ 	.word	0xffffffff


	//   ....[55]....
        /*0138*/ 	.word	0xffffffff


	//   ....[56]....
        /*013c*/ 	.word	0xffffffff


	//   ....[57]....
        /*0140*/ 	.word	0xffffffff


	//   ....[58]....
        /*0144*/ 	.word	0xffffffff


	//   ....[59]....
        /*0148*/ 	.word	0xffffffff


	//----- nvinfo : EIATTR_COOP_GROUP_INSTR_OFFSETS
	.align		4
.L_286:
        /*014c*/ 	.byte	0x04, 0x28
        /*014e*/ 	.short	(.L_288 - .L_287)


	//   ....[0]....
.L_287:
        /*0150*/ 	.word	0x00000c90


	//   ....[1]....
        /*0154*/ 	.word	0x00000cc0


	//   ....[2]....
        /*0158*/ 	.word	0x00000ce0


	//   ....[3]....
        /*015c*/ 	.word	0x00000cf0


	//   ....[4]....
        /*0160*/ 	.word	0x00000e80


	//   ....[5]....
        /*0164*/ 	.word	0x00000eb0


	//   ....[6]....
        /*0168*/ 	.word	0x00000ee0


	//   ....[7]....
        /*016c*/ 	.word	0x00000f00


	//   ....[8]....
        /*0170*/ 	.word	0x00001080


	//   ....[9]....
        /*0174*/ 	.word	0x000010b0


	//   ....[10]....
        /*0178*/ 	.word	0x000010e0


	//   ....[11]....
        /*017c*/ 	.word	0x00001100


	//   ....[12]....
        /*0180*/ 	.word	0x00001280


	//   ....[13]....
        /*0184*/ 	.word	0x000012b0


	//   ....[14]....
        /*0188*/ 	.word	0x000012e0


	//   ....[15]....
        /*018c*/ 	.word	0x00001300


	//   ....[16]....
        /*0190*/ 	.word	0x00001480


	//   ....[17]....
        /*0194*/ 	.word	0x000014b0


	//   ....[18]....
        /*0198*/ 	.word	0x000014e0


	//   ....[19]....
        /*019c*/ 	.word	0x00001500


	//   ....[20]....
        /*01a0*/ 	.word	0x00002260


	//   ....[21]....
        /*01a4*/ 	.word	0x00002270


	//   ....[22]....
        /*01a8*/ 	.word	0x00002280


	//   ....[23]....
        /*01ac*/ 	.word	0x000022a0


	//   ....[24]....
        /*01b0*/ 	.word	0x00002420


	//   ....[25]....
        /*01b4*/ 	.word	0x00002460


	//   ....[26]....
        /*01b8*/ 	.word	0x00002490


	//   ....[27]....
        /*01bc*/ 	.word	0x000024b0


	//   ....[28]....
        /*01c0*/ 	.word	0x00002630


	//   ....[29]....
        /*01c4*/ 	.word	0x00002670


	//   ....[30]....
        /*01c8*/ 	.word	0x000026a0


	//   ....[31]....
        /*01cc*/ 	.word	0x000026c0


	//   ....[32]....
        /*01d0*/ 	.word	0x00002840


	//   ....[33]....
        /*01d4*/ 	.word	0x00002880


	//   ....[34]....
        /*01d8*/ 	.word	0x000028b0


	//   ....[35]....
        /*01dc*/ 	.word	0x000028d0


	//   ....[36]....
        /*01e0*/ 	.word	0x00002a50


	//   ....[37]....
        /*01e4*/ 	.word	0x00002a90


	//   ....[38]....
        /*01e8*/ 	.word	0x00002ac0


	//   ....[39]....
        /*01ec*/ 	.word	0x00002ae0


	//   ....[40]....
        /*01f0*/ 	.word	0x00004ff0


	//   ....[41]....
        /*01f4*/ 	.word	0x00005020


	//   ....[42]....
        /*01f8*/ 	.word	0x00005040


	//   ....[43]....
        /*01fc*/ 	.word	0x00005050


	//   ....[44]....
        /*0200*/ 	.word	0x000051e0


	//   ....[45]....
        /*0204*/ 	.word	0x00005210


	//   ....[46]....
        /*0208*/ 	.word	0x00005240


	//   ....[47]....
        /*020c*/ 	.word	0x00005260


	//   ....[48]....
        /*0210*/ 	.word	0x000053e0


	//   ....[49]....
        /*0214*/ 	.word	0x00005410


	//   ....[50]....
        /*0218*/ 	.word	0x00005440


	//   ....[51]....
        /*021c*/ 	.word	0x00005460


	//   ....[52]....
        /*0220*/ 	.word	0x000055e0


	//   ....[53]....
        /*0224*/ 	.word	0x00005610


	//   ....[54]....
        /*0228*/ 	.word	0x00005640


	//   ....[55]....
        /*022c*/ 	.word	0x00005660


	//   ....[56]....
        /*0230*/ 	.word	0x000057e0


	//   ....[57]....
        /*0234*/ 	.word	0x00005810


	//   ....[58]....
        /*0238*/ 	.word	0x00005840


	//   ....[59]....
        /*023c*/ 	.word	0x00005860


	//----- nvinfo : EIATTR_VRC_CTA_INIT_COUNT
	.align		4
.L_288:
        /*0240*/ 	.byte	0x02, 0x4a
	.zero		1
	.zero		1


	//----- nvinfo : EIATTR_EXIT_INSTR_OFFSETS
	.align		4
        /*0244*/ 	.byte	0x04, 0x1c
        /*0246*/ 	.short	(.L_290 - .L_289)


	//   ....[0]....
.L_289:
        /*0248*/ 	.word	0x00000030


	//   ....[1]....
        /*024c*/ 	.word	0x00006500


	//   ....[2]....
        /*0250*/ 	.word	0x00006540


	//----- nvinfo : EIATTR_MAX_THREADS
	.align		4
.L_290:
        /*0254*/ 	.byte	0x04, 0x05
        /*0256*/ 	.short	(.L_292 - .L_291)
.L_291:
        /*0258*/ 	.word	0x00000100
        /*025c*/ 	.word	0x00000001
        /*0260*/ 	.word	0x00000001


	//----- nvinfo : EIATTR_CRS_STACK_SIZE
	.align		4
.L_292:
        /*0264*/ 	.byte	0x04, 0x1e
        /*0266*/ 	.short	(.L_294 - .L_293)
.L_293:
        /*0268*/ 	.word	0x00000000


	//----- nvinfo : EIATTR_CBANK_PARAM_SIZE
	.align		4
.L_294:
        /*026c*/ 	.byte	0x03, 0x19
        /*026e*/ 	.short	0x001d


	//----- nvinfo : EIATTR_PARAM_CBANK
	.align		4
        /*0270*/ 	.byte	0x04, 0x0a
        /*0272*/ 	.short	(.L_296 - .L_295)
	.align		4
.L_295:
        /*0274*/ 	.word	index@(.nv.constant0._ZN6thrust24THRUST_300001_SM_1000_NS8cuda_cub4core6detail13_kernel_agentINS1_8__reduce11ReduceAgentINS0_12zip_iteratorIN4cuda3std3__45tupleIJNS0_10device_ptrIdEENS0_17counting_iteratorIlNS0_11use_defaultESF_SF_EEEEEEEPNSB_IJdlEEESJ_iNS1_9__extrema9arg_max_fIdlNSA_4lessIdEEEEEEJSI_SK_iSP_EEEvDpT0_)
        /*0278*/ 	.short	0x0380
        /*027a*/ 	.short	0x001d


	//----- nvinfo : EIATTR_SW_WAR
	.align		4
.L_296:
        /*027c*/ 	.byte	0x04, 0x36
        /*027e*/ 	.short	(.L_298 - .L_297)
.L_297:
        /*0280*/ 	.word	0x00000008
.L_298:


//--------------------- .nv.info._Z7get_epsILj128EEvPKdS1_mmmPd --------------------------
	.section	.nv.info._Z7get_epsILj128EEvPKdS1_mmmPd,"",@"SHT_CUDA_INFO"
	.sectionflags	@""
	.align	4


	//----- nvinfo : EIATTR_CUDA_API_VERSION
	.align		4
        /*0000*/ 	.byte	0x04, 0x37
        /*0002*/ 	.short	(.L_300 - .L_299)
.L_299:
        /*0004*/ 	.word	0x00000082


	//----- nvinfo : EIATTR_KPARAM_INFO
	.align		4
.L_300:
        /*0008*/ 	.byte	0x04, 0x17
        /*000a*/ 	.short	(.L_302 - .L_301)
.L_301:
        /*000c*/ 	.word	0x00000000
        /*0010*/ 	.short	0x0005
        /*0012*/ 	.short	0x0028
        /*0014*/ 	.byte	0x00, 0xf5, 0x21, 0x00


	//----- nvinfo : EIATTR_KPARAM_INFO
	.align		4
.L_302:
        /*0018*/ 	.byte	0x04, 0x17
        /*001a*/ 	.short	(.L_304 - .L_303)
.L_303:
        /*001c*/ 	.word	0x00000000
        /*0020*/ 	.short	0x0004
        /*0022*/ 	.short	0x0020
        /*0024*/ 	.byte	0x00, 0xf0, 0x21, 0x00


	//----- nvinfo : EIATTR_KPARAM_INFO
	.align		4
.L_304:
        /*0028*/ 	.byte	0x04, 0x17
        /*002a*/ 	.short	(.L_306 - .L_305)
.L_305:
        /*002c*/ 	.word	0x00000000
        /*0030*/ 	.short	0x0003
        /*0032*/ 	.short	0x0018
        /*0034*/ 	.byte	0x00, 0xf0, 0x21, 0x00


	//----- nvinfo : EIATTR_KPARAM_INFO
	.align		4
.L_306:
        /*0038*/ 	.byte	0x04, 0x17
        /*003a*/ 	.short	(.L_308 - .L_307)
.L_307:
        /*003c*/ 	.word	0x00000000
        /*0040*/ 	.short	0x0002
        /*0042*/ 	.short	0x0010
        /*0044*/ 	.byte	0x00, 0xf0, 0x21, 0x00


	//----- nvinfo : EIATTR_KPARAM_INFO
	.align		4
.L_308:
        /*0048*/ 	.byte	0x04, 0x17
        /*004a*/ 	.short	(.L_310 - .L_309)
.L_309:
        /*004c*/ 	.word	0x00000000
        /*0050*/ 	.short	0x0001
        /*0052*/ 	.short	0x0008
        /*0054*/ 	.byte	0x00, 0xf5, 0x21, 0x00


	//----- nvinfo : EIATTR_KPARAM_INFO
	.align		4
.L_310:
        /*0058*/ 	.byte	0x04, 0x17
        /*005a*/ 	.short	(.L_312 - .L_311)
.L_311:
        /*005c*/ 	.word	0x00000000
        /*0060*/ 	.short	0x0000
        /*0062*/ 	.short	0x0000
        /*0064*/ 	.byte	0x00, 0xf5, 0x21, 0x00


	//----- nvinfo : EIATTR_SPARSE_MMA_MASK
	.align		4
.L_312:
        /*0068*/ 	.byte	0x03, 0x50
        /*006a*/ 	.short	0x0000


	//----- nvinfo : EIATTR_MAXREG_COUNT
	.align		4
        /*006c*/ 	.byte	0x03, 0x1b
        /*006e*/ 	.short	0x00ff


	//----- nvinfo : EIATTR_NUM_BARRIERS
	.align		4
        /*0070*/ 	.byte	0x02, 0x4c
        /*0072*/ 	.byte	0x01
	.zero		1


	//----- nvinfo : EIATTR_MERCURY_ISA_VERSION
	.align		4
        /*0074*/ 	.byte	0x03, 0x5f
        /*0076*/ 	.short	0x0101


	//----- nvinfo : EIATTR_VRC_CTA_INIT_COUNT
	.align		4
        /*0078*/ 	.byte	0x02, 0x4a
	.zero		1
	.zero		1


	//----- nvinfo : EIATTR_EXIT_INSTR_OFFSETS
	.align		4
        /*007c*/ 	.byte	0x04, 0x1c
        /*007e*/ 	.short	(.L_314 - .L_313)


	//   ....[0]....
.L_313:
        /*0080*/ 	.word	0x000004c0


	//   ....[1]....
        /*0084*/ 	.word	0x00000720


	//   ....[2]....
        /*0088*/ 	.word	0x00000770


	//----- nvinfo : EIATTR_CBANK_PARAM_SIZE
	.align		4
.L_314:
        /*008c*/ 	.byte	0x03, 0x19
        /*008e*/ 	.short	0x0030


	//----- nvinfo : EIATTR_PARAM_CBANK
	.align		4
        /*0090*/ 	.byte	0x04, 0x0a
        /*0092*/ 	.short	(.L_316 - .L_315)
	.align		4
.L_315:
        /*0094*/ 	.word	index@(.nv.constant0._Z7get_epsILj128EEvPKdS1_mmmPd)
        /*0098*/ 	.short	0x0380
        /*009a*/ 	.short	0x0030


	//----- nvinfo : EIATTR_SW_WAR
	.align		4
.L_316:
        /*009c*/ 	.byte	0x04, 0x36
        /*009e*/ 	.short	(.L_318 - .L_317)
.L_317:
        /*00a0*/ 	.word	0x00000008
.L_318:


//--------------------- .nv.info._Z6updatePKdPdmmm --------------------------
	.section	.nv.info._Z6updatePKdPdmmm,"",@"SHT_CUDA_INFO"
	.sectionflags	@""
	.align	4


	//----- nvinfo : EIATTR_CUDA_API_VERSION
	.align		4
        /*0000*/ 	.byte	0x04, 0x37
        /*0002*/ 	.short	(.L_320 - .L_319)
.L_319:
        /*0004*/ 	.word	0x00000082


	//----- nvinfo : EIATTR_KPARAM_INFO
	.align		4
.L_320:
        /*0008*/ 	.byte	0x04, 0x17
        /*000a*/ 	.short	(.L_322 - .L_321)
.L_321:
        /*000c*/ 	.word	0x00000000
        /*0010*/ 	.short	0x0004
        /*0012*/ 	.short	0x0020
        /*0014*/ 	.byte	0x00, 0xf0, 0x21, 0x00


	//----- nvinfo : EIATTR_KPARAM_INFO
	.align		4
.L_322:
        /*0018*/ 	.byte	0x04, 0x17
        /*001a*/ 	.short	(.L_324 - .L_323)
.L_323:
        /*001c*/ 	.word	0x00000000
        /*0020*/ 	.short	0x0003
        /*0022*/ 	.short	0x0018
        /*0024*/ 	.byte	0x00, 0xf0, 0x21, 0x00


	//----- nvinfo : EIATTR_KPARAM_INFO
	.align		4
.L_324:
        /*0028*/ 	.byte	0x04, 0x17
        /*002a*/ 	.short	(.L_326 - .L_325)
.L_325:
        /*002c*/ 	.word	0x00000000
        /*0030*/ 	.short	0x0002
        /*0032*/ 	.short	0x0010
        /*0034*/ 	.byte	0x00, 0xf0, 0x21, 0x00


	//----- nvinfo : EIATTR_KPARAM_INFO
	.align		4
.L_326:
        /*0038*/ 	.byte	0x04, 0x17
        /*003a*/ 	.short	(.L_328 - .L_327)
.L_327:
        /*003c*/ 	.word	0x00000000
        /*0040*/ 	.short	0x0001
        /*0042*/ 	.short	0x0008
        /*0044*/ 	.byte	0x00, 0xf5, 0x21, 0x00


	//----- nvinfo : EIATTR_KPARAM_INFO
	.align		4
.L_328:
        /*0048*/ 	.byte	0x04, 0x17
        /*004a*/ 	.short	(.L_330 - .L_329)
.L_329:
        /*004c*/ 	.word	0x00000000
        /*0050*/ 	.short	0x0000
        /*0052*/ 	.short	0x0000
        /*0054*/ 	.byte	0x00, 0xf5, 0x21, 0x00


	//----- nvinfo : EIATTR_SPARSE_MMA_MASK
	.align		4
.L_330:
        /*0058*/ 	.byte	0x03, 0x50
        /*005a*/ 	.short	0x0000


	//----- nvinfo : EIATTR_MAXREG_COUNT
	.align		4
        /*005c*/ 	.byte	0x03, 0x1b
        /*005e*/ 	.short	0x00ff


	//----- nvinfo : EIATTR_MERCURY_ISA_VERSION
	.align		4
        /*0060*/ 	.byte	0x03, 0x5f
        /*0062*/ 	.short	0x0101


	//----- nvinfo : EIATTR_VRC_CTA_INIT_COUNT
	.align		4
        /*0064*/ 	.byte	0x02, 0x4a
	.zero		1
	.zero		1


	//----- nvinfo : EIATTR_EXIT_INSTR_OFFSETS
	.align		4
        /*0068*/ 	.byte	0x04, 0x1c
        /*006a*/ 	.short	(.L_332 - .L_331)


	//   ....[0]....
.L_331:
        /*006c*/ 	.word	0x00000220


	//   ....[1]....
        /*0070*/ 	.word	0x00000650


	//----- nvinfo : EIATTR_CRS_STACK_SIZE
	.align		4
.L_332:
        /*0074*/ 	.byte	0x04, 0x1e
        /*0076*/ 	.short	(.L_334 - .L_333)
.L_333:
        /*0078*/ 	.word	0x00000000


	//----- nvinfo : EIATTR_CBANK_PARAM_SIZE
	.align		4
.L_334:
        /*007c*/ 	.byte	0x03, 0x19
        /*007e*/ 	.short	0x0028


	//----- nvinfo : EIATTR_PARAM_CBANK
	.align		4
        /*0080*/ 	.byte	0x04, 0x0a
        /*0082*/ 	.short	(.L_336 - .L_335)
	.align		4
.L_335:
        /*0084*/ 	.word	index@(.nv.constant0._Z6updatePKdPdmmm)
        /*0088*/ 	.short	0x0380
        /*008a*/ 	.short	0x0028


	//----- nvinfo : EIATTR_SW_WAR
	.align		4
.L_336:
        /*008c*/ 	.byte	0x04, 0x36
        /*008e*/ 	.short	(.L_338 - .L_337)
.L_337:
        /*0090*/ 	.word	0x00000008
.L_338:


//--------------------- .nv.callgraph             --------------------------
	.section	.nv.callgraph,"",@"SHT_CUDA_CALLGRAPH"
	.align	4
	.sectionentsize	8
	.align		4
        /*0000*/ 	.word	0x00000000
	.align		4
        /*0004*/ 	.word	0xffffffff
	.align		4
        /*0008*/ 	.word	0x00000000
	.align		4
        /*000c*/ 	.word	0xfffffffe
	.align		4
        /*0010*/ 	.word	0x00000000
	.align		4
        /*0014*/ 	.word	0xfffffffd
	.align		4
        /*0018*/ 	.word	0x00000000
	.align		4
        /*001c*/ 	.word	0xfffffffc


//--------------------- .nv.constant4             --------------------------
	.section	.nv.constant4,"a",@progbits
	.align	8
	.align		8
.nv.constant4:
        /*0000*/ 	.dword	_ZN34_INTERNAL_310dc767_4_k_cu_70e793424cuda3std3__45__cpo5beginE
	.align		8
        /*0008*/ 	.dword	_ZN34_INTERNAL_310dc767_4_k_cu_70e793424cuda3std3__45__cpo3endE
	.align		8
        /*0010*/ 	.dword	_ZN34_INTERNAL_310dc767_4_k_cu_70e793424cuda3std3__45__cpo6cbeginE
	.align		8
        /*0018*/ 	.dword	_ZN34_INTERNAL_310dc767_4_k_cu_70e793424cuda3std3__45__cpo4cendE
	.align		8
        /*0020*/ 	.dword	_ZN34_INTERNAL_310dc767_4_k_cu_70e793424cuda3std3__45__cpo6rbeginE
	.align		8
        /*0028*/ 	.dword	_ZN34_INTERNAL_310dc767_4_k_cu_70e793424cuda3std3__45__cpo4rendE
	.align		8
        /*0030*/ 	.dword	_ZN34_INTERNAL_310dc767_4_k_cu_70e793424cuda3std3__45__cpo7crbeginE
	.align		8
        /*0038*/ 	.dword	_ZN34_INTERNAL_310dc767_4_k_cu_70e793424cuda3std3__45__cpo5crendE
	.align		8
        /*0040*/ 	.dword	_ZN34_INTERNAL_310dc767_4_k_cu_70e793424cuda3std3__436_GLOBAL__N__310dc767_4_k_cu_70e793426ignoreE
	.align		8
        /*0048*/ 	.dword	_ZN34_INTERNAL_310dc767_4_k_cu_70e793424cuda3std3__419piecewise_constructE
	.align		8
        /*0050*/ 	.dword	_ZN34_INTERNAL_310dc767_4_k_cu_70e793424cuda3std3__48in_placeE
	.align		8
        /*0058*/ 	.dword	_ZN34_INTERNAL_310dc767_4_k_cu_70e793424cuda3std3__420unreachable_sentinelE
	.align		8
        /*0060*/ 	.dword	_ZN34_INTERNAL_310dc767_4_k_cu_70e793424cuda3std3__47nulloptE
	.align		8
        /*0068*/ 	.dword	_ZN34_INTERNAL_310dc767_4_k_cu_70e793424cuda3std3__48unexpectE
	.align		8
        /*0070*/ 	.dword	_ZN34_INTERNAL_310dc767_4_k_cu_70e793424cuda3std6ranges3__45__cpo4swapE
	.align		8
        /*0078*/ 	.dword	_ZN34_INTERNAL_310dc767_4_k_cu_70e793424cuda3std6ranges3__45__cpo9iter_moveE
	.align		8
        /*0080*/ 	.dword	_ZN34_INTERNAL_310dc767_4_k_cu_70e793424cuda3std6ranges3__45__cpo5beginE
	.align		8
        /*0088*/ 	.dword	_ZN34_INTERNAL_310dc767_4_k_cu_70e793424cuda3std6ranges3__45__cpo3endE
	.align		8
        /*0090*/ 	.dword	_ZN34_INTERNAL_310dc767_4_k_cu_70e793424cuda3std6ranges3__45__cpo6cbeginE
	.align		8
        /*0098*/ 	.dword	_ZN34_INTERNAL_310dc767_4_k_cu_70e793424cuda3std6ranges3__45__cpo4cendE
	.align		8
        /*00a0*/ 	.dword	_ZN34_INTERNAL_310dc767_4_k_cu_70e793424cuda3std6ranges3__45__cpo7advanceE
	.align		8
        /*00a8*/ 	.dword	_ZN34_INTERNAL_310dc767_4_k_cu_70e793424cuda3std6ranges3__45__cpo9iter_swapE
	.align		8
        /*00b0*/ 	.dword	_ZN34_INTERNAL_310dc767_4_k_cu_70e793424cuda3std6ranges3__45__cpo4nextE
	.align		8
        /*00b8*/ 	.dword	_ZN34_INTERNAL_310dc767_4_k_cu_70e793424cuda3std6ranges3__45__cpo4prevE
	.align		8
        /*00c0*/ 	.dword	_ZN34_INTERNAL_310dc767_4_k_cu_70e793424cuda3std6ranges3__45__cpo4dataE
	.align		8
        /*00c8*/ 	.dword	_ZN34_INTERNAL_310dc767_4_k_cu_70e793424cuda3std6ranges3__45__cpo5cdataE
	.align		8
        /*00d0*/ 	.dword	_ZN34_INTERNAL_310dc767_4_k_cu_70e793424cuda3std6ranges3__45__cpo4sizeE
	.align		8
        /*00d8*/ 	.dword	_ZN34_INTERNAL_310dc767_4_k_cu_70e793424cuda3std6ranges3__45__cpo5ssizeE
	.align		8
        /*00e0*/ 	.dword	_ZN34_INTERNAL_310dc767_4_k_cu_70e793424cuda3std6ranges3__45__cpo8distanceE
	.align		8
        /*00e8*/ 	.dword	_ZN34_INTERNAL_310dc767_4_k_cu_70e793426thrust24THRUST_300001_SM_1000_NS8cuda_cub3parE
	.align		8
        /*00f0*/ 	.dword	_ZN34_INTERNAL_310dc767_4_k_cu_70e793426thrust24THRUST_300001_SM_1000_NS8cuda_cub10par_nosyncE
	.align		8
        /*00f8*/ 	.dword	_ZN34_INTERNAL_310dc767_4_k_cu_70e793426thrust24THRUST_300001_SM_1000_NS6system6detail10sequential3seqE
	.align		8
        /*0100*/ 	.dword	_ZN34_INTERNAL_310dc767_4_k_cu_70e793426thrust24THRUST_300001_SM_1000_NS6system3cpp3parE
	.align		8
        /*0108*/ 	.dword	_ZN34_INTERNAL_310dc767_4_k_cu_70e793426thrust24THRUST_300001_SM_1000_NS12placeholders2_1E
	.align		8
        /*0110*/ 	.dword	_ZN34_INTERNAL_310dc767_4_k_cu_70e793426thrust24THRUST_300001_SM_1000_NS12placeholders2_2E
	.align		8
        /*0118*/ 	.dword	_ZN34_INTERNAL_310dc767_4_k_cu_70e793426thrust24THRUST_300001_SM_1000_NS12placeholders2_3E
	.align		8
        /*0120*/ 	.dword	_ZN34_INTERNAL_310dc767_4_k_cu_70e793426thrust24THRUST_300001_SM_1000_NS12placeholders2_4E
	.align		8
        /*0128*/ 	.dword	_ZN34_INTERNAL_310dc767_4_k_cu_70e793426thrust24THRUST_300001_SM_1000_NS12placeholders2_5E
	.align		8
        /*0130*/ 	.dword	_ZN34_INTERNAL_310dc767_4_k_cu_70e793426thrust24THRUST_300001_SM_1000_NS12placeholders2_6E
	.align		8
        /*0138*/ 	.dword	_ZN34_INTERNAL_310dc767_4_k_cu_70e793426thrust24THRUST_300001_SM_1000_NS12placeholders2_7E
	.align		8
        /*0140*/ 	.dword	_ZN34_INTERNAL_310dc767_4_k_cu_70e793426thrust24THRUST_300001_SM_1000_NS12placeholders2_8E
	.align		8
        /*0148*/ 	.dword	_ZN34_INTERNAL_310dc767_4_k_cu_70e793426thrust24THRUST_300001_SM_1000_NS12placeholders2_9E
	.align		8
        /*0150*/ 	.dword	_ZN34_INTERNAL_310dc767_4_k_cu_70e793426thrust24THRUST_300001_SM_1000_NS12placeholders3_10E
	.align		8
        /*0158*/ 	.dword	_ZN34_INTERNAL_310dc767_4_k_cu_70e793426thrust24THRUST_300001_SM_1000_NS3seqE
	.align		8
        /*0160*/ 	.dword	_ZN34_INTERNAL_310dc767_4_k_cu_70e793426thrust24THRUST_300001_SM_1000_NS6deviceE


//--------------------- .text._ZN3cub18CUB_300001_SM_10006detail11EmptyKernelIvEEvv --------------------------
	.section	.text._ZN3cub18CUB_300001_SM_10006detail11EmptyKernelIvEEvv,"ax",@progbits
	.align	128
        .global         _ZN3cub18CUB_300001_SM_10006detail11EmptyKernelIvEEvv
        .type           _ZN3cub18CUB_300001_SM_10006detail11EmptyKernelIvEEvv,@function
        .size           _ZN3cub18CUB_300001_SM_10006detail11EmptyKernelIvEEvv,(.L_x_711 - _ZN3cub18CUB_300001_SM_10006detail11EmptyKernelIvEEvv)
        .other          _ZN3cub18CUB_300001_SM_10006detail11EmptyKernelIvEEvv,@"STO_CUDA_ENTRY STV_DEFAULT"
_ZN3cub18CUB_300001_SM_10006detail11EmptyKernelIvEEvv:
.text._ZN3cub18CUB_300001_SM_10006detail11EmptyKernelIvEEvv:
[----:B------:R-:W-:Y:S01]  /*0000*/  LDC R1, c[0x0][0x37c] ;  /* 0x0000df00ff017b82 */ /* 0x000fe20000000800 */
[----:B------:R-:W-:Y:S05]  /*0010*/  EXIT ;  /* 0x000000000000794d */ /* 0x000fea0003800000 */
.L_x_0:
[----:B------:R-:W-:-:S00]  /*0020*/  BRA `(.L_x_0) ;  /* 0xfffffffc00fc7947 */ /* 0x000fc0000383ffff */
[----:B------:R-:W-:-:S00]  /*0030*/  NOP ;  /* 0x0000000000007918 */ /* 0x000fc00000000000 */
        /* <DEDUP_REMOVED lines=12> */
.L_x_711:


//--------------------- .text._ZN6thrust24THRUST_300001_SM_1000_NS8cuda_cub4core6detail13_kernel_agentINS1_8__reduce11ReduceAgentIPN4cuda3std3__45tupleIJdlEEESC_SB_lNS1_9__extrema9arg_max_fIdlNS9_4lessIdEEEEEEJSC_SC_iSH_EEEvDpT0_ --------------------------
	.section	.text._ZN6thrust24THRUST_300001_SM_1000_NS8cuda_cub4core6detail13_kernel_agentINS1_8__reduce11ReduceAgentIPN4cuda3std3__45tupleIJdlEEESC_SB_lNS1_9__extrema9arg_max_fIdlNS9_4lessIdEEEEEEJSC_SC_iSH_EEEvDpT0_,"ax",@progbits
	.align	128
        .global         _ZN6thrust24THRUST_300001_SM_1000_NS8cuda_cub4core6detail13_kernel_agentINS1_8__reduce11ReduceAgentIPN4cuda3std3__45tupleIJdlEEESC_SB_lNS1_9__extrema9arg_max_fIdlNS9_4lessIdEEEEEEJSC_SC_iSH_EEEvDpT0_
        .type           _ZN6thrust24THRUST_300001_SM_1000_NS8cuda_cub4core6detail13_kernel_agentINS1_8__reduce11ReduceAgentIPN4cuda3std3__45tupleIJdlEEESC_SB_lNS1_9__extrema9arg_max_fIdlNS9_4lessIdEEEEEEJSC_SC_iSH_EEEvDpT0_,@function
        .size           _ZN6thrust24THRUST_300001_SM_1000_NS8cuda_cub4core6detail13_kernel_agentINS1_8__reduce11ReduceAgentIPN4cuda3std3__45tupleIJdlEEESC_SB_lNS1_9__extrema9arg_max_fIdlNS9_4lessIdEEEEEEJSC_SC_iSH_EEEvDpT0_,(.L_x_712 - _ZN6thrust24THRUST_300001_SM_1000_NS8cuda_cub4core6detail13_kernel_agentINS1_8__reduce11ReduceAgentIPN4cuda3std3__45tupleIJdlEEESC_SB_lNS1_9__extrema9arg_max_fIdlNS9_4lessIdEEEEEEJSC_SC_iSH_EEEvDpT0_)
        .other          _ZN6thrust24THRUST_300001_SM_1000_NS8cuda_cub4core6detail13_kernel_agentINS1_8__reduce11ReduceAgentIPN4cuda3std3__45tupleIJdlEEESC_SB_lNS1_9__extrema9arg_max_fIdlNS9_4lessIdEEEEEEJSC_SC_iSH_EEEvDpT0_,@"STO_CUDA_ENTRY STV_DEFAULT"
_ZN6thrust24THRUST_300001_SM_1000_NS8cuda_cub4core6detail13_kernel_agentINS1_8__reduce11ReduceAgentIPN4cuda3std3__45tupleIJdlEEESC_SB_lNS1_9__extrema9arg_max_fIdlNS9_4lessIdEEEEEEJSC_SC_iSH_EEEvDpT0_:
.text._ZN6thrust24THRUST_300001_SM_1000_NS8cuda_cub4core6detail13_kernel_agentINS1_8__reduce11ReduceAgentIPN4cuda3std3__45tupleIJdlEEESC_SB_lNS1_9__extrema9arg_max_fIdlNS9_4lessIdEEEEEEJSC_SC_iSH_EEEvDpT0_:
[----:B------:R-:W-:Y:S01]  /*0000*/  LDC R1, c[0x0][0x37c] ;  /* 0x0000df00ff017b82 */ /* 0x000fe20000000800 */
[----:B------:R-:W0:Y:S02]  /*0010*/  LDCU UR8, c[0x0][0x390] ;  /* 0x00007200ff0877ac */ /* 0x000e240008000800 */
[----:B0-----:R-:W-:-:S13]  /*0020*/  ISETP.NE.AND P0, PT, RZ, UR8, PT ;  /* 0x00000008ff007c0c */ /* 0x001fda000bf05270 */
[----:B------:R-:W-:Y:S05]  /*0030*/  @!P0 EXIT ;  /* 0x000000000000894d */ /* 0x000fea0003800000 */
[----:B------:R-:W-:Y:S01]  /*0040*/  UISETP.GT.AND UP0, UPT, UR8, 0x4ff, UPT ;  /* 0x000004ff0800788c */ /* 0x000fe2000bf04270 */
[----:B------:R-:W-:Y:S01]  /*0050*/  BSSY.RECONVERGENT B0, `(.L_x_1) ;  /* 0x00006c3000007945 */ /* 0x000fe20003800200 */
[----:B------:R-:W0:Y:S07]  /*0060*/  LDCU.64 UR10, c[0x0][0x358] ;  /* 0x00006b00ff0a77ac */ /* 0x000e2e0008000a00 */
[----:B------:R-:W-:Y:S05]  /*0070*/  BRA.U UP0, `(.L_x_2) ;  /* 0x0000003900807547 */ /* 0x000fea000b800000 */
[----:B------:R-:W1:Y:S01]  /*0080*/  S2R R0, SR_TID.X ;  /* 0x0000000000007919 */ /* 0x000e620000002100 */
[----:B------:R-:W2:Y:S01]  /*0090*/  LDCU UR4, c[0x0][0x390] ;  /* 0x00007200ff0477ac */ /* 0x000ea20008000800 */
[----:B------:R-:W-:Y:S01]  /*00a0*/  BSSY.RECONVERGENT B1, `(.L_x_3) ;  /* 0x000000b000017945 */ /* 0x000fe20003800200 */
[----:B------:R-:W-:Y:S02]  /*00b0*/  CS2R R14, SRZ ;  /* 0x00000000000e7805 */ /* 0x000fe4000001ff00 */
[----:B------:R-:W-:Y:S02]  /*00c0*/  CS2R R12, SRZ ;  /* 0x00000000000c7805 */ /* 0x000fe4000001ff00 */
[----:B-1----:R-:W-:Y:S01]  /*00d0*/  ISETP.GE.AND P0, PT, R0, UR8, PT ;  /* 0x0000000800007c0c */ /* 0x002fe2000bf06270 */
[----:B------:R-:W-:-:S12]  /*00e0*/  IMAD.MOV.U32 R19, RZ, RZ, R0 ;  /* 0x000000ffff137224 */ /* 0x000fd800078e0000 */
[----:B--2---:R-:W-:Y:S05]  /*00f0*/  @P0 BRA `(.L_x_4) ;  /* 0x0000000000140947 */ /* 0x004fea0003800000 */
[----:B------:R-:W1:Y:S02]  /*0100*/  LDC.64 R2, c[0x0][0x380] ;  /* 0x0000e000ff027b82 */ /* 0x000e640000000a00 */
[----:B-1----:R-:W-:-:S05]  /*0110*/  IMAD.WIDE.U32 R2, R0, 0x10, R2 ;  /* 0x0000001000027825 */ /* 0x002fca00078e0002 */
[----:B0-----:R1:W5:Y:S04]  /*0120*/  LDG.E.64.CONSTANT R14, desc[UR10][R2.64] ;  /* 0x0000000a020e7981 */ /* 0x001368000c1e9b00 */
[----:B------:R1:W5:Y:S01]  /*0130*/  LDG.E.64.CONSTANT R12, desc[UR10][R2.64+0x8] ;  /* 0x0000080a020c7981 */ /* 0x000362000c1e9b00 */
[----:B------:R-:W-:-:S07]  /*0140*/  VIADD R19, R0, 0x100 ;  /* 0x0000010000137836 */ /* 0x000fce0000000000 */
.L_x_4:
[----:B0-----:R-:W-:Y:S05]  /*0150*/  BSYNC.RECONVERGENT B1 ;  /* 0x0000000000017941 */ /* 0x001fea0003800200 */
.L_x_3:
[----:B------:R-:W-:Y:S01]  /*0160*/  ISETP.GE.AND P0, PT, R19, UR8, PT ;  /* 0x0000000813007c0c */ /* 0x000fe2000bf06270 */
[----:B------:R-:W-:-:S12]  /*0170*/  BSSY.RECONVERGENT B1, `(.L_x_5) ;  /* 0x0000099000017945 */ /* 0x000fd80003800200 */
[----:B------:R-:W-:Y:S05]  /*0180*/  @P0 BRA `(.L_x_6) ;  /* 0x00000008005c0947 */ /* 0x000fea0003800000 */
[----:B------:R-:W-:Y:S01]  /*0190*/  LOP3.LUT R4, RZ, R19, RZ, 0x33, !PT ;  /* 0x00000013ff047212 */ /* 0x000fe200078e33ff */
[----:B------:R-:W-:Y:S04]  /*01a0*/  BSSY.RECONVERGENT B2, `(.L_x_7) ;  /* 0x000002e000027945 */ /* 0x000fe80003800200 */
[----:B------:R-:W-:-:S05]  /*01b0*/  VIADD R4, R4, UR8 ;  /* 0x0000000804047c36 */ /* 0x000fca0008000000 */
[----:B-1----:R-:W-:-:S04]  /*01c0*/  LOP3.LUT R2, R4, 0x300, RZ, 0xc0, !PT ;  /* 0x0000030004027812 */ /* 0x002fc800078ec0ff */
[----:B------:R-:W-:-:S13]  /*01d0*/  ISETP.NE.AND P0, PT, R2, 0x300, PT ;  /* 0x000003000200780c */ /* 0x000fda0003f05270 */
[----:B------:R-:W-:Y:S05]  /*01e0*/  @!P0 BRA `(.L_x_8) ;  /* 0x0000000000a48947 */ /* 0x000fea0003800000 */
[----:B------:R-:W0:Y:S01]  /*01f0*/  LDC.64 R2, c[0x0][0x380] ;  /* 0x0000e000ff027b82 */ /* 0x000e220000000a00 */
[----:B------:R-:W-:-:S04]  /*0200*/  LEA.HI R5, R4, 0x1, RZ, 0x18 ;  /* 0x0000000104057811 */ /* 0x000fc800078fc0ff */
[----:B------:R-:W-:-:S05]  /*0210*/  LOP3.LUT R5, R5, 0x3, RZ, 0xc0, !PT ;  /* 0x0000000305057812 */ /* 0x000fca00078ec0ff */
[----:B------:R-:W-:Y:S02]  /*0220*/  IMAD.MOV R5, RZ, RZ, -R5 ;  /* 0x000000ffff057224 */ /* 0x000fe400078e0a05 */
[----:B0-----:R-:W-:-:S04]  /*0230*/  IMAD.WIDE.U32 R2, R19, 0x10, R2 ;  /* 0x0000001013027825 */ /* 0x001fc800078e0002 */
[----:B------:R-:W-:-:S07]  /*0240*/  IMAD.MOV.U32 R16, RZ, RZ, R2 ;  /* 0x000000ffff107224 */ /* 0x000fce00078e0002 */
.L_x_11:
[----:B------:R-:W-:-:S05]  /*0250*/  IMAD.MOV.U32 R2, RZ, RZ, R16 ;  /* 0x000000ffff027224 */ /* 0x000fca00078e0010 */
[----:B------:R-:W2:Y:S04]  /*0260*/  LDG.E.64.CONSTANT R8, desc[UR10][R2.64] ;  /* 0x0000000a02087981 */ /* 0x000ea8000c1e9b00 */
[----:B------:R-:W3:Y:S01]  /*0270*/  LDG.E.64.CONSTANT R10, desc[UR10][R2.64+0x8] ;  /* 0x0000080a020a7981 */ /* 0x000ee2000c1e9b00 */
[----:B------:R-:W-:Y:S01]  /*0280*/  VIADD R5, R5, 0x1 ;  /* 0x0000000105057836 */ /* 0x000fe20000000000 */
[----:B------:R-:W-:Y:S01]  /*0290*/  BSSY.RECONVERGENT B3, `(.L_x_9) ;  /* 0x000001b000037945 */ /* 0x000fe20003800200 */
[----:B-----5:R-:W-:Y:S01]  /*02a0*/  IMAD.MOV.U32 R21, RZ, RZ, R13 ;  /* 0x000000ffff157224 */ /* 0x020fe200078e000d */
[----:B------:R-:W-:Y:S01]  /*02b0*/  IADD3 R16, P3, PT, R2, 0x1000, RZ ;  /* 0x0000100002107810 */ /* 0x000fe20007f7e0ff */
[----:B------:R-:W-:Y:S01]  /*02c0*/  IMAD.MOV.U32 R17, RZ, RZ, R12 ;  /* 0x000000ffff117224 */ /* 0x000fe200078e000c */
[----:B------:R-:W-:Y:S01]  /*02d0*/  ISETP.NE.AND P2, PT, R5, RZ, PT ;  /* 0x000000ff0500720c */ /* 0x000fe20003f45270 */
[----:B------:R-:W-:-:S02]  /*02e0*/  IMAD.MOV.U32 R6, RZ, RZ, R14 ;  /* 0x000000ffff067224 */ /* 0x000fc400078e000e */
[----:B------:R-:W-:Y:S01]  /*02f0*/  IMAD.MOV.U32 R7, RZ, RZ, R15 ;  /* 0x000000ffff077224 */ /* 0x000fe200078e000f */
[----:B--2---:R-:W-:Y:S01]  /*0300*/  DSETP.GEU.AND P0, PT, R14, R8, PT ;  /* 0x000000080e00722a */ /* 0x004fe20003f0e000 */
[----:B------:R-:W-:Y:S02]  /*0310*/  IMAD.MOV.U32 R14, RZ, RZ, R8 ;  /* 0x000000ffff0e7224 */ /* 0x000fe400078e0008 */
[----:B---3--:R-:W-:Y:S02]  /*0320*/  IMAD.MOV.U32 R12, RZ, RZ, R10 ;  /* 0x000000ffff0c7224 */ /* 0x008fe400078e000a */
[----:B------:R-:W-:Y:S02]  /*0330*/  IMAD.MOV.U32 R13, RZ, RZ, R11 ;  /* 0x000000ffff0d7224 */ /* 0x000fe400078e000b */
[----:B------:R-:W-:-:S07]  /*0340*/  IMAD.MOV.U32 R15, RZ, RZ, R9 ;  /* 0x000000ffff0f7224 */ /* 0x000fce00078e0009 */
[----:B------:R-:W-:Y:S05]  /*0350*/  @!P0 BRA `(.L_x_10) ;  /* 0x0000000000388947 */ /* 0x000fea0003800000 */
[----:B------:R-:W-:Y:S01]  /*0360*/  DSETP.GT.AND P0, PT, R6, R8, PT ;  /* 0x000000080600722a */ /* 0x000fe20003f04000 */
[----:B------:R-:W-:Y:S02]  /*0370*/  IMAD.MOV.U32 R14, RZ, RZ, R6 ;  /* 0x000000ffff0e7224 */ /* 0x000fe400078e0006 */
[----:B------:R-:W-:Y:S02]  /*0380*/  IMAD.MOV.U32 R15, RZ, RZ, R7 ;  /* 0x000000ffff0f7224 */ /* 0x000fe400078e0007 */
[----:B------:R-:W-:Y:S02]  /*0390*/  IMAD.MOV.U32 R12, RZ, RZ, R17 ;  /* 0x000000ffff0c7224 */ /* 0x000fe400078e0011 */
[----:B------:R-:W-:-:S07]  /*03a0*/  IMAD.MOV.U32 R13, RZ, RZ, R21 ;  /* 0x000000ffff0d7224 */ /* 0x000fce00078e0015 */
[----:B------:R-:W-:Y:S05]  /*03b0*/  @P0 BRA `(.L_x_10) ;  /* 0x0000000000200947 */ /* 0x000fea0003800000 */
[CC--:B------:R-:W-:Y:S02]  /*03c0*/  ISETP.GE.U32.AND P1, PT, R17.reuse, R10.reuse, PT ;  /* 0x0000000a1100720c */ /* 0x0c0fe40003f26070 */
[----:B------:R-:W-:Y:S02]  /*03d0*/  ISETP.LT.U32.AND P0, PT, R17, R10, PT ;  /* 0x0000000a1100720c */ /* 0x000fe40003f01070 */
[CC--:B------:R-:W-:Y:S02]  /*03e0*/  ISETP.GE.AND.EX P1, PT, R21.reuse, R11.reuse, PT, P1 ;  /* 0x0000000b1500720c */ /* 0x0c0fe40003f26310 */
[----:B------:R-:W-:Y:S02]  /*03f0*/  ISETP.LT.AND.EX P0, PT, R21, R11, PT, P0 ;  /* 0x0000000b1500720c */ /* 0x000fe40003f01300 */
[----:B------:R-:W-:Y:S02]  /*0400*/  FSEL R14, R6, R8, !P1 ;  /* 0x00000008060e7208 */ /* 0x000fe40004800000 */
[----:B------:R-:W-:-:S02]  /*0410*/  FSEL R15, R7, R9, !P1 ;  /* 0x00000009070f7208 */ /* 0x000fc40004800000 */
[----:B------:R-:W-:Y:S02]  /*0420*/  SEL R12, R17, R10, P0 ;  /* 0x0000000a110c7207 */ /* 0x000fe40000000000 */
[----:B------:R-:W-:-:S07]  /*0430*/  SEL R13, R21, R11, P0 ;  /* 0x0000000b150d7207 */ /* 0x000fce0000000000 */
.L_x_10:
[----:B------:R-:W-:Y:S05]  /*0440*/  BSYNC.RECONVERGENT B3 ;  /* 0x0000000000037941 */ /* 0x000fea0003800200 */
.L_x_9:
[----:B------:R-:W-:Y:S02]  /*0450*/  IMAD.X R3, RZ, RZ, R3, P3 ;  /* 0x000000ffff037224 */ /* 0x000fe400018e0603 */
[----:B------:R-:W-:Y:S01]  /*0460*/  VIADD R19, R19, 0x100 ;  /* 0x0000010013137836 */ /* 0x000fe20000000000 */
[----:B------:R-:W-:Y:S06]  /*0470*/  @P2 BRA `(.L_x_11) ;  /* 0xfffffffc00742947 */ /* 0x000fec000383ffff */
.L_x_8:
[----:B------:R-:W-:Y:S05]  /*0480*/  BSYNC.RECONVERGENT B2 ;  /* 0x0000000000027941 */ /* 0x000fea0003800200 */
.L_x_7:
[----:B------:R-:W0:Y:S01]  /*0490*/  LDC.64 R8, c[0x0][0x380] ;  /* 0x0000e000ff087b82 */ /* 0x000e220000000a00 */
[----:B------:R-:W-:-:S13]  /*04a0*/  ISETP.GE.U32.AND P0, PT, R4, 0x300, PT ;  /* 0x000003000400780c */ /* 0x000fda0003f06070 */
[----:B------:R-:W-:Y:S05]  /*04b0*/  @!P0 BRA `(.L_x_6) ;  /* 0x0000000400908947 */ /* 0x000fea0003800000 */
.L_x_20:
[----:B0-----:R-:W-:-:S05]  /*04c0*/  IMAD.WIDE R20, R19, 0x10, R8 ;  /* 0x0000001013147825 */ /* 0x001fca00078e0208 */
[----:B------:R-:W2:Y:S04]  /*04d0*/  LDG.E.64.CONSTANT R10, desc[UR10][R20.64] ;  /* 0x0000000a140a7981 */ /* 0x000ea8000c1e9b00 */
[----:B------:R-:W3:Y:S04]  /*04e0*/  LDG.E.64.CONSTANT R16, desc[UR10][R20.64+0x8] ;  /* 0x0000080a14107981 */ /* 0x000ee8000c1e9b00 */
[----:B-----5:R0:W5:Y:S04]  /*04f0*/  LDG.E.64.CONSTANT R6, desc[UR10][R20.64+0x1000] ;  /* 0x0010000a14067981 */ /* 0x020168000c1e9b00 */
[----:B------:R0:W5:Y:S01]  /*0500*/  LDG.E.64.CONSTANT R4, desc[UR10][R20.64+0x1008] ;  /* 0x0010080a14047981 */ /* 0x000162000c1e9b00 */
[----:B------:R-:W-:Y:S01]  /*0510*/  BSSY.RECONVERGENT B2, `(.L_x_12) ;  /* 0x0000015000027945 */ /* 0x000fe20003800200 */
[----:B--2---:R-:W-:Y:S01]  /*0520*/  DSETP.GEU.AND P0, PT, R14, R10, PT ;  /* 0x0000000a0e00722a */ /* 0x004fe20003f0e000 */
[----:B------:R-:W-:-:S02]  /*0530*/  IMAD.MOV.U32 R2, RZ, RZ, R10 ;  /* 0x000000ffff027224 */ /* 0x000fc400078e000a */
[----:B------:R-:W-:Y:S02]  /*0540*/  IMAD.MOV.U32 R3, RZ, RZ, R11 ;  /* 0x000000ffff037224 */ /* 0x000fe400078e000b */
[----:B---3--:R-:W-:Y:S02]  /*0550*/  IMAD.MOV.U32 R23, RZ, RZ, R16 ;  /* 0x000000ffff177224 */ /* 0x008fe400078e0010 */
[----:B------:R-:W-:-:S07]  /*0560*/  IMAD.MOV.U32 R25, RZ, RZ, R17 ;  /* 0x000000ffff197224 */ /* 0x000fce00078e0011 */
[----:B0-----:R-:W-:Y:S05]  /*0570*/  @!P0 BRA `(.L_x_13) ;  /* 0x0000000000388947 */ /* 0x001fea0003800000 */
[----:B------:R-:W-:Y:S01]  /*0580*/  DSETP.GT.AND P0, PT, R14, R10, PT ;  /* 0x0000000a0e00722a */ /* 0x000fe20003f04000 */
[----:B------:R-:W-:Y:S02]  /*0590*/  IMAD.MOV.U32 R23, RZ, RZ, R12 ;  /* 0x000000ffff177224 */ /* 0x000fe400078e000c */
[----:B------:R-:W-:Y:S02]  /*05a0*/  IMAD.MOV.U32 R25, RZ, RZ, R13 ;  /* 0x000000ffff197224 */ /* 0x000fe400078e000d */
[----:B------:R-:W-:Y:S02]  /*05b0*/  IMAD.MOV.U32 R2, RZ, RZ, R14 ;  /* 0x000000ffff027224 */ /* 0x000fe400078e000e */
[----:B------:R-:W-:-:S07]  /*05c0*/  IMAD.MOV.U32 R3, RZ, RZ, R15 ;  /* 0x000000ffff037224 */ /* 0x000fce00078e000f */
[----:B------:R-:W-:Y:S05]  /*05d0*/  @P0 BRA `(.L_x_13) ;  /* 0x0000000000200947 */ /* 0x000fea0003800000 */
[CC--:B------:R-:W-:Y:S02]  /*05e0*/  ISETP.LT.U32.AND P1, PT, R12.reuse, R16.reuse, PT ;  /* 0x000000100c00720c */ /* 0x0c0fe40003f21070 */
[CC--:B------:R-:W-:Y:S02]  /*05f0*/  ISETP.GE.U32.AND P0, PT, R12.reuse, R16.reuse, PT ;  /* 0x000000100c00720c */ /* 0x0c0fe40003f06070 */
[CC--:B------:R-:W-:Y:S02]  /*0600*/  ISETP.LT.AND.EX P1, PT, R13.reuse, R17.reuse, PT, P1 ;  /* 0x000000110d00720c */ /* 0x0c0fe40003f21310 */
[CC--:B------:R-:W-:Y:S02]  /*0610*/  ISETP.GE.AND.EX P0, PT, R13.reuse, R17.reuse, PT, P0 ;  /* 0x000000110d00720c */ /* 0x0c0fe40003f06300 */
[----:B------:R-:W-:Y:S02]  /*0620*/  SEL R23, R12, R16, P1 ;  /* 0x000000100c177207 */ /* 0x000fe40000800000 */
[----:B------:R-:W-:-:S02]  /*0630*/  SEL R25, R13, R17, P1 ;  /* 0x000000110d197207 */ /* 0x000fc40000800000 */
[----:B------:R-:W-:Y:S02]  /*0640*/  FSEL R2, R14, R10, !P0 ;  /* 0x0000000a0e027208 */ /* 0x000fe40004000000 */
[----:B------:R-:W-:-:S07]  /*0650*/  FSEL R3, R15, R11, !P0 ;  /* 0x0000000b0f037208 */ /* 0x000fce0004000000 */
.L_x_13:
[----:B------:R-:W-:Y:S05]  /*0660*/  BSYNC.RECONVERGENT B2 ;  /* 0x0000000000027941 */ /* 0x000fea0003800200 */
.L_x_12:
[----:B------:R0:W5:Y:S04]  /*0670*/  LDG.E.64.CONSTANT R14, desc[UR10][R20.64+0x2000] ;  /* 0x0020000a140e7981 */ /* 0x000168000c1e9b00 */
[----:B------:R0:W5:Y:S04]  /*0680*/  LDG.E.64.CONSTANT R12, desc[UR10][R20.64+0x2008] ;  /* 0x0020080a140c7981 */ /* 0x000168000c1e9b00 */
[----:B------:R0:W5:Y:S04]  /*0690*/  LDG.E.64.CONSTANT R10, desc[UR10][R20.64+0x3000] ;  /* 0x0030000a140a7981 */ /* 0x000168000c1e9b00 */
[----:B------:R0:W5:Y:S02]  /*06a0*/  LDG.E.64.CONSTANT R16, desc[UR10][R20.64+0x3008] ;  /* 0x0030080a14107981 */ /* 0x000164000c1e9b00 */
[----:B-----5:R-:W-:Y:S01]  /*06b0*/  DSETP.GEU.AND P0, PT, R2, R6, PT ;  /* 0x000000060200722a */ /* 0x020fe20003f0e000 */
[----:B------:R-:W-:Y:S01]  /*06c0*/  BSSY.RECONVERGENT B2, `(.L_x_14) ;  /* 0x0000014000027945 */ /* 0x000fe20003800200 */
[----:B------:R-:W-:-:S02]  /*06d0*/  IMAD.MOV.U32 R26, RZ, RZ, R6 ;  /* 0x000000ffff1a7224 */ /* 0x000fc400078e0006 */
[----:B------:R-:W-:Y:S02]  /*06e0*/  IMAD.MOV.U32 R27, RZ, RZ, R7 ;  /* 0x000000ffff1b7224 */ /* 0x000fe400078e0007 */
[----:B------:R-:W-:Y:S02]  /*06f0*/  IMAD.MOV.U32 R29, RZ, RZ, R4 ;  /* 0x000000ffff1d7224 */ /* 0x000fe400078e0004 */
[----:B------:R-:W-:-:S06]  /*0700*/  IMAD.MOV.U32 R18, RZ, RZ, R5 ;  /* 0x000000ffff127224 */ /* 0x000fcc00078e0005 */
[----:B0-----:R-:W-:Y:S05]  /*0710*/  @!P0 BRA `(.L_x_15) ;  /* 0x0000000000388947 */ /* 0x001fea0003800000 */
        /* <DEDUP_REMOVED lines=14> */
.L_x_15:
[----:B------:R-:W-:Y:S05]  /*0800*/  BSYNC.RECONVERGENT B2 ;  /* 0x0000000000027941 */ /* 0x000fea0003800200 */
.L_x_14:
[----:B------:R-:W-:Y:S01]  /*0810*/  DSETP.GEU.AND P0, PT, R26, R14, PT ;  /* 0x0000000e1a00722a */ /* 0x000fe20003f0e000 */
[----:B------:R-:W-:Y:S01]  /*0820*/  BSSY.RECONVERGENT B2, `(.L_x_16) ;  /* 0x0000014000027945 */ /* 0x000fe20003800200 */
[----:B------:R-:W-:Y:S02]  /*0830*/  IMAD.MOV.U32 R2, RZ, RZ, R14 ;  /* 0x000000ffff027224 */ /* 0x000fe400078e000e */
[----:B------:R-:W-:Y:S02]  /*0840*/  IMAD.MOV.U32 R3, RZ, RZ, R15 ;  /* 0x000000ffff037224 */ /* 0x000fe400078e000f */
[----:B------:R-:W-:Y:S02]  /*0850*/  IMAD.MOV.U32 R5, RZ, RZ, R12 ;  /* 0x000000ffff057224 */ /* 0x000fe400078e000c */
[----:B------:R-:W-:-:S06]  /*0860*/  IMAD.MOV.U32 R7, RZ, RZ, R13 ;  /* 0x000000ffff077224 */ /* 0x000fcc00078e000d */
        /* <DEDUP_REMOVED lines=15> */
.L_x_17:
[----:B------:R-:W-:Y:S05]  /*0960*/  BSYNC.RECONVERGENT B2 ;  /* 0x0000000000027941 */ /* 0x000fea0003800200 */
.L_x_16:
        /* <DEDUP_REMOVED lines=21> */
.L_x_19:
[----:B------:R-:W-:Y:S05]  /*0ac0*/  BSYNC.RECONVERGENT B2 ;  /* 0x0000000000027941 */ /* 0x000fea0003800200 */
.L_x_18:
[----:B------:R-:W-:-:S05]  /*0ad0*/  VIADD R19, R19, 0x400 ;  /* 0x0000040013137836 */ /* 0x000fca0000000000 */
[----:B------:R-:W-:-:S13]  /*0ae0*/  ISETP.GE.AND P0, PT, R19, UR4, PT ;  /* 0x0000000413007c0c */ /* 0x000fda000bf06270 */
[----:B------:R-:W-:Y:S05]  /*0af0*/  @!P0 BRA `(.L_x_20) ;  /* 0xfffffff800708947 */ /* 0x000fea000383ffff */
.L_x_6:
[----:B------:R-:W-:Y:S05]  /*0b00*/  BSYNC.RECONVERGENT B1 ;  /* 0x0000000000017941 */ /* 0x000fea0003800200 */
.L_x_5:
[----:B------:R-:W2:Y:S02]  /*0b10*/  LDCU UR6, c[0x0][0x390] ;  /* 0x00007200ff0677ac */ /* 0x000ea40008000800 */
[----:B--2---:R-:W-:-:S09]  /*0b20*/  UISETP.GE.AND UP0, UPT, UR6, 0x100, UPT ;  /* 0x000001000600788c */ /* 0x004fd2000bf06270 */
[----:B------:R-:W-:Y:S05]  /*0b30*/  BRA.U !UP0, `(.L_x_21) ;  /* 0x0000001508507547 */ /* 0x000fea000b800000 */
[----:B0-----:R-:W0:Y:S01]  /*0b40*/  S2R R9, SR_LANEID ;  /* 0x0000000000097919 */ /* 0x001e220000000000 */
[----:B------:R-:W-:Y:S01]  /*0b50*/  BSSY.RECONVERGENT B1, `(.L_x_22) ;  /* 0x000001f000017945 */ /* 0x000fe20003800200 */
[----:B-----5:R-:W-:Y:S01]  /*0b60*/  IMAD.MOV.U32 R11, RZ, RZ, R12 ;  /* 0x000000ffff0b7224 */ /* 0x020fe200078e000c */
[----:B------:R2:W3:Y:S01]  /*0b70*/  SHFL.DOWN PT, R4, R14, 0x1, 0x1f ;  /* 0x08201f000e047f89 */ /* 0x0004e200000e0000 */
[----:B------:R-:W-:Y:S02]  /*0b80*/  IMAD.MOV.U32 R16, RZ, RZ, R13 ;  /* 0x000000ffff107224 */ /* 0x000fe400078e000d */
[----:B-1----:R-:W-:Y:S01]  /*0b90*/  IMAD.MOV.U32 R2, RZ, RZ, R14 ;  /* 0x000000ffff027224 */ /* 0x002fe200078e000e */
[----:B------:R2:W1:Y:S01]  /*0ba0*/  SHFL.DOWN PT, R5, R15, 0x1, 0x1f ;  /* 0x08201f000f057f89 */ /* 0x00046200000e0000 */
[----:B------:R-:W-:-:S03]  /*0bb0*/  IMAD.MOV.U32 R3, RZ, RZ, R15 ;  /* 0x000000ffff037224 */ /* 0x000fc600078e000f */
[----:B------:R2:W4:Y:S04]  /*0bc0*/  SHFL.DOWN PT, R7, R12, 0x1, 0x1f ;  /* 0x08201f000c077f89 */ /* 0x00052800000e0000 */
[----:B------:R2:W1:Y:S01]  /*0bd0*/  SHFL.DOWN PT, R17, R13, 0x1, 0x1f ;  /* 0x08201f000d117f89 */ /* 0x00046200000e0000 */
[----:B0-----:R-:W-:-:S13]  /*0be0*/  ISETP.GT.AND P0, PT, R9, 0x1e, PT ;  /* 0x0000001e0900780c */ /* 0x001fda0003f04270 */
[----:B-1234-:R-:W-:Y:S05]  /*0bf0*/  @P0 BRA `(.L_x_23) ;  /* 0x0000000000500947 */ /* 0x01efea0003800000 */
[----:B------:R-:W-:Y:S01]  /*0c00*/  DSETP.GEU.AND P0, PT, R14, R4, PT ;  /* 0x000000040e00722a */ /* 0x000fe20003f0e000 */
[----:B------:R-:W-:Y:S02]  /*0c10*/  IMAD.MOV.U32 R11, RZ, RZ, R7 ;  /* 0x000000ffff0b7224 */ /* 0x000fe400078e0007 */
[----:B------:R-:W-:Y:S02]  /*0c20*/  IMAD.MOV.U32 R16, RZ, RZ, R17 ;  /* 0x000000ffff107224 */ /* 0x000fe400078e0011 */
        /* <DEDUP_REMOVED lines=9> */
[CC--:B------:R-:W-:Y:S02]  /*0cc0*/  ISETP.LT.U32.AND P1, PT, R12.reuse, R7.reuse, PT ;  /* 0x000000070c00720c */ /* 0x0c0fe40003f21070 */
[C---:B------:R-:W-:Y:S02]  /*0cd0*/  ISETP.GE.U32.AND P0, PT, R12.reuse, R7, PT ;  /* 0x000000070c00720c */ /* 0x040fe40003f06070 */
[CC--:B------:R-:W-:Y:S02]  /*0ce0*/  ISETP.LT.AND.EX P1, PT, R13.reuse, R17.reuse, PT, P1 ;  /* 0x000000110d00720c */ /* 0x0c0fe40003f21310 */
[C---:B------:R-:W-:Y:S02]  /*0cf0*/  ISETP.GE.AND.EX P0, PT, R13.reuse, R17, PT, P0 ;  /* 0x000000110d00720c */ /* 0x040fe40003f06300 */
[----:B------:R-:W-:Y:S02]  /*0d00*/  SEL R11, R12, R7, P1 ;  /* 0x000000070c0b7207 */ /* 0x000fe40000800000 */
[----:B------:R-:W-:-:S02]  /*0d10*/  SEL R16, R13, R17, P1 ;  /* 0x000000110d107207 */ /* 0x000fc40000800000 */
[----:B------:R-:W-:Y:S02]  /*0d20*/  FSEL R2, R14, R4, !P0 ;  /* 0x000000040e027208 */ /* 0x000fe40004000000 */
[----:B------:R-:W-:-:S07]  /*0d30*/  FSEL R3, R15, R5, !P0 ;  /* 0x000000050f037208 */ /* 0x000fce0004000000 */
.L_x_23:
[----:B------:R-:W-:Y:S05]  /*0d40*/  BSYNC.RECONVERGENT B1 ;  /* 0x0000000000017941 */ /* 0x000fea0003800200 */
.L_x_22:
[----:B------:R-:W-:Y:S01]  /*0d50*/  ISETP.GT.AND P0, PT, R9, 0x1d, PT ;  /* 0x0000001d0900780c */ /* 0x000fe20003f04270 */
[----:B------:R0:W1:Y:S01]  /*0d60*/  SHFL.DOWN PT, R6, R2, 0x2, 0x1f ;  /* 0x08401f0002067f89 */ /* 0x00006200000e0000 */
[----:B------:R-:W-:Y:S01]  /*0d70*/  BSSY.RECONVERGENT B1, `(.L_x_24) ;  /* 0x000001d000017945 */ /* 0x000fe20003800200 */
[----:B------:R-:W-:Y:S02]  /*0d80*/  IMAD.MOV.U32 R8, RZ, RZ, R11 ;  /* 0x000000ffff087224 */ /* 0x000fe400078e000b */
[----:B------:R0:W2:Y:S01]  /*0d90*/  SHFL.DOWN PT, R7, R3, 0x2, 0x1f ;  /* 0x08401f0003077f89 */ /* 0x0000a200000e0000 */
[----:B------:R-:W-:Y:S02]  /*0da0*/  IMAD.MOV.U32 R10, RZ, RZ, R16 ;  /* 0x000000ffff0a7224 */ /* 0x000fe400078e0010 */
[----:B------:R-:W-:Y:S01]  /*0db0*/  IMAD.MOV.U32 R4, RZ, RZ, R2 ;  /* 0x000000ffff047224 */ /* 0x000fe200078e0002 */
[----:B------:R0:W3:Y:S01]  /*0dc0*/  SHFL.DOWN PT, R12, R11, 0x2, 0x1f ;  /* 0x08401f000b0c7f89 */ /* 0x0000e200000e0000 */
[----:B------:R-:W-:-:S03]  /*0dd0*/  IMAD.MOV.U32 R5, RZ, RZ, R3 ;  /* 0x000000ffff057224 */ /* 0x000fc600078e0003 */
[----:B------:R0:W4:Y:S01]  /*0de0*/  SHFL.DOWN PT, R13, R16, 0x2, 0x1f ;  /* 0x08401f00100d7f89 */ /* 0x00012200000e0000 */
[----:B------:R-:W-:Y:S05]  /*0df0*/  @P0 BRA `(.L_x_25) ;  /* 0x0000000000500947 */ /* 0x000fea0003800000 */
[----:B-12---:R-:W-:Y:S01]  /*0e00*/  DSETP.GEU.AND P0, PT, R2, R6, PT ;  /* 0x000000060200722a */ /* 0x006fe20003f0e000 */
[----:B---3--:R-:W-:Y:S02]  /*0e10*/  IMAD.MOV.U32 R8, RZ, RZ, R12 ;  /* 0x000000ffff087224 */ /* 0x008fe400078e000c */
[----:B----4-:R-:W-:Y:S02]  /*0e20*/  IMAD.MOV.U32 R10, RZ, RZ, R13 ;  /* 0x000000ffff0a7224 */ /* 0x010fe400078e000d */
        /* <DEDUP_REMOVED lines=17> */
.L_x_25:
[----:B------:R-:W-:Y:S05]  /*0f40*/  BSYNC.RECONVERGENT B1 ;  /* 0x0000000000017941 */ /* 0x000fea0003800200 */
.L_x_24:
[----:B------:R-:W-:Y:S01]  /*0f50*/  ISETP.GT.AND P0, PT, R9, 0x1b, PT ;  /* 0x0000001b0900780c */ /* 0x000fe20003f04270 */
[----:B-1----:R1:W1:Y:S01]  /*0f60*/  SHFL.DOWN PT, R6, R4, 0x4, 0x1f ;  /* 0x08801f0004067f89 */ /* 0x00226200000e0000 */
[----:B------:R-:W-:Y:S01]  /*0f70*/  BSSY.RECONVERGENT B1, `(.L_x_26) ;  /* 0x000001d000017945 */ /* 0x000fe20003800200 */
[----:B0-----:R-:W-:Y:S02]  /*0f80*/  IMAD.MOV.U32 R11, RZ, RZ, R8 ;  /* 0x000000ffff0b7224 */ /* 0x001fe400078e0008 */
[----:B--2---:R0:W2:Y:S01]  /*0f90*/  SHFL.DOWN PT, R7, R5, 0x4, 0x1f ;  /* 0x08801f0005077f89 */ /* 0x0040a200000e0000 */
[----:B---3--:R-:W-:Y:S02]  /*0fa0*/  IMAD.MOV.U32 R12, RZ, RZ, R10 ;  /* 0x000000ffff0c7224 */ /* 0x008fe400078e000a */
[----:B------:R-:W-:Y:S01]  /*0fb0*/  IMAD.MOV.U32 R2, RZ, RZ, R4 ;  /* 0x000000ffff027224 */ /* 0x000fe200078e0004 */
[----:B----4-:R0:W3:Y:S01]  /*0fc0*/  SHFL.DOWN PT, R13, R8, 0x4, 0x1f ;  /* 0x08801f00080d7f89 */ /* 0x0100e200000e0000 */
        /* <DEDUP_REMOVED lines=23> */
.L_x_27:
[----:B------:R-:W-:Y:S05]  /*1140*/  BSYNC.RECONVERGENT B1 ;  /* 0x0000000000017941 */ /* 0x000fea0003800200 */
.L_x_26:
[----:B------:R-:W-:Y:S01]  /*1150*/  ISETP.GT.AND P0, PT, R9, 0x17, PT ;  /* 0x000000170900780c */ /* 0x000fe20003f04270 */
[----:B-1----:R1:W1:Y:S01]  /*1160*/  SHFL.DOWN PT, R6, R2, 0x8, 0x1f ;  /* 0x09001f0002067f89 */ /* 0x00226200000e0000 */
[----:B------:R-:W-:Y:S01]  /*1170*/  BSSY.RECONVERGENT B1, `(.L_x_28) ;  /* 0x000001d000017945 */ /* 0x000fe20003800200 */
[----:B0-----:R-:W-:Y:S02]  /*1180*/  IMAD.MOV.U32 R8, RZ, RZ, R11 ;  /* 0x000000ffff087224 */ /* 0x001fe400078e000b */
[----:B--2---:R0:W2:Y:S01]  /*1190*/  SHFL.DOWN PT, R7, R3, 0x8, 0x1f ;  /* 0x09001f0003077f89 */ /* 0x0040a200000e0000 */
[----:B------:R-:W-:Y:S02]  /*11a0*/  IMAD.MOV.U32 R10, RZ, RZ, R12 ;  /* 0x000000ffff0a7224 */ /* 0x000fe400078e000c */
[----:B------:R-:W-:Y:S01]  /*11b0*/  IMAD.MOV.U32 R4, RZ, RZ, R2 ;  /* 0x000000ffff047224 */ /* 0x000fe200078e0002 */
[----:B------:R0:W0:Y:S01]  /*11c0*/  SHFL.DOWN PT, R14, R11, 0x8, 0x1f ;  /* 0x09001f000b0e7f89 */ /* 0x00002200000e0000 */
[----:B------:R-:W-:-:S03]  /*11d0*/  IMAD.MOV.U32 R5, RZ, RZ, R3 ;  /* 0x000000ffff057224 */ /* 0x000fc600078e0003 */
[----:B---3--:R3:W0:Y:S01]  /*11e0*/  SHFL.DOWN PT, R13, R12, 0x8, 0x1f ;  /* 0x09001f000c0d7f89 */ /* 0x00862200000e0000 */
[----:B------:R-:W-:Y:S05]  /*11f0*/  @P0 BRA `(.L_x_29) ;  /* 0x0000000000500947 */ /* 0x000fea0003800000 */
[----:B-12---:R-:W-:Y:S01]  /*1200*/  DSETP.GEU.AND P0, PT, R2, R6, PT ;  /* 0x000000060200722a */ /* 0x006fe20003f0e000 */
[----:B0-----:R-:W-:Y:S02]  /*1210*/  IMAD.MOV.U32 R8, RZ, RZ, R14 ;  /* 0x000000ffff087224 */ /* 0x001fe400078e000e */
        /* <DEDUP_REMOVED lines=18> */
.L_x_29:
[----:B------:R-:W-:Y:S05]  /*1340*/  BSYNC.RECONVERGENT B1 ;  /* 0x0000000000017941 */ /* 0x000fea0003800200 */
.L_x_28:
[----:B------:R-:W-:Y:S01]  /*1350*/  ISETP.GT.AND P0, PT, R9, 0xf, PT ;  /* 0x0000000f0900780c */ /* 0x000fe20003f04270 */
[----:B-1----:R1:W1:Y:S01]  /*1360*/  SHFL.DOWN PT, R2, R4, 0x10, 0x1f ;  /* 0x0a001f0004027f89 */ /* 0x00226200000e0000 */
[----:B------:R-:W-:Y:S01]  /*1370*/  BSSY.RECONVERGENT B1, `(.L_x_30) ;  /* 0x000001d000017945 */ /* 0x000fe20003800200 */
[----:B0-----:R-:W-:Y:S02]  /*1380*/  IMAD.MOV.U32 R14, RZ, RZ, R8 ;  /* 0x000000ffff0e7224 */ /* 0x001fe400078e0008 */
[----:B------:R0:W0:Y:S01]  /*1390*/  SHFL.DOWN PT, R3, R5, 0x10, 0x1f ;  /* 0x0a001f0005037f89 */ /* 0x00002200000e0000 */
[----:B----4-:R-:W-:Y:S02]  /*13a0*/  IMAD.MOV.U32 R15, RZ, RZ, R10 ;  /* 0x000000ffff0f7224 */ /* 0x010fe400078e000a */
[----:B---3--:R-:W-:Y:S01]  /*13b0*/  IMAD.MOV.U32 R12, RZ, RZ, R4 ;  /* 0x000000ffff0c7224 */ /* 0x008fe200078e0004 */
[----:B--2---:R2:W3:Y:S01]  /*13c0*/  SHFL.DOWN PT, R7, R8, 0x10, 0x1f ;  /* 0x0a001f0008077f89 */ /* 0x0044e200000e0000 */
[----:B------:R-:W-:-:S03]  /*13d0*/  IMAD.MOV.U32 R13, RZ, RZ, R5 ;  /* 0x000000ffff0d7224 */ /* 0x000fc600078e0005 */
[----:B------:R2:W4:Y:S01]  /*13e0*/  SHFL.DOWN PT, R11, R10, 0x10, 0x1f ;  /* 0x0a001f000a0b7f89 */ /* 0x00052200000e0000 */
[----:B------:R-:W-:Y:S05]  /*13f0*/  @P0 BRA `(.L_x_31) ;  /* 0x0000000000500947 */ /* 0x000fea0003800000 */
[----:B01----:R-:W-:Y:S01]  /*1400*/  DSETP.GEU.AND P0, PT, R4, R2, PT ;  /* 0x000000020400722a */ /* 0x003fe20003f0e000 */
        /* <DEDUP_REMOVED lines=19> */
.L_x_31:
[----:B------:R-:W-:Y:S05]  /*1540*/  BSYNC.RECONVERGENT B1 ;  /* 0x0000000000017941 */ /* 0x000fea0003800200 */
.L_x_30:
[----:B------:R-:W-:Y:S01]  /*1550*/  ISETP.NE.AND P0, PT, R9, RZ, PT ;  /* 0x000000ff0900720c */ /* 0x000fe20003f05270 */
[----:B------:R-:W-:-:S12]  /*1560*/  BSSY.RECONVERGENT B1, `(.L_x_32) ;  /* 0x000000a000017945 */ /* 0x000fd80003800200 */
[----:B------:R-:W-:Y:S05]  /*1570*/  @P0 BRA `(.L_x_33) ;  /* 0x0000000000200947 */ /* 0x000fea0003800000 */
[----:B-1----:R-:W1:Y:S01]  /*1580*/  S2R R4, SR_CgaCtaId ;  /* 0x0000000000047919 */ /* 0x002e620000008800 */
[----:B0-----:R-:W-:Y:S02]  /*1590*/  MOV R3, 0x400 ;  /* 0x0000040000037802 */ /* 0x001fe40000000f00 */
[----:B------:R-:W-:-:S04]  /*15a0*/  SHF.R.U32.HI R2, RZ, 0x1, R0 ;  /* 0x00000001ff027819 */ /* 0x000fc80000011600 */
[----:B------:R-:W-:Y:S02]  /*15b0*/  LOP3.LUT R2, R2, 0x1f0, RZ, 0xc0, !PT ;  /* 0x000001f002027812 */ /* 0x000fe400078ec0ff */
[----:B-1----:R-:W-:-:S05]  /*15c0*/  LEA R3, R4, R3, 0x18 ;  /* 0x0000000304037211 */ /* 0x002fca00078ec0ff */
[----:B------:R-:W-:-:S05]  /*15d0*/  IMAD.IADD R3, R2, 0x1, R3 ;  /* 0x0000000102037824 */ /* 0x000fca00078e0203 */
[----:B------:R0:W-:Y:S04]  /*15e0*/  STS.64 [R3+0x10], R14 ;  /* 0x0000100e03007388 */ /* 0x0001e80000000a00 */
[----:B------:R0:W-:Y:S02]  /*15f0*/  STS.64 [R3+0x8], R12 ;  /* 0x0000080c03007388 */ /* 0x0001e40000000a00 */
.L_x_33:
[----:B------:R-:W-:Y:S05]  /*1600*/  BSYNC.RECONVERGENT B1 ;  /* 0x0000000000017941 */ /* 0x000fea0003800200 */
.L_x_32:
[----:B------:R-:W-:Y:S01]  /*1610*/  BAR.SYNC.DEFER_BLOCKING 0x0 ;  /* 0x0000000000007b1d */ /* 0x000fe20000010000 */
[----:B------:R-:W-:-:S13]  /*1620*/  ISETP.NE.AND P1, PT, R0, RZ, PT ;  /* 0x000000ff0000720c */ /* 0x000fda0003f25270 */
[----:B------:R-:W-:Y:S05]  /*1630*/  @P1 BRA `(.L_x_34) ;  /* 0x0000005400901947 */ /* 0x000fea0003800000 */
[----:B0-----:R-:W0:Y:S01]  /*1640*/  S2R R3, SR_CgaCtaId ;  /* 0x0000000000037919 */ /* 0x001e220000008800 */
[----:B------:R-:W-:Y:S01]  /*1650*/  MOV R0, 0x400 ;  /* 0x0000040000007802 */ /* 0x000fe20000000f00 */
[----:B------:R-:W-:Y:S03]  /*1660*/  BSSY.RECONVERGENT B1, `(.L_x_35) ;  /* 0x000001a000017945 */ /* 0x000fe60003800200 */
[----:B0-----:R-:W-:-:S05]  /*1670*/  LEA R0, R3, R0, 0x18 ;  /* 0x0000000003007211 */ /* 0x001fca00078ec0ff */
[----:B------:R-:W0:Y:S04]  /*1680*/  LDS.64 R16, [R0+0x18] ;  /* 0x0000180000107984 */ /* 0x000e280000000a00 */
[----:B-1-3--:R-:W1:Y:S04]  /*1690*/  LDS.128 R4, [R0+0x20] ;  /* 0x0000200000047984 */ /* 0x00ae680000000c00 */
[----:B------:R3:W3:Y:S04]  /*16a0*/  LDS.64 R2, [R0+0x80] ;  /* 0x0000800000027984 */ /* 0x0006e80000000a00 */
[----:B--2-4-:R2:W4:Y:S01]  /*16b0*/  LDS.128 R8, [R0+0x30] ;  /* 0x0000300000087984 */ /* 0x0145220000000c00 */
[----:B0-----:R-:W-:Y:S01]  /*16c0*/  DSETP.GEU.AND P0, PT, R12, R16, PT ;  /* 0x000000100c00722a */ /* 0x001fe20003f0e000 */
[----:B------:R-:W-:-:S02]  /*16d0*/  IMAD.MOV.U32 R20, RZ, RZ, R16 ;  /* 0x000000ffff147224 */ /* 0x000fc400078e0010 */
[----:B------:R-:W-:Y:S02]  /*16e0*/  IMAD.MOV.U32 R21, RZ, RZ, R17 ;  /* 0x000000ffff157224 */ /* 0x000fe400078e0011 */
[----:B-1----:R-:W-:Y:S02]  /*16f0*/  IMAD.MOV.U32 R22, RZ, RZ, R4 ;  /* 0x000000ffff167224 */ /* 0x002fe400078e0004 */
[----:B------:R-:W-:-:S07]  /*1700*/  IMAD.MOV.U32 R23, RZ, RZ, R5 ;  /* 0x000000ffff177224 */ /* 0x000fce00078e0005 */
[----:B--234-:R-:W-:Y:S05]  /*1710*/  @!P0 BRA `(.L_x_36) ;  /* 0x0000000000388947 */ /* 0x01cfea0003800000 */
[----:B------:R-:W-:Y:S01]  /*1720*/  DSETP.GEU.AND P0, PT, R16, R12, PT ;  /* 0x0000000c1000722a */ /* 0x000fe20003f0e000 */
[----:B------:R-:W-:Y:S02]  /*1730*/  IMAD.MOV.U32 R20, RZ, RZ, R12 ;  /* 0x000000ffff147224 */ /* 0x000fe400078e000c */
[----:B------:R-:W-:Y:S02]  /*1740*/  IMAD.MOV.U32 R21, RZ, RZ, R13 ;  /* 0x000000ffff157224 */ /* 0x000fe400078e000d */
[----:B------:R-:W-:Y:S02]  /*1750*/  IMAD.MOV.U32 R22, RZ, RZ, R14 ;  /* 0x000000ffff167224 */ /* 0x000fe400078e000e */
[----:B------:R-:W-:-:S07]  /*1760*/  IMAD.MOV.U32 R23, RZ, RZ, R15 ;  /* 0x000000ffff177224 */ /* 0x000fce00078e000f */
[----:B------:R-:W-:Y:S05]  /*1770*/  @!P0 BRA `(.L_x_36) ;  /* 0x0000000000208947 */ /* 0x000fea0003800000 */
        /* <DEDUP_REMOVED lines=8> */
.L_x_36:
[----:B------:R-:W-:Y:S05]  /*1800*/  BSYNC.RECONVERGENT B1 ;  /* 0x0000000000017941 */ /* 0x000fea0003800200 */
.L_x_35:
[----:B------:R0:W1:Y:S01]  /*1810*/  LDS.128 R12, [R0+0x40] ;  /* 0x00004000000c7984 */ /* 0x0000620000000c00 */
[----:B------:R-:W-:Y:S01]  /*1820*/  DSETP.GEU.AND P0, PT, R20, R6, PT ;  /* 0x000000061400722a */ /* 0x000fe20003f0e000 */
[----:B------:R-:W-:Y:S01]  /*1830*/  BSSY.RECONVERGENT B1, `(.L_x_37) ;  /* 0x0000015000017945 */ /* 0x000fe20003800200 */
[----:B------:R-:W-:Y:S01]  /*1840*/  IMAD.MOV.U32 R4, RZ, RZ, R6 ;  /* 0x000000ffff047224 */ /* 0x000fe200078e0006 */
[----:B------:R0:W2:Y:S01]  /*1850*/  LDS.128 R16, [R0+0x50] ;  /* 0x0000500000107984 */ /* 0x0000a20000000c00 */
[----:B------:R-:W-:Y:S02]  /*1860*/  IMAD.MOV.U32 R5, RZ, RZ, R7 ;  /* 0x000000ffff057224 */ /* 0x000fe400078e0007 */
[----:B------:R-:W-:Y:S02]  /*1870*/  IMAD.MOV.U32 R27, RZ, RZ, R8 ;  /* 0x000000ffff1b7224 */ /* 0x000fe400078e0008 */
[----:B------:R-:W-:-:S06]  /*1880*/  IMAD.MOV.U32 R29, RZ, RZ, R9 ;  /* 0x000000ffff1d7224 */ /* 0x000fcc00078e0009 */
[----:B0-----:R-:W-:Y:S05]  /*1890*/  @!P0 BRA `(.L_x_38) ;  /* 0x0000000000388947 */ /* 0x001fea0003800000 */
[----:B------:R-:W-:Y:S01]  /*18a0*/  DSETP.GEU.AND P0, PT, R6, R20, PT ;  /* 0x000000140600722a */ /* 0x000fe20003f0e000 */
[----:B------:R-:W-:Y:S02]  /*18b0*/  IMAD.MOV.U32 R27, RZ, RZ, R22 ;  /* 0x000000ffff1b7224 */ /* 0x000fe400078e0016 */
[----:B------:R-:W-:Y:S02]  /*18c0*/  IMAD.MOV.U32 R29, RZ, RZ, R23 ;  /* 0x000000ffff1d7224 */ /* 0x000fe400078e0017 */
[----:B------:R-:W-:Y:S02]  /*18d0*/  IMAD.MOV.U32 R4, RZ, RZ, R20 ;  /* 0x000000ffff047224 */ /* 0x000fe400078e0014 */
[----:B------:R-:W-:-:S07]  /*18e0*/  IMAD.MOV.U32 R5, RZ, RZ, R21 ;  /* 0x000000ffff057224 */ /* 0x000fce00078e0015 */
[----:B------:R-:W-:Y:S05]  /*18f0*/  @!P0 BRA `(.L_x_38) ;  /* 0x0000000000208947 */ /* 0x000fea0003800000 */
        /* <DEDUP_REMOVED lines=8> */
.L_x_38:
[----:B------:R-:W-:Y:S05]  /*1980*/  BSYNC.RECONVERGENT B1 ;  /* 0x0000000000017941 */ /* 0x000fea0003800200 */
.L_x_37:
[----:B------:R-:W-:Y:S01]  /*1990*/  DSETP.GEU.AND P0, PT, R4, R10, PT ;  /* 0x0000000a0400722a */ /* 0x000fe20003f0e000 */
[----:B------:R-:W-:Y:S01]  /*19a0*/  BSSY.RECONVERGENT B1, `(.L_x_39) ;  /* 0x0000014000017945 */ /* 0x000fe20003800200 */
[----:B------:R-:W-:Y:S02]  /*19b0*/  IMAD.MOV.U32 R20, RZ, RZ, R10 ;  /* 0x000000ffff147224 */ /* 0x000fe400078e000a */
[----:B------:R-:W-:Y:S02]  /*19c0*/  IMAD.MOV.U32 R21, RZ, RZ, R11 ;  /* 0x000000ffff157224 */ /* 0x000fe400078e000b */
[----:B-1----:R-:W-:Y:S02]  /*19d0*/  IMAD.MOV.U32 R25, RZ, RZ, R12 ;  /* 0x000000ffff197224 */ /* 0x002fe400078e000c */
[----:B------:R-:W-:-:S06]  /*19e0*/  IMAD.MOV.U32 R23, RZ, RZ, R13 ;  /* 0x000000ffff177224 */ /* 0x000fcc00078e000d */
[----:B------:R-:W-:Y:S05]  /*19f0*/  @!P0 BRA `(.L_x_40) ;  /* 0x0000000000388947 */ /* 0x000fea0003800000 */
        /* <DEDUP_REMOVED lines=14> */
.L_x_40:
[----:B------:R-:W-:Y:S05]  /*1ae0*/  BSYNC.RECONVERGENT B1 ;  /* 0x0000000000017941 */ /* 0x000fea0003800200 */
.L_x_39:
[----:B------:R0:W1:Y:S01]  /*1af0*/  LDS.128 R8, [R0+0x60] ;  /* 0x0000600000087984 */ /* 0x0000620000000c00 */
[----:B------:R-:W-:Y:S01]  /*1b00*/  DSETP.GEU.AND P0, PT, R20, R14, PT ;  /* 0x0000000e1400722a */ /* 0x000fe20003f0e000 */
[----:B------:R-:W-:Y:S01]  /*1b10*/  BSSY.RECONVERGENT B1, `(.L_x_41) ;  /* 0x0000015000017945 */ /* 0x000fe20003800200 */
[----:B------:R-:W-:Y:S01]  /*1b20*/  IMAD.MOV.U32 R12, RZ, RZ, R14 ;  /* 0x000000ffff0c7224 */ /* 0x000fe200078e000e */
[----:B------:R0:W3:Y:S01]  /*1b30*/  LDS.128 R4, [R0+0x70] ;  /* 0x0000700000047984 */ /* 0x0000e20000000c00 */
[----:B------:R-:W-:Y:S02]  /*1b40*/  IMAD.MOV.U32 R13, RZ, RZ, R15 ;  /* 0x000000ffff0d7224 */ /* 0x000fe400078e000f */
[----:B--2---:R-:W-:Y:S02]  /*1b50*/  IMAD.MOV.U32 R27, RZ, RZ, R16 ;  /* 0x000000ffff1b7224 */ /* 0x004fe400078e0010 */
        /* <DEDUP_REMOVED lines=16> */
.L_x_42:
[----:B------:R-:W-:Y:S05]  /*1c60*/  BSYNC.RECONVERGENT B1 ;  /* 0x0000000000017941 */ /* 0x000fea0003800200 */
.L_x_41:
        /* <DEDUP_REMOVED lines=21> */
.L_x_44:
[----:B------:R-:W-:Y:S05]  /*1dc0*/  BSYNC.RECONVERGENT B1 ;  /* 0x0000000000017941 */ /* 0x000fea0003800200 */
.L_x_43:
[----:B------:R-:W-:Y:S01]  /*1dd0*/  DSETP.GEU.AND P0, PT, R14, R10, PT ;  /* 0x0000000a0e00722a */ /* 0x000fe20003f0e000 */
[----:B------:R-:W-:Y:S01]  /*1de0*/  BSSY.RECONVERGENT B1, `(.L_x_45) ;  /* 0x0000014000017945 */ /* 0x000fe20003800200 */
[----:B------:R-:W-:Y:S02]  /*1df0*/  IMAD.MOV.U32 R8, RZ, RZ, R10 ;  /* 0x000000ffff087224 */ /* 0x000fe400078e000a */
[----:B------:R-:W-:Y:S02]  /*1e00*/  IMAD.MOV.U32 R9, RZ, RZ, R11 ;  /* 0x000000ffff097224 */ /* 0x000fe400078e000b */
[----:B---3--:R-:W-:Y:S02]  /*1e10*/  IMAD.MOV.U32 R17, RZ, RZ, R4 ;  /* 0x000000ffff117224 */ /* 0x008fe400078e0004 */
        /* <DEDUP_REMOVED lines=16> */
.L_x_46:
[----:B------:R-:W-:Y:S05]  /*1f20*/  BSYNC.RECONVERGENT B1 ;  /* 0x0000000000017941 */ /* 0x000fea0003800200 */
.L_x_45:
[----:B------:R-:W-:Y:S01]  /*1f30*/  DSETP.GEU.AND P0, PT, R8, R6, PT ;  /* 0x000000060800722a */ /* 0x000fe20003f0e000 */
[----:B------:R-:W-:Y:S02]  /*1f40*/  IMAD.MOV.U32 R12, RZ, RZ, R6 ;  /* 0x000000ffff0c7224 */ /* 0x000fe400078e0006 */
[----:B------:R-:W-:Y:S02]  /*1f50*/  IMAD.MOV.U32 R13, RZ, RZ, R7 ;  /* 0x000000ffff0d7224 */ /* 0x000fe400078e0007 */
[----:B------:R-:W-:Y:S02]  /*1f60*/  IMAD.MOV.U32 R14, RZ, RZ, R2 ;  /* 0x000000ffff0e7224 */ /* 0x000fe400078e0002 */
[----:B------:R-:W-:-:S07]  /*1f70*/  IMAD.MOV.U32 R15, RZ, RZ, R3 ;  /* 0x000000ffff0f7224 */ /* 0x000fce00078e0003 */
        /* <DEDUP_REMOVED lines=14> */
[----:B------:R-:W-:Y:S01]  /*2060*/  SEL R15, R0, R3, P2 ;  /* 0x00000003000f7207 */ /* 0x000fe20001000000 */
[----:B------:R-:W-:Y:S06]  /*2070*/  BRA `(.L_x_34) ;  /* 0x0000004c00007947 */ /* 0x000fec0003800000 */
.L_x_21:
[----:B-1----:R-:W1:Y:S01]  /*2080*/  S2R R2, SR_LANEID ;  /* 0x0000000000027919 */ /* 0x002e620000000000 */
[----:B------:R-:W-:Y:S01]  /*2090*/  LOP3.LUT R3, R0, 0x3e0, RZ, 0xc0, !PT ;  /* 0x000003e000037812 */ /* 0x000fe200078ec0ff */
[----:B------:R-:W-:Y:S01]  /*20a0*/  BSSY.RECONVERGENT B1, `(.L_x_47) ;  /* 0x0000024000017945 */ /* 0x000fe20003800200 */
[----:B-----5:R-:W-:Y:S02]  /*20b0*/  IMAD.MOV.U32 R18, RZ, RZ, R12 ;  /* 0x000000ffff127224 */ /* 0x020fe400078e000c */
[----:B------:R-:W-:Y:S02]  /*20c0*/  IMAD.MOV.U32 R20, RZ, RZ, R13 ;  /* 0x000000ffff147224 */ /* 0x000fe400078e000d */
[----:B------:R-:W-:Y:S01]  /*20d0*/  VIADD R4, R3, 0x20 ;  /* 0x0000002003047836 */ /* 0x000fe20000000000 */
[----:B------:R-:W-:Y:S01]  /*20e0*/  LOP3.LUT R3, RZ, R3, RZ, 0x33, !PT ;  /* 0x00000003ff037212 */ /* 0x000fe200078e33ff */
[----:B------:R-:W-:Y:S02]  /*20f0*/  IMAD.MOV.U32 R6, RZ, RZ, R14 ;  /* 0x000000ffff067224 */ /* 0x000fe400078e000e */
[----:B------:R-:W-:Y:S01]  /*2100*/  IMAD.MOV.U32 R7, RZ, RZ, R15 ;  /* 0x000000ffff077224 */ /* 0x000fe200078e000f */
[----:B------:R-:W-:Y:S01]  /*2110*/  ISETP.GT.AND P0, PT, R4, UR6, PT ;  /* 0x0000000604007c0c */ /* 0x000fe2000bf04270 */
[----:B------:R-:W-:-:S05]  /*2120*/  VIADD R3, R3, UR6 ;  /* 0x0000000603037c36 */ /* 0x000fca0008000000 */
[----:B------:R-:W-:-:S05]  /*2130*/  SEL R3, R3, 0x1f, P0 ;  /* 0x0000001f03037807 */ /* 0x000fca0000000000 */
[----:B------:R2:W3:Y:S04]  /*2140*/  SHFL.DOWN PT, R4, R14, 0x1, R3 ;  /* 0x082000000e047989 */ /* 0x0004e800000e0003 */
[----:B------:R2:W4:Y:S04]  /*2150*/  SHFL.DOWN PT, R5, R15, 0x1, R3 ;  /* 0x082000000f057989 */ /* 0x00052800000e0003 */
[----:B0-----:R2:W0:Y:S01]  /*2160*/  SHFL.DOWN PT, R9, R12, 0x1, R3 ;  /* 0x082000000c097989 */ /* 0x00142200000e0003 */
[----:B-1----:R-:W-:-:S03]  /*2170*/  ISETP.GE.AND P0, PT, R2, R3, PT ;  /* 0x000000030200720c */ /* 0x002fc60003f06270 */
[----:B------:R2:W1:Y:S10]  /*2180*/  SHFL.DOWN PT, R11, R13, 0x1, R3 ;  /* 0x082000000d0b7989 */ /* 0x00047400000e0003 */
[----:B--2---:R-:W-:Y:S05]  /*2190*/  @P0 BRA `(.L_x_48) ;  /* 0x0000000000500947 */ /* 0x004fea0003800000 */
[----:B---34-:R-:W-:Y:S01]  /*21a0*/  DSETP.GEU.AND P0, PT, R14, R4, PT ;  /* 0x000000040e00722a */ /* 0x018fe20003f0e000 */
[----:B0-----:R-:W-:Y:S02]  /*21b0*/  IMAD.MOV.U32 R18, RZ, RZ, R9 ;  /* 0x000000ffff127224 */ /* 0x001fe400078e0009 */
[----:B-1----:R-:W-:Y:S02]  /*21c0*/  IMAD.MOV.U32 R20, RZ, RZ, R11 ;  /* 0x000000ffff147224 */ /* 0x002fe400078e000b */
        /* <DEDUP_REMOVED lines=17> */
.L_x_48:
[----:B------:R-:W-:Y:S05]  /*22e0*/  BSYNC.RECONVERGENT B1 ;  /* 0x0000000000017941 */ /* 0x000fea0003800200 */
.L_x_47:
[----:B---3--:R-:W-:Y:S01]  /*22f0*/  VIADD R4, R2, 0x2 ;  /* 0x0000000202047836 */ /* 0x008fe20000000000 */
[----:B------:R2:W3:Y:S01]  /*2300*/  SHFL.DOWN PT, R8, R6, 0x2, R3 ;  /* 0x0840000006087989 */ /* 0x0004e200000e0003 */
[----:B------:R-:W-:Y:S01]  /*2310*/  BSSY.RECONVERGENT B1, `(.L_x_49) ;  /* 0x000001e000017945 */ /* 0x000fe20003800200 */
[----:B------:R-:W-:Y:S02]  /*2320*/  IMAD.MOV.U32 R10, RZ, RZ, R18 ;  /* 0x000000ffff0a7224 */ /* 0x000fe400078e0012 */
[----:B------:R-:W-:Y:S01]  /*2330*/  ISETP.GT.AND P0, PT, R4, R3, PT ;  /* 0x000000030400720c */ /* 0x000fe20003f04270 */
[----:B0-----:R2:W0:Y:S01]  /*2340*/  SHFL.DOWN PT, R9, R7, 0x2, R3 ;  /* 0x0840000007097989 */ /* 0x00142200000e0003 */
[----:B------:R-:W-:Y:S02]  /*2350*/  IMAD.MOV.U32 R16, RZ, RZ, R20 ;  /* 0x000000ffff107224 */ /* 0x000fe400078e0014 */
[----:B------:R-:W-:Y:S01]  /*2360*/  IMAD.MOV.U32 R4, RZ, RZ, R6 ;  /* 0x000000ffff047224 */ /* 0x000fe200078e0006 */
[----:B-1----:R2:W1:Y:S01]  /*2370*/  SHFL.DOWN PT, R11, R18, 0x2, R3 ;  /* 0x08400000120b7989 */ /* 0x00246200000e0003 */
[----:B----4-:R-:W-:-:S03]  /*2380*/  IMAD.MOV.U32 R5, RZ, RZ, R7 ;  /* 0x000000ffff057224 */ /* 0x010fc600078e0007 */
[----:B------:R2:W4:Y:S04]  /*2390*/  SHFL.DOWN PT, R13, R20, 0x2, R3 ;  /* 0x08400000140d7989 */ /* 0x00052800000e0003 */
[----:B------:R-:W-:Y:S05]  /*23a0*/  @P0 BRA `(.L_x_50) ;  /* 0x0000000000500947 */ /* 0x000fea0003800000 */
[----:B0--3--:R-:W-:Y:S01]  /*23b0*/  DSETP.GEU.AND P0, PT, R6, R8, PT ;  /* 0x000000080600722a */ /* 0x009fe20003f0e000 */
[----:B-1----:R-:W-:Y:S02]  /*23c0*/  IMAD.MOV.U32 R10, RZ, RZ, R11 ;  /* 0x000000ffff0a7224 */ /* 0x002fe400078e000b */
        /* <DEDUP_REMOVED lines=18> */
.L_x_50:
[----:B------:R-:W-:Y:S05]  /*24f0*/  BSYNC.RECONVERGENT B1 ;  /* 0x0000000000017941 */ /* 0x000fea0003800200 */
.L_x_49:
[----:B--2---:R-:W-:Y:S01]  /*2500*/  VIADD R6, R2, 0x4 ;  /* 0x0000000402067836 */ /* 0x004fe20000000000 */
[----:B---3--:R2:W3:Y:S01]  /*2510*/  SHFL.DOWN PT, R8, R4, 0x4, R3 ;  /* 0x0880000004087989 */ /* 0x0084e200000e0003 */
[----:B------:R-:W-:Y:S01]  /*2520*/  BSSY.RECONVERGENT B1, `(.L_x_51) ;  /* 0x000001e000017945 */ /* 0x000fe20003800200 */
[----:B------:R-:W-:Y:S02]  /*2530*/  IMAD.MOV.U32 R12, RZ, RZ, R10 ;  /* 0x000000ffff0c7224 */ /* 0x000fe400078e000a */
[----:B------:R-:W-:Y:S01]  /*2540*/  ISETP.GT.AND P0, PT, R6, R3, PT ;  /* 0x000000030600720c */ /* 0x000fe20003f04270 */
[----:B0-----:R2:W0:Y:S01]  /*2550*/  SHFL.DOWN PT, R9, R5, 0x4, R3 ;  /* 0x0880000005097989 */ /* 0x00142200000e0003 */
[----:B------:R-:W-:Y:S02]  /*2560*/  IMAD.MOV.U32 R14, RZ, RZ, R16 ;  /* 0x000000ffff0e7224 */ /* 0x000fe400078e0010 */
[----:B------:R-:W-:Y:S01]  /*2570*/  IMAD.MOV.U32 R6, RZ, RZ, R4 ;  /* 0x000000ffff067224 */ /* 0x000fe200078e0004 */
[----:B-1----:R2:W1:Y:S01]  /*2580*/  SHFL.DOWN PT, R11, R10, 0x4, R3 ;  /* 0x088000000a0b7989 */ /* 0x00246200000e0003 */
[----:B------:R-:W-:-:S03]  /*2590*/  IMAD.MOV.U32 R7, RZ, RZ, R5 ;  /* 0x000000ffff077224 */ /* 0x000fc600078e0005 */
[----:B----4-:R2:W4:Y:S04]  /*25a0*/  SHFL.DOWN PT, R13, R16, 0x4, R3 ;  /* 0x08800000100d7989 */ /* 0x01052800000e0003 */
        /* <DEDUP_REMOVED lines=21> */
.L_x_52:
[----:B------:R-:W-:Y:S05]  /*2700*/  BSYNC.RECONVERGENT B1 ;  /* 0x0000000000017941 */ /* 0x000fea0003800200 */
.L_x_51:
        /* <DEDUP_REMOVED lines=32> */
.L_x_54:
[----:B------:R-:W-:Y:S05]  /*2910*/  BSYNC.RECONVERGENT B1 ;  /* 0x0000000000017941 */ /* 0x000fea0003800200 */
.L_x_53:
[----:B---3--:R-:W-:Y:S01]  /*2920*/  VIADD R8, R2, 0x10 ;  /* 0x0000001002087836 */ /* 0x008fe20000000000 */
[----:B--2---:R2:W3:Y:S01]  /*2930*/  SHFL.DOWN PT, R6, R4, 0x10, R3 ;  /* 0x0a00000004067989 */ /* 0x0044e200000e0003 */
[----:B------:R-:W-:Y:S01]  /*2940*/  BSSY.RECONVERGENT B1, `(.L_x_55) ;  /* 0x000001e000017945 */ /* 0x000fe20003800200 */
[----:B------:R-:W-:Y:S02]  /*2950*/  IMAD.MOV.U32 R14, RZ, RZ, R10 ;  /* 0x000000ffff0e7224 */ /* 0x000fe400078e000a */
[----:B------:R-:W-:Y:S01]  /*2960*/  ISETP.GT.AND P0, PT, R8, R3, PT ;  /* 0x000000030800720c */ /* 0x000fe20003f04270 */
[----:B------:R2:W2:Y:S01]  /*2970*/  SHFL.DOWN PT, R7, R5, 0x10, R3 ;  /* 0x0a00000005077989 */ /* 0x0004a200000e0003 */
[----:B------:R-:W-:Y:S02]  /*2980*/  IMAD.MOV.U32 R15, RZ, RZ, R16 ;  /* 0x000000ffff0f7224 */ /* 0x000fe400078e0010 */
[----:B------:R-:W-:Y:S01]  /*2990*/  IMAD.MOV.U32 R12, RZ, RZ, R4 ;  /* 0x000000ffff0c7224 */ /* 0x000fe200078e0004 */
[----:B0-----:R0:W0:Y:S01]  /*29a0*/  SHFL.DOWN PT, R9, R10, 0x10, R3 ;  /* 0x0a0000000a097989 */ /* 0x00102200000e0003 */
[----:B----4-:R-:W-:-:S03]  /*29b0*/  IMAD.MOV.U32 R13, RZ, RZ, R5 ;  /* 0x000000ffff0d7224 */ /* 0x010fc600078e0005 */
[----:B-1----:R1:W4:Y:S04]  /*29c0*/  SHFL.DOWN PT, R11, R16, 0x10, R3 ;  /* 0x0a000000100b7989 */ /* 0x00232800000e0003 */
[----:B------:R-:W-:Y:S05]  /*29d0*/  @P0 BRA `(.L_x_56) ;  /* 0x0000000000500947 */ /* 0x000fea0003800000 */
[----:B--23--:R-:W-:Y:S01]  /*29e0*/  DSETP.GEU.AND P0, PT, R4, R6, PT ;  /* 0x000000060400722a */ /* 0x00cfe20003f0e000 */
[----:B0-----:R-:W-:Y:S02]  /*29f0*/  IMAD.MOV.U32 R14, RZ, RZ, R9 ;  /* 0x000000ffff0e7224 */ /* 0x001fe400078e0009 */
        /* <DEDUP_REMOVED lines=18> */
.L_x_56:
[----:B------:R-:W-:Y:S05]  /*2b20*/  BSYNC.RECONVERGENT B1 ;  /* 0x0000000000017941 */ /* 0x000fea0003800200 */
.L_x_55:
[----:B------:R-:W-:Y:S01]  /*2b30*/  ISETP.NE.AND P0, PT, R2, RZ, PT ;  /* 0x000000ff0200720c */ /* 0x000fe20003f05270 */
[----:B------:R-:W-:-:S12]  /*2b40*/  BSSY.RECONVERGENT B1, `(.L_x_57) ;  /* 0x000000a000017945 */ /* 0x000fd80003800200 */
[----:B------:R-:W-:Y:S05]  /*2b50*/  @P0 BRA `(.L_x_58) ;  /* 0x0000000000200947 */ /* 0x000fea0003800000 */
[----:B--2---:R-:W2:Y:S01]  /*2b60*/  S2R R4, SR_CgaCtaId ;  /* 0x0000000000047919 */ /* 0x004ea20000008800 */
[----:B01----:R-:W-:Y:S02]  /*2b70*/  MOV R3, 0x400 ;  /* 0x0000040000037802 */ /* 0x003fe40000000f00 */
[----:B------:R-:W-:-:S04]  /*2b80*/  SHF.R.U32.HI R2, RZ, 0x1, R0 ;  /* 0x00000001ff027819 */ /* 0x000fc80000011600 */
[----:B------:R-:W-:Y:S02]  /*2b90*/  LOP3.LUT R2, R2, 0x1f0, RZ, 0xc0, !PT ;  /* 0x000001f002027812 */ /* 0x000fe400078ec0ff */
[----:B--2---:R-:W-:-:S05]  /*2ba0*/  LEA R3, R4, R3, 0x18 ;  /* 0x0000000304037211 */ /* 0x004fca00078ec0ff */
[----:B------:R-:W-:-:S05]  /*2bb0*/  IMAD.IADD R3, R2, 0x1, R3 ;  /* 0x0000000102037824 */ /* 0x000fca00078e0203 */
[----:B------:R0:W-:Y:S04]  /*2bc0*/  STS.64 [R3+0x10], R14 ;  /* 0x0000100e03007388 */ /* 0x0001e80000000a00 */
[----:B------:R0:W-:Y:S02]  /*2bd0*/  STS.64 [R3+0x8], R12 ;  /* 0x0000080c03007388 */ /* 0x0001e40000000a00 */
.L_x_58:
[----:B------:R-:W-:Y:S05]  /*2be0*/  BSYNC.RECONVERGENT B1 ;  /* 0x0000000000017941 */ /* 0x000fea0003800200 */
.L_x_57:
[----:B------:R-:W-:Y:S01]  /*2bf0*/  BAR.SYNC.DEFER_BLOCKING 0x0 ;  /* 0x0000000000007b1d */ /* 0x000fe20000010000 */
[----:B------:R-:W-:-:S13]  /*2c00*/  ISETP.NE.AND P1, PT, R0, RZ, PT ;  /* 0x000000ff0000720c */ /* 0x000fda0003f25270 */
[----:B------:R-:W-:Y:S05]  /*2c10*/  @P1 BRA `(.L_x_34) ;  /* 0x0000004000181947 */ /* 0x000fea0003800000 */
[----:B------:R-:W-:Y:S01]  /*2c20*/  UISETP.GE.AND UP0, UPT, UR6, 0x21, UPT ;  /* 0x000000210600788c */ /* 0x000fe2000bf06270 */
[----:B----4-:R-:W-:Y:S02]  /*2c30*/  IMAD.MOV.U32 R11, RZ, RZ, R14 ;  /* 0x000000ffff0b7224 */ /* 0x010fe400078e000e */
[----:B------:R-:W-:Y:S02]  /*2c40*/  IMAD.MOV.U32 R8, RZ, RZ, R15 ;  /* 0x000000ffff087224 */ /* 0x000fe400078e000f */
[----:B------:R-:W-:Y:S02]  /*2c50*/  IMAD.MOV.U32 R2, RZ, RZ, R12 ;  /* 0x000000ffff027224 */ /* 0x000fe400078e000c */
[----:B012---:R-:W-:Y:S02]  /*2c60*/  IMAD.MOV.U32 R3, RZ, RZ, R13 ;  /* 0x000000ffff037224 */ /* 0x007fe400078e000d */
[----:B------:R-:W-:Y:S05]  /*2c70*/  BRA.U !UP0, `(.L_x_59) ;  /* 0x00000001086c7547 */ /* 0x000fea000b800000 */
[----:B------:R-:W0:Y:S01]  /*2c80*/  S2UR UR5, SR_CgaCtaId ;  /* 0x00000000000579c3 */ /* 0x000e220000008800 */
[----:B------:R-:W-:Y:S01]  /*2c90*/  UMOV UR4, 0x400 ;  /* 0x0000040000047882 */ /* 0x000fe20000000000 */
[----:B------:R-:W-:Y:S01]  /*2ca0*/  BSSY.RECONVERGENT B1, `(.L_x_59) ;  /* 0x0000018000017945 */ /* 0x000fe20003800200 */
[----:B0-----:R-:W-:-:S09]  /*2cb0*/  ULEA UR4, UR5, UR4, 0x18 ;  /* 0x0000000405047291 */ /* 0x001fd2000f8ec0ff */
[----:B------:R-:W0:Y:S04]  /*2cc0*/  LDS.64 R4, [UR4+0x18] ;  /* 0x00001804ff047984 */ /* 0x000e280008000a00 */
[----:B---3--:R-:W1:Y:S01]  /*2cd0*/  LDS.64 R6, [UR4+0x20] ;  /* 0x00002004ff067984 */ /* 0x008e620008000a00 */
[----:B0-----:R-:W-:Y:S01]  /*2ce0*/  DSETP.GEU.AND P0, PT, R12, R4, PT ;  /* 0x000000040c00722a */ /* 0x001fe20003f0e000 */
[----:B------:R-:W-:Y:S02]  /*2cf0*/  IMAD.MOV.U32 R2, RZ, RZ, R4 ;  /* 0x000000ffff027224 */ /* 0x000fe400078e0004 */
[----:B------:R-:W-:Y:S02]  /*2d00*/  IMAD.MOV.U32 R3, RZ, RZ, R5 ;  /* 0x000000ffff037224 */ /* 0x000fe400078e0005 */
[----:B-1----:R-:W-:-:S02]  /*2d10*/  IMAD.MOV.U32 R11, RZ, RZ, R6 ;  /* 0x000000ffff0b7224 */ /* 0x002fc400078e0006 */
        /* <DEDUP_REMOVED lines=16> */
.L_x_60:
[----:B------:R-:W-:Y:S05]  /*2e20*/  BSYNC.RECONVERGENT B1 ;  /* 0x0000000000017941 */ /* 0x000fea0003800200 */
.L_x_59:
[----:B------:R-:W-:Y:S01]  /*2e30*/  UISETP.GE.AND UP0, UPT, UR6, 0x41, UPT ;  /* 0x000000410600788c */ /* 0x000fe2000bf06270 */
[----:B------:R-:W-:Y:S02]  /*2e40*/  IMAD.MOV.U32 R9, RZ, RZ, R11 ;  /* 0x000000ffff097224 */ /* 0x000fe400078e000b */
[----:B------:R-:W-:Y:S02]  /*2e50*/  IMAD.MOV.U32 R0, RZ, RZ, R8 ;  /* 0x000000ffff007224 */ /* 0x000fe400078e0008 */
[----:B------:R-:W-:Y:S02]  /*2e60*/  IMAD.MOV.U32 R4, RZ, RZ, R2 ;  /* 0x000000ffff047224 */ /* 0x000fe400078e0002 */
[----:B------:R-:W-:Y:S02]  /*2e70*/  IMAD.MOV.U32 R5, RZ, RZ, R3 ;  /* 0x000000ffff057224 */ /* 0x000fe400078e0003 */
[----:B------:R-:W-:Y:S05]  /*2e80*/  BRA.U !UP0, `(.L_x_61) ;  /* 0x00000001086c7547 */ /* 0x000fea000b800000 */
[----:B------:R-:W0:Y:S01]  /*2e90*/  S2UR UR5, SR_CgaCtaId ;  /* 0x00000000000579c3 */ /* 0x000e220000008800 */
[----:B------:R-:W-:Y:S01]  /*2ea0*/  UMOV UR4, 0x400 ;  /* 0x0000040000047882 */ /* 0x000fe20000000000 */
[----:B------:R-:W-:Y:S01]  /*2eb0*/  BSSY.RECONVERGENT B1, `(.L_x_61) ;  /* 0x0000018000017945 */ /* 0x000fe20003800200 */
[----:B0-----:R-:W-:-:S09]  /*2ec0*/  ULEA UR4, UR5, UR4, 0x18 ;  /* 0x0000000405047291 */ /* 0x001fd2000f8ec0ff */
[----:B---3--:R-:W0:Y:S04]  /*2ed0*/  LDS.64 R6, [UR4+0x28] ;  /* 0x00002804ff067984 */ /* 0x008e280008000a00 */
[----:B------:R-:W1:Y:S01]  /*2ee0*/  LDS.64 R12, [UR4+0x30] ;  /* 0x00003004ff0c7984 */ /* 0x000e620008000a00 */
        /* <DEDUP_REMOVED lines=20> */
.L_x_62:
[----:B------:R-:W-:Y:S05]  /*3030*/  BSYNC.RECONVERGENT B1 ;  /* 0x0000000000017941 */ /* 0x000fea0003800200 */
.L_x_61:
        /* <DEDUP_REMOVED lines=32> */
.L_x_64:
[----:B------:R-:W-:Y:S05]  /*3240*/  BSYNC.RECONVERGENT B1 ;  /* 0x0000000000017941 */ /* 0x000fea0003800200 */
.L_x_63:
        /* <DEDUP_REMOVED lines=32> */
.L_x_66:
[----:B------:R-:W-:Y:S05]  /*3450*/  BSYNC.RECONVERGENT B1 ;  /* 0x0000000000017941 */ /* 0x000fea0003800200 */
.L_x_65:
        /* <DEDUP_REMOVED lines=32> */
.L_x_68:
[----:B------:R-:W-:Y:S05]  /*3660*/  BSYNC.RECONVERGENT B1 ;  /* 0x0000000000017941 */ /* 0x000fea0003800200 */
.L_x_67:
        /* <DEDUP_REMOVED lines=32> */
.L_x_70:
[----:B------:R-:W-:Y:S05]  /*3870*/  BSYNC.RECONVERGENT B1 ;  /* 0x0000000000017941 */ /* 0x000fea0003800200 */
.L_x_69:
[----:B------:R-:W-:Y:S01]  /*3880*/  UISETP.GE.AND UP0, UPT, UR6, 0xe1, UPT ;  /* 0x000000e10600788c */ /* 0x000fe2000bf06270 */
[----:B------:R-:W-:Y:S02]  /*3890*/  IMAD.MOV.U32 R14, RZ, RZ, R9 ;  /* 0x000000ffff0e7224 */ /* 0x000fe400078e0009 */
[----:B------:R-:W-:Y:S02]  /*38a0*/  IMAD.MOV.U32 R15, RZ, RZ, R0 ;  /* 0x000000ffff0f7224 */ /* 0x000fe400078e0000 */
[----:B------:R-:W-:Y:S02]  /*38b0*/  IMAD.MOV.U32 R12, RZ, RZ, R4 ;  /* 0x000000ffff0c7224 */ /* 0x000fe400078e0004 */
[----:B------:R-:W-:Y:S02]  /*38c0*/  IMAD.MOV.U32 R13, RZ, RZ, R5 ;  /* 0x000000ffff0d7224 */ /* 0x000fe400078e0005 */
[----:B------:R-:W-:Y:S05]  /*38d0*/  BRA.U !UP0, `(.L_x_34) ;  /* 0x0000003108e87547 */ /* 0x000fea000b800000 */
[----:B------:R-:W0:Y:S01]  /*38e0*/  S2UR UR5, SR_CgaCtaId ;  /* 0x00000000000579c3 */ /* 0x000e220000008800 */
[----:B------:R-:W-:Y:S02]  /*38f0*/  UMOV UR4, 0x400 ;  /* 0x0000040000047882 */ /* 0x000fe40000000000 */
        /* <DEDUP_REMOVED lines=24> */
.L_x_2:
[----:B------:R-:W1:Y:S01]  /*3a80*/  S2R R0, SR_TID.X ;  /* 0x0000000000007919 */ /* 0x000e620000002100 */
[----:B------:R-:W1:Y:S02]  /*3a90*/  LDC.64 R2, c[0x0][0x380] ;  /* 0x0000e000ff027b82 */ /* 0x000e640000000a00 */
[----:B-1----:R-:W-:-:S05]  /*3aa0*/  IMAD.WIDE.U32 R2, R0, 0x10, R2 ;  /* 0x0000001000027825 */ /* 0x002fca00078e0002 */
[----:B0-----:R-:W2:Y:S04]  /*3ab0*/  LDG.E.64.CONSTANT R18, desc[UR10][R2.64] ;  /* 0x0000000a02127981 */ /* 0x001ea8000c1e9b00 */
[----:B------:R-:W2:Y:S04]  /*3ac0*/  LDG.E.64.CONSTANT R16, desc[UR10][R2.64+0x1000] ;  /* 0x0010000a02107981 */ /* 0x000ea8000c1e9b00 */
[----:B------:R-:W3:Y:S04]  /*3ad0*/  LDG.E.64.CONSTANT R20, desc[UR10][R2.64+0x8] ;  /* 0x0000080a02147981 */ /* 0x000ee8000c1e9b00 */
[----:B------:R-:W3:Y:S04]  /*3ae0*/  LDG.E.64.CONSTANT R14, desc[UR10][R2.64+0x1008] ;  /* 0x0010080a020e7981 */ /* 0x000ee8000c1e9b00 */
[----:B------:R-:W4:Y:S04]  /*3af0*/  LDG.E.64.CONSTANT R12, desc[UR10][R2.64+0x2000] ;  /* 0x0020000a020c7981 */ /* 0x000f28000c1e9b00 */
[----:B------:R-:W5:Y:S04]  /*3b00*/  LDG.E.64.CONSTANT R10, desc[UR10][R2.64+0x2008] ;  /* 0x0020080a020a7981 */ /* 0x000f68000c1e9b00 */
[----:B------:R-:W5:Y:S04]  /*3b10*/  LDG.E.64.CONSTANT R6, desc[UR10][R2.64+0x3000] ;  /* 0x0030000a02067981 */ /* 0x000f68000c1e9b00 */
[----:B------:R-:W5:Y:S04]  /*3b20*/  LDG.E.64.CONSTANT R4, desc[UR10][R2.64+0x3008] ;  /* 0x0030080a02047981 */ /* 0x000f68000c1e9b00 */
[----:B------:R-:W5:Y:S04]  /*3b30*/  LDG.E.64.CONSTANT R28, desc[UR10][R2.64+0x4000] ;  /* 0x0040000a021c7981 */ /* 0x000f68000c1e9b00 */
[----:B------:R-:W5:Y:S01]  /*3b40*/  LDG.E.64.CONSTANT R8, desc[UR10][R2.64+0x4008] ;  /* 0x0040080a02087981 */ /* 0x000f62000c1e9b00 */
[----:B------:R-:W-:Y:S01]  /*3b50*/  UISETP.GE.U32.AND UP0, UPT, UR8, 0xa00, UPT ;  /* 0x00000a000800788c */ /* 0x000fe2000bf06070 */
[----:B------:R-:W-:Y:S01]  /*3b60*/  UMOV UR9, 0x500 ;  /* 0x0000050000097882 */ /* 0x000fe20000000000 */
[----:B------:R-:W-:Y:S01]  /*3b70*/  UMOV UR4, URZ ;  /* 0x000000ff00047c82 */ /* 0x000fe20008000000 */
[----:B--2---:R-:W-:-:S14]  /*3b80*/  DSETP.GEU.AND P2, PT, R18, R16, PT ;  /* 0x000000101200722a */ /* 0x004fdc0003f4e000 */
[----:B---3--:R-:W-:-:S04]  /*3b90*/  @P2 ISETP.GE.U32.AND P0, PT, R20, R14, PT ;  /* 0x0000000e1400220c */ /* 0x008fc80003f06070 */
[----:B------:R-:W-:-:S13]  /*3ba0*/  @P2 ISETP.GE.AND.EX P0, PT, R21, R15, PT, P0 ;  /* 0x0000000f1500220c */ /* 0x000fda0003f06300 */
[----:B------:R-:W-:-:S06]  /*3bb0*/  @P2 DSETP.LT.OR P0, PT, R16, R18, !P0 ;  /* 0x000000121000222a */ /* 0x000fcc0004701400 */
[----:B------:R-:W-:Y:S02]  /*3bc0*/  @P2 FSEL R18, R18, R16, P0 ;  /* 0x0000001012122208 */ /* 0x000fe40000000000 */
[----:B------:R-:W-:Y:S02]  /*3bd0*/  @P2 FSEL R19, R19, R17, P0 ;  /* 0x0000001113132208 */ /* 0x000fe40000000000 */
[----:B------:R-:W-:Y:S01]  /*3be0*/  @P2 SEL R14, R20, R14, P0 ;  /* 0x0000000e140e2207 */ /* 0x000fe20000000000 */
[----:B------:R-:W-:Y:S01]  /*3bf0*/  @P2 IMAD.MOV.U32 R16, RZ, RZ, R18 ;  /* 0x000000ffff102224 */ /* 0x000fe200078e0012 */
[----:B------:R-:W-:Y:S01]  /*3c00*/  @P2 SEL R15, R21, R15, P0 ;  /* 0x0000000f150f2207 */ /* 0x000fe20000000000 */
[----:B------:R-:W-:-:S06]  /*3c10*/  @P2 IMAD.MOV.U32 R17, RZ, RZ, R19 ;  /* 0x000000ffff112224 */ /* 0x000fcc00078e0013 */
[----:B----4-:R-:W-:-:S14]  /*3c20*/  DSETP.GEU.AND P1, PT, R16, R12, PT ;  /* 0x0000000c1000722a */ /* 0x010fdc0003f2e000 */
[----:B-----5:R-:W-:-:S04]  /*3c30*/  @P1 ISETP.GE.U32.AND P0, PT, R14, R10, PT ;  /* 0x0000000a0e00120c */ /* 0x020fc80003f06070 */
[----:B------:R-:W-:-:S13]  /*3c40*/  @P1 ISETP.GE.AND.EX P0, PT, R15, R11, PT, P0 ;  /* 0x0000000b0f00120c */ /* 0x000fda0003f06300 */
[----:B------:R-:W-:-:S06]  /*3c50*/  @P1 DSETP.GT.OR P0, PT, R16, R12, !P0 ;  /* 0x0000000c1000122a */ /* 0x000fcc0004704400 */
[----:B------:R-:W-:Y:S02]  /*3c60*/  @P1 FSEL R16, R16, R12, P0 ;  /* 0x0000000c10101208 */ /* 0x000fe40000000000 */
[----:B------:R-:W-:Y:S02]  /*3c70*/  @P1 FSEL R17, R17, R13, P0 ;  /* 0x0000000d11111208 */ /* 0x000fe40000000000 */
[----:B------:R-:W-:Y:S01]  /*3c80*/  @P1 SEL R10, R14, R10, P0 ;  /* 0x0000000a0e0a1207 */ /* 0x000fe20000000000 */
[----:B------:R-:W-:Y:S01]  /*3c90*/  @P1 IMAD.MOV.U32 R12, RZ, RZ, R16 ;  /* 0x000000ffff0c1224 */ /* 0x000fe200078e0010 */
[----:B------:R-:W-:Y:S01]  /*3ca0*/  @P1 SEL R11, R15, R11, P0 ;  /* 0x0000000b0f0b1207 */ /* 0x000fe20000000000 */
[----:B------:R-:W-:-:S06]  /*3cb0*/  @P1 IMAD.MOV.U32 R13, RZ, RZ, R17 ;  /* 0x000000ffff0d1224 */ /* 0x000fcc00078e0011 */
[----:B------:R-:W-:-:S14]  /*3cc0*/  DSETP.GEU.AND P2, PT, R12, R6, PT ;  /* 0x000000060c00722a */ /* 0x000fdc0003f4e000 */
[----:B------:R-:W-:-:S04]  /*3cd0*/  @P2 ISETP.GE.U32.AND P0, PT, R10, R4, PT ;  /* 0x000000040a00220c */ /* 0x000fc80003f06070 */
        /* <DEDUP_REMOVED lines=17> */
[----:B------:R-:W-:Y:S01]  /*3df0*/  @P1 IMAD.MOV.U32 R29, RZ, RZ, R7 ;  /* 0x000000ffff1d1224 */ /* 0x000fe200078e0007 */
[----:B------:R-:W-:Y:S06]  /*3e00*/  BRA.U !UP0, `(.L_x_71) ;  /* 0x0000000d08987547 */ /* 0x000fec000b800000 */
[----:B------:R-:W-:-:S04]  /*3e10*/  UIADD3 UR9, UP0, UPT, UR8, -0xa00, URZ ;  /* 0xfffff60008097890 */ /* 0x000fc8000ff1e0ff */
[----:B------:R-:W-:Y:S02]  /*3e20*/  ULEA.HI.X.SX32 UR8, UR8, 0xffffffff, 0x1, UP0 ;  /* 0xffffffff08087891 */ /* 0x000fe400080f0eff */
[----:B------:R-:W-:Y:S02]  /*3e30*/  UIMAD.WIDE.U32 UR12, UR9, -0x33333333, URZ ;  /* 0xcccccccd090c78a5 */ /* 0x000fe4000f8e00ff */
[----:B------:R-:W-:Y:S02]  /*3e40*/  UIMAD.WIDE.U32 UR4, UR8, -0x33333333, URZ ;  /* 0xcccccccd080478a5 */ /* 0x000fe4000f8e00ff */
[----:B------:R-:W-:Y:S02]  /*3e50*/  UISETP.GE.U32.AND UP1, UPT, UR9, 0x500, UPT ;  /* 0x000005000900788c */ /* 0x000fe4000bf26070 */
[----:B------:R-:W-:Y:S02]  /*3e60*/  UIMAD.WIDE.U32 UR4, UP0, UR9, -0x33333334, UR4 ;  /* 0xcccccccc090478a5 */ /* 0x000fe4000f800004 */
[----:B------:R-:W-:-:S02]  /*3e70*/  UISETP.GE.U32.AND.EX UP1, UPT, UR8, URZ, UPT, UP1 ;  /* 0x000000ff0800728c */ /* 0x000fc4000bf26110 */
[----:B------:R-:W-:Y:S02]  /*3e80*/  UIADD3.X UR7, UPT, UPT, URZ, URZ, URZ, UP0, !UPT ;  /* 0x000000ffff077290 */ /* 0x000fe400087fe4ff */
[----:B------:R-:W-:Y:S01]  /*3e90*/  UIADD3 URZ, UP0, UPT, UR13, UR4, URZ ;  /* 0x000000040dff7290 */ /* 0x000fe2000ff1e0ff */
[----:B------:R-:W-:Y:S01]  /*3ea0*/  UMOV UR6, UR5 ;  /* 0x0000000500067c82 */ /* 0x000fe20008000000 */
[----:B------:R-:W-:Y:S02]  /*3eb0*/  UMOV UR9, 0x500 ;  /* 0x0000050000097882 */ /* 0x000fe40000000000 */
[----:B------:R-:W-:-:S04]  /*3ec0*/  UIMAD.WIDE.U32.X UR6, UR8, -0x33333334, UR6, UP0 ;  /* 0xcccccccc080678a5 */ /* 0x000fc800080e0406 */
[----:B------:R-:W-:-:S04]  /*3ed0*/  USHF.R.U64 UR5, UR6, 0xa, UR7 ;  /* 0x0000000a06057899 */ /* 0x000fc80008001207 */
[----:B------:R-:W-:-:S04]  /*3ee0*/  ULOP3.LUT UR4, UR5, 0x1, URZ, 0xc0, !UPT ;  /* 0x0000000105047892 */ /* 0x000fc8000f8ec0ff */
[----:B------:R-:W-:-:S03]  /*3ef0*/  UISETP.NE.U32.AND UP0, UPT, UR4, 0x1, UPT ;  /* 0x000000010400788c */ /* 0x000fc6000bf05070 */
[----:B------:R-:W-:Y:S01]  /*3f00*/  UMOV UR4, URZ ;  /* 0x000000ff00047c82 */ /* 0x000fe20008000000 */
[----:B------:R-:W-:Y:S01]  /*3f10*/  UISETP.NE.U32.AND.EX UP0, UPT, URZ, URZ, UPT, UP0 ;  /* 0x000000ffff00728c */ /* 0x000fe2000bf05100 */
[----:B------:R-:W-:Y:S10]  /*3f20*/  BRA.U !UP1, `(.L_x_72) ;  /* 0x0000000909307547 */ /* 0x000ff4000b800000 */
[----:B------:R-:W0:Y:S01]  /*3f30*/  LDCU.64 UR8, c[0x0][0x380] ;  /* 0x00007000ff0877ac */ /* 0x000e220008000a00 */
[----:B------:R-:W-:Y:S01]  /*3f40*/  UIADD3 UR5, UP1, UPT, UR5, 0x1, URZ ;  /* 0x0000000105057890 */ /* 0x000fe2000ff3e0ff */
[----:B------:R-:W-:-:S03]  /*3f50*/  UMOV UR4, URZ ;  /* 0x000000ff00047c82 */ /* 0x000fc60008000000 */
[----:B------:R-:W-:Y:S02]  /*3f60*/  ULEA.HI.X UR6, UR7, URZ, URZ, 0x16, UP1 ;  /* 0x000000ff07067291 */ /* 0x000fe400088fb4ff */
[----:B------:R-:W-:Y:S02]  /*3f70*/  ULOP3.LUT UR5, UR5, 0xfffffffe, URZ, 0xc0, !UPT ;  /* 0xfffffffe05057892 */ /* 0x000fe4000f8ec0ff */
[----:B------:R-:W-:Y:S01]  /*3f80*/  ULOP3.LUT UR6, UR6, 0x7fffff, URZ, 0xc0, !UPT ;  /* 0x007fffff06067892 */ /* 0x000fe2000f8ec0ff */
[----:B0-----:R-:W-:-:S04]  /*3f90*/  LEA R4, P0, R0, UR8, 0x4 ;  /* 0x0000000800047c11 */ /* 0x001fc8000f8020ff */
[----:B------:R-:W-:Y:S02]  /*3fa0*/  IADD3 R4, P1, PT, R4, 0xe008, RZ ;  /* 0x0000e00804047810 */ /* 0x000fe40007f3e0ff */
[----:B------:R-:W-:Y:S01]  /*3fb0*/  LEA.HI.X R0, R0, UR9, RZ, 0x4, P0 ;  /* 0x0000000900007c11 */ /* 0x000fe200080f24ff */
[----:B------:R-:W-:-:S04]  /*3fc0*/  UMOV UR9, 0x500 ;  /* 0x0000050000097882 */ /* 0x000fc80000000000 */
[----:B------:R-:W-:-:S07]  /*3fd0*/  IMAD.X R5, RZ, RZ, R0, P1 ;  /* 0x000000ffff057224 */ /* 0x000fce00008e0600 */
.L_x_73:
[----:B------:R-:W2:Y:S04]  /*3fe0*/  LDG.E.64.CONSTANT R12, desc[UR10][R4.64+-0x9008] ;  /* 0xff6ff80a040c7981 */ /* 0x000ea8000c1e9b00 */
[----:B------:R-:W3:Y:S04]  /*3ff0*/  LDG.E.64.CONSTANT R16, desc[UR10][R4.64+-0x9000] ;  /* 0xff70000a04107981 */ /* 0x000ee8000c1e9b00 */
[----:B------:R-:W4:Y:S04]  /*4000*/  LDG.E.64.CONSTANT R18, desc[UR10][R4.64+-0x8008] ;  /* 0xff7ff80a04127981 */ /* 0x000f28000c1e9b00 */
[----:B------:R-:W5:Y:S04]  /*4010*/  LDG.E.64.CONSTANT R20, desc[UR10][R4.64+-0x8000] ;  /* 0xff80000a04147981 */ /* 0x000f68000c1e9b00 */
[----:B------:R-:W5:Y:S04]  /*4020*/  LDG.E.64.CONSTANT R22, desc[UR10][R4.64+-0x7008] ;  /* 0xff8ff80a04167981 */ /* 0x000f68000c1e9b00 */
[----:B------:R-:W5:Y:S04]  /*4030*/  LDG.E.64.CONSTANT R24, desc[UR10][R4.64+-0x7000] ;  /* 0xff90000a04187981 */ /* 0x000f68000c1e9b00 */
[----:B------:R-:W5:Y:S04]  /*4040*/  LDG.E.64.CONSTANT R26, desc[UR10][R4.64+-0x6008] ;  /* 0xff9ff80a041a7981 */ /* 0x000f68000c1e9b00 */
[----:B------:R-:W5:Y:S04]  /*4050*/  LDG.E.64.CONSTANT R6, desc[UR10][R4.64+-0x6000] ;  /* 0xffa0000a04067981 */ /* 0x000f68000c1e9b00 */
[----:B------:R-:W5:Y:S01]  /*4060*/  LDG.E.64.CONSTANT R14, desc[UR10][R4.64+-0x4000] ;  /* 0xffc0000a040e7981 */ /* 0x000f62000c1e9b00 */
[----:B--2---:R-:W-:-:S14]  /*4070*/  DSETP.GEU.AND P2, PT, R28, R12, PT ;  /* 0x0000000c1c00722a */ /* 0x004fdc0003f4e000 */
[----:B---3--:R-:W-:-:S04]  /*4080*/  @P2 ISETP.GE.U32.AND P0, PT, R8, R16, PT ;  /* 0x000000100800220c */ /* 0x008fc80003f06070 */
[----:B------:R-:W-:-:S13]  /*4090*/  @P2 ISETP.GE.AND.EX P0, PT, R9, R17, PT, P0 ;  /* 0x000000110900220c */ /* 0x000fda0003f06300 */
[----:B------:R-:W-:-:S06]  /*40a0*/  @P2 DSETP.GT.OR P0, PT, R28, R12, !P0 ;  /* 0x0000000c1c00222a */ /* 0x000fcc0004704400 */
[----:B------:R-:W-:Y:S02]  /*40b0*/  @P2 FSEL R11, R29, R13, P0 ;  /* 0x0000000d1d0b2208 */ /* 0x000fe40000000000 */
[----:B------:R-:W-:Y:S02]  /*40c0*/  @P2 FSEL R0, R28, R12, P0 ;  /* 0x0000000c1c002208 */ /* 0x000fe40000000000 */
[----:B------:R-:W2:Y:S01]  /*40d0*/  LDG.E.64.CONSTANT R28, desc[UR10][R4.64+-0x5008] ;  /* 0xffaff80a041c7981 */ /* 0x000ea2000c1e9b00 */
[----:B------:R-:W-:Y:S02]  /*40e0*/  @P2 IMAD.MOV.U32 R13, RZ, RZ, R11 ;  /* 0x000000ffff0d2224 */ /* 0x000fe400078e000b */
[----:B------:R-:W-:Y:S01]  /*40f0*/  @P2 IMAD.MOV.U32 R12, RZ, RZ, R0 ;  /* 0x000000ffff0c2224 */ /* 0x000fe200078e0000 */
[----:B------:R-:W3:Y:S05]  /*4100*/  LDG.E.64.CONSTANT R10, desc[UR10][R4.64+-0x5000] ;  /* 0xffb0000a040a7981 */ /* 0x000eea000c1e9b00 */
[----:B----4-:R-:W-:Y:S01]  /*4110*/  DSETP.GEU.AND P1, PT, R12, R18, PT ;  /* 0x000000120c00722a */ /* 0x010fe20003f2e000 */
[----:B------:R-:W-:-:S02]  /*4120*/  @P2 SEL R16, R8, R16, P0 ;  /* 0x0000001008102207 */ /* 0x000fc40000000000 */
[----:B------:R-:W-:-:S11]  /*4130*/  @P2 SEL R17, R9, R17, P0 ;  /* 0x0000001109112207 */ /* 0x000fd60000000000 */
[----:B-----5:R-:W-:-:S04]  /*4140*/  @P1 ISETP.GE.U32.AND P0, PT, R16, R20, PT ;  /* 0x000000141000120c */ /* 0x020fc80003f06070 */
[----:B------:R-:W-:-:S13]  /*4150*/  @P1 ISETP.GE.AND.EX P0, PT, R17, R21, PT, P0 ;  /* 0x000000151100120c */ /* 0x000fda0003f06300 */
[----:B------:R-:W-:-:S06]  /*4160*/  @P1 DSETP.GT.OR P0, PT, R12, R18, !P0 ;  /* 0x000000120c00122a */ /* 0x000fcc0004704400 */
[----:B------:R-:W-:Y:S02]  /*4170*/  @P1 FSEL R0, R12, R18, P0 ;  /* 0x000000120c001208 */ /* 0x000fe40000000000 */
[----:B------:R-:W-:Y:S02]  /*4180*/  @P1 FSEL R9, R13, R19, P0 ;  /* 0x000000130d091208 */ /* 0x000fe40000000000 */
[----:B------:R-:W4:Y:S01]  /*4190*/  LDG.E.64.CONSTANT R12, desc[UR10][R4.64+-0x4008] ;  /* 0xffbff80a040c7981 */ /* 0x000f22000c1e9b00 */
[----:B------:R-:W-:Y:S02]  /*41a0*/  @P1 IMAD.MOV.U32 R18, RZ, RZ, R0 ;  /* 0x000000ffff121224 */ /* 0x000fe400078e0000 */
[----:B------:R-:W-:Y:S01]  /*41b0*/  @P1 IMAD.MOV.U32 R19, RZ, RZ, R9 ;  /* 0x000000ffff131224 */ /* 0x000fe200078e0009 */
[----:B------:R-:W-:Y:S01]  /*41c0*/  @P1 SEL R20, R16, R20, P0 ;  /* 0x0000001410141207 */ /* 0x000fe20000000000 */
[----:B------:R-:W5:Y:S04]  /*41d0*/  LDG.E.64.CONSTANT R8, desc[UR10][R4.64] ;  /* 0x0000000a04087981 */ /* 0x000f68000c1e9b00 */
[----:B------:R-:W-:Y:S01]  /*41e0*/  DSETP.GEU.AND P2, PT, R18, R22, PT ;  /* 0x000000161200722a */ /* 0x000fe20003f4e000 */
[----:B------:R-:W-:-:S02]  /*41f0*/  @P1 SEL R21, R17, R21, P0 ;  /* 0x0000001511151207 */ /* 0x000fc40000000000 */
[----:B------:R-:W5:Y:S11]  /*4200*/  LDG.E.64.CONSTANT R16, desc[UR10][R4.64+-0x3008] ;  /* 0xffcff80a04107981 */ /* 0x000f76000c1e9b00 */
[----:B------:R-:W-:-:S04]  /*4210*/  @P2 ISETP.GE.U32.AND P0, PT, R20, R24, PT ;  /* 0x000000181400220c */ /* 0x000fc80003f06070 */
[----:B------:R-:W-:-:S13]  /*4220*/  @P2 ISETP.GE.AND.EX P0, PT, R21, R25, PT, P0 ;  /* 0x000000191500220c */ /* 0x000fda0003f06300 */
[----:B------:R-:W-:-:S06]  /*4230*/  @P2 DSETP.GT.OR P0, PT, R18, R22, !P0 ;  /* 0x000000161200222a */ /* 0x000fcc0004704400 */
[----:B------:R-:W-:Y:S02]  /*4240*/  @P2 FSEL R0, R18, R22, P0 ;  /* 0x0000001612002208 */ /* 0x000fe40000000000 */
[----:B------:R-:W-:-:S03]  /*4250*/  @P2 FSEL R19, R19, R23, P0 ;  /* 0x0000001713132208 */ /* 0x000fc60000000000 */
[----:B------:R-:W-:Y:S02]  /*4260*/  @P2 IMAD.MOV.U32 R22, RZ, RZ, R0 ;  /* 0x000000ffff162224 */ /* 0x000fe400078e0000 */
[----:B------:R-:W-:Y:S02]  /*4270*/  @P2 IMAD.MOV.U32 R23, RZ, RZ, R19 ;  /* 0x000000ffff172224 */ /* 0x000fe400078e0013 */
[----:B------:R-:W5:Y:S04]  /*4280*/  LDG.E.64.CONSTANT R18, desc[UR10][R4.64+-0x3000] ;  /* 0xffd0000a04127981 */ /* 0x000f68000c1e9b00 */
[----:B------:R-:W-:Y:S01]  /*4290*/  DSETP.GEU.AND P1, PT, R22, R26, PT ;  /* 0x0000001a1600722a */ /* 0x000fe20003f2e000 */
[----:B------:R-:W-:Y:S02]  /*42a0*/  @P2 SEL R24, R20, R24, P0 ;  /* 0x0000001814182207 */ /* 0x000fe40000000000 */
[----:B------:R-:W-:-:S02]  /*42b0*/  @P2 SEL R25, R21, R25, P0 ;  /* 0x0000001915192207 */ /* 0x000fc40000000000 */
[----:B------:R-:W5:Y:S09]  /*42c0*/  LDG.E.64.CONSTANT R20, desc[UR10][R4.64+-0x2008] ;  /* 0xffdff80a04147981 */ /* 0x000f72000c1e9b00 */
[----:B------:R-:W-:-:S04]  /*42d0*/  @P1 ISETP.GE.U32.AND P0, PT, R24, R6, PT ;  /* 0x000000061800120c */ /* 0x000fc80003f06070 */
[----:B------:R-:W-:-:S13]  /*42e0*/  @P1 ISETP.GE.AND.EX P0, PT, R25, R7, PT, P0 ;  /* 0x000000071900120c */ /* 0x000fda0003f06300 */
[----:B------:R-:W-:-:S06]  /*42f0*/  @P1 DSETP.GT.OR P0, PT, R22, R26, !P0 ;  /* 0x0000001a1600122a */ /* 0x000fcc0004704400 */
[----:B------:R-:W-:Y:S02]  /*4300*/  @P1 FSEL R0, R22, R26, P0 ;  /* 0x0000001a16001208 */ /* 0x000fe40000000000 */
[----:B------:R-:W-:-:S03]  /*4310*/  @P1 FSEL R23, R23, R27, P0 ;  /* 0x0000001b17171208 */ /* 0x000fc60000000000 */
[----:B------:R-:W-:Y:S02]  /*4320*/  @P1 IMAD.MOV.U32 R26, RZ, RZ, R0 ;  /* 0x000000ffff1a1224 */ /* 0x000fe400078e0000 */
[----:B------:R-:W-:Y:S02]  /*4330*/  @P1 IMAD.MOV.U32 R27, RZ, RZ, R23 ;  /* 0x000000ffff1b1224 */ /* 0x000fe400078e0017 */
[----:B------:R-:W5:Y:S01]  /*4340*/  LDG.E.64.CONSTANT R22, desc[UR10][R4.64+-0x2000] ;  /* 0xffe0000a04167981 */ /* 0x000f62000c1e9b00 */
[----:B------:R-:W-:Y:S02]  /*4350*/  @P1 SEL R6, R24, R6, P0 ;  /* 0x0000000618061207 */ /* 0x000fe40000000000 */
[----:B------:R-:W-:Y:S02]  /*4360*/  @P1 SEL R7, R25, R7, P0 ;  /* 0x0000000719071207 */ /* 0x000fe40000000000 */
[----:B------:R-:W5:Y:S01]  /*4370*/  LDG.E.64.CONSTANT R24, desc[UR10][R4.64+-0x1008] ;  /* 0xffeff80a04187981 */ /* 0x000f62000c1e9b00 */
[----:B--2---:R-:W-:-:S14]  /*4380*/  DSETP.GEU.AND P2, PT, R26, R28, PT ;  /* 0x0000001c1a00722a */ /* 0x004fdc0003f4e000 */
[----:B---3--:R-:W-:-:S04]  /*4390*/  @P2 ISETP.GE.U32.AND P0, PT, R6, R10, PT ;  /* 0x0000000a0600220c */ /* 0x008fc80003f06070 */
[----:B------:R-:W-:-:S13]  /*43a0*/  @P2 ISETP.GE.AND.EX P0, PT, R7, R11, PT, P0 ;  /* 0x0000000b0700220c */ /* 0x000fda0003f06300 */
[----:B------:R-:W-:-:S06]  /*43b0*/  @P2 DSETP.GT.OR P0, PT, R26, R28, !P0 ;  /* 0x0000001c1a00222a */ /* 0x000fcc0004704400 */
[----:B------:R-:W-:Y:S02]  /*43c0*/  @P2 FSEL R0, R26, R28, P0 ;  /* 0x0000001c1a002208 */ /* 0x000fe40000000000 */
[----:B------:R-:W-:-:S03]  /*43d0*/  @P2 FSEL R27, R27, R29, P0 ;  /* 0x0000001d1b1b2208 */ /* 0x000fc60000000000 */
[----:B------:R-:W-:Y:S02]  /*43e0*/  @P2 IMAD.MOV.U32 R28, RZ, RZ, R0 ;  /* 0x000000ffff1c2224 */ /* 0x000fe400078e0000 */
[----:B------:R-:W-:Y:S02]  /*43f0*/  @P2 IMAD.MOV.U32 R29, RZ, RZ, R27 ;  /* 0x000000ffff1d2224 */ /* 0x000fe400078e001b */
[----:B------:R-:W2:Y:S04]  /*4400*/  LDG.E.64.CONSTANT R26, desc[UR10][R4.64+-0x1000] ;  /* 0xfff0000a041a7981 */ /* 0x000ea8000c1e9b00 */
[----:B----4-:R-:W-:Y:S01]  /*4410*/  DSETP.GEU.AND P1, PT, R28, R12, PT ;  /* 0x0000000c1c00722a */ /* 0x010fe20003f2e000 */
[----:B------:R-:W-:Y:S02]  /*4420*/  @P2 SEL R10, R6, R10, P0 ;  /* 0x0000000a060a2207 */ /* 0x000fe40000000000 */
[----:B------:R-:W-:-:S11]  /*4430*/  @P2 SEL R11, R7, R11, P0 ;  /* 0x0000000b070b2207 */ /* 0x000fd60000000000 */
[----:B------:R-:W-:-:S04]  /*4440*/  @P1 ISETP.GE.U32.AND P0, PT, R10, R14, PT ;  /* 0x0000000e0a00120c */ /* 0x000fc80003f06070 */
[----:B------:R-:W-:-:S13]  /*4450*/  @P1 ISETP.GE.AND.EX P0, PT, R11, R15, PT, P0 ;  /* 0x0000000f0b00120c */ /* 0x000fda0003f06300 */
[----:B------:R-:W-:-:S06]  /*4460*/  @P1 DSETP.GT.OR P0, PT, R28, R12, !P0 ;  /* 0x0000000c1c00122a */ /* 0x000fcc0004704400 */
[----:B------:R-:W-:Y:S02]  /*4470*/  @P1 FSEL R0, R28, R12, P0 ;  /* 0x0000000c1c001208 */ /* 0x000fe40000000000 */
[----:B------:R-:W-:Y:S02]  /*4480*/  @P1 FSEL R7, R29, R13, P0 ;  /* 0x0000000d1d071208 */ /* 0x000fe40000000000 */
[----:B------:R-:W3:Y:S01]  /*4490*/  LDG.E.64.CONSTANT R28, desc[UR10][R4.64+-0x8] ;  /* 0xfffff80a041c7981 */ /* 0x000ee2000c1e9b00 */
[----:B------:R-:W-:Y:S02]  /*44a0*/  @P1 IMAD.MOV.U32 R12, RZ, RZ, R0 ;  /* 0x000000ffff0c1224 */ /* 0x000fe400078e0000 */
[----:B------:R-:W-:-:S06]  /*44b0*/  @P1 IMAD.MOV.U32 R13, RZ, RZ, R7 ;  /* 0x000000ffff0d1224 */ /* 0x000fcc00078e0007 */
[----:B-----5:R-:W-:Y:S01]  /*44c0*/  DSETP.GEU.AND P2, PT, R12, R16, PT ;  /* 0x000000100c00722a */ /* 0x020fe20003f4e000 */
[----:B------:R-:W-:Y:S02]  /*44d0*/  @P1 SEL R14, R10, R14, P0 ;  /* 0x0000000e0a0e1207 */ /* 0x000fe40000000000 */
[----:B------:R-:W-:-:S11]  /*44e0*/  @P1 SEL R15, R11, R15, P0 ;  /* 0x0000000f0b0f1207 */ /* 0x000fd60000000000 */
[----:B------:R-:W-:-:S04]  /*44f0*/  @P2 ISETP.GE.U32.AND P0, PT, R14, R18, PT ;  /* 0x000000120e00220c */ /* 0x000fc80003f06070 */
[----:B------:R-:W-:-:S13]  /*4500*/  @P2 ISETP.GE.AND.EX P0, PT, R15, R19, PT, P0 ;  /* 0x000000130f00220c */ /* 0x000fda0003f06300 */
[----:B------:R-:W-:-:S06]  /*4510*/  @P2 DSETP.GT.OR P0, PT, R12, R16, !P0 ;  /* 0x000000100c00222a */ /* 0x000fcc0004704400 */
[----:B------:R-:W-:Y:S02]  /*4520*/  @P2 FSEL R0, R12, R16, P0 ;  /* 0x000000100c002208 */ /* 0x000fe40000000000 */
[----:B------:R-:W-:-:S03]  /*4530*/  @P2 FSEL R13, R13, R17, P0 ;  /* 0x000000110d0d2208 */ /* 0x000fc60000000000 */
[----:B------:R-:W-:Y:S02]  /*4540*/  @P2 IMAD.MOV.U32 R16, RZ, RZ, R0 ;  /* 0x000000ffff102224 */ /* 0x000fe400078e0000 */
[----:B------:R-:W-:-:S06]  /*4550*/  @P2 IMAD.MOV.U32 R17, RZ, RZ, R13 ;  /* 0x000000ffff112224 */ /* 0x000fcc00078e000d */
[----:B------:R-:W-:Y:S01]  /*4560*/  DSETP.GEU.AND P1, PT, R16, R20, PT ;  /* 0x000000141000722a */ /* 0x000fe20003f2e000 */
        /* <DEDUP_REMOVED lines=11> */
[----:B------:R-:W-:Y:S01]  /*4620*/  @P1 SEL R23, R19, R23, P0 ;  /* 0x0000001713171207 */ /* 0x000fe20000000000 */
[----:B------:R-:W-:-:S04]  /*4630*/  UIADD3 UR5, UP1, UPT, UR5, -0x2, URZ ;  /* 0xfffffffe05057890 */ /* 0x000fc8000ff3e0ff */
[----:B------:R-:W-:Y:S02]  /*4640*/  UIADD3.X UR6, UPT, UPT, UR6, -0x1, URZ, UP1, !UPT ;  /* 0xffffffff06067890 */ /* 0x000fe40008ffe4ff */
[----:B------:R-:W-:-:S04]  /*4650*/  UISETP.NE.U32.AND UP1, UPT, UR5, URZ, UPT ;  /* 0x000000ff0500728c */ /* 0x000fc8000bf25070 */
[----:B------:R-:W-:Y:S02]  /*4660*/  UISETP.NE.AND.EX UP1, UPT, UR6, URZ, UPT, UP1 ;  /* 0x000000ff0600728c */ /* 0x000fe4000bf25310 */
[----:B------:R-:W-:-:S04]  /*4670*/  UIADD3 UR9, UP2, UPT, UR9, 0xa00, URZ ;  /* 0x00000a0009097890 */ /* 0x000fc8000ff5e0ff */
[----:B------:R-:W-:Y:S01]  /*4680*/  UIADD3.X UR4, UPT, UPT, URZ, UR4, URZ, UP2, !UPT ;  /* 0x00000004ff047290 */ /* 0x000fe200097fe4ff */
[----:B--2---:R-:W-:-:S04]  /*4690*/  @P2 ISETP.GE.U32.AND P0, PT, R22, R26, PT ;  /* 0x0000001a1600220c */ /* 0x004fc80003f06070 */
[----:B------:R-:W-:-:S13]  /*46a0*/  @P2 ISETP.GE.AND.EX P0, PT, R23, R27, PT, P0 ;  /* 0x0000001b1700220c */ /* 0x000fda0003f06300 */
[----:B------:R-:W-:-:S06]  /*46b0*/  @P2 DSETP.GT.OR P0, PT, R20, R24, !P0 ;  /* 0x000000181400222a */ /* 0x000fcc0004704400 */
[----:B------:R-:W-:Y:S02]  /*46c0*/  @P2 FSEL R0, R20, R24, P0 ;  /* 0x0000001814002208 */ /* 0x000fe40000000000 */
[----:B------:R-:W-:-:S03]  /*46d0*/  @P2 FSEL R21, R21, R25, P0 ;  /* 0x0000001915152208 */ /* 0x000fc60000000000 */
[----:B------:R-:W-:Y:S02]  /*46e0*/  @P2 IMAD.MOV.U32 R24, RZ, RZ, R0 ;  /* 0x000000ffff182224 */ /* 0x000fe400078e0000 */
[----:B------:R-:W-:Y:S01]  /*46f0*/  @P2 IMAD.MOV.U32 R25, RZ, RZ, R21 ;  /* 0x000000ffff192224 */ /* 0x000fe200078e0015 */
[----:B------:R-:W-:-:S05]  /*4700*/  @P2 SEL R26, R22, R26, P0 ;  /* 0x0000001a161a2207 */ /* 0x000fca0000000000 */
[----:B---3--:R-:W-:Y:S01]  /*4710*/  DSETP.GEU.AND P1, PT, R24, R28, PT ;  /* 0x0000001c1800722a */ /* 0x008fe20003f2e000 */
[----:B------:R-:W-:-:S13]  /*4720*/  @P2 SEL R27, R23, R27, P0 ;  /* 0x0000001b171b2207 */ /* 0x000fda0000000000 */
[----:B------:R-:W-:-:S04]  /*4730*/  @P1 ISETP.GE.U32.AND P0, PT, R26, R8, PT ;  /* 0x000000081a00120c */ /* 0x000fc80003f06070 */
[----:B------:R-:W-:Y:S02]  /*4740*/  @P1 ISETP.GE.AND.EX P0, PT, R27, R9, PT, P0 ;  /* 0x000000091b00120c */ /* 0x000fe40003f06300 */
[----:B------:R-:W-:-:S11]  /*4750*/  IADD3 R4, P2, PT, R4, 0xa000, RZ ;  /* 0x0000a00004047810 */ /* 0x000fd60007f5e0ff */
[----:B------:R-:W-:Y:S01]  /*4760*/  @P1 DSETP.GT.OR P0, PT, R24, R28, !P0 ;  /* 0x0000001c1800122a */ /* 0x000fe20004704400 */
[----:B------:R-:W-:-:S05]  /*4770*/  IMAD.X R5, RZ, RZ, R5, P2 ;  /* 0x000000ffff057224 */ /* 0x000fca00010e0605 */
[----:B------:R-:W-:Y:S02]  /*4780*/  @P1 FSEL R0, R24, R28, P0 ;  /* 0x0000001c18001208 */ /* 0x000fe40000000000 */
[----:B------:R-:W-:Y:S02]  /*4790*/  @P1 FSEL R25, R25, R29, P0 ;  /* 0x0000001d19191208 */ /* 0x000fe40000000000 */
[----:B------:R-:W-:Y:S01]  /*47a0*/  @P1 SEL R8, R26, R8, P0 ;  /* 0x000000081a081207 */ /* 0x000fe20000000000 */
[----:B------:R-:W-:Y:S01]  /*47b0*/  @P1 IMAD.MOV.U32 R28, RZ, RZ, R0 ;  /* 0x000000ffff1c1224 */ /* 0x000fe200078e0000 */
[----:B------:R-:W-:Y:S01]  /*47c0*/  @P1 SEL R9, R27, R9, P0 ;  /* 0x000000091b091207 */ /* 0x000fe20000000000 */
[----:B------:R-:W-:Y:S01]  /*47d0*/  @P1 IMAD.MOV.U32 R29, RZ, RZ, R25 ;  /* 0x000000ffff1d1224 */ /* 0x000fe200078e0019 */
[----:B------:R-:W-:Y:S06]  /*47e0*/  BRA.U UP1, `(.L_x_73) ;  /* 0xfffffff501fc7547 */ /* 0x000fec000b83ffff */
.L_x_72:
[----:B------:R-:W-:Y:S05]  /*47f0*/  BRA.U !UP0, `(.L_x_71) ;  /* 0x00000005081c7547 */ /* 0x000fea000b800000 */
[----:B------:R-:W-:Y:S02]  /*4800*/  IMAD.U32 R25, RZ, RZ, UR9 ;  /* 0x00000009ff197e24 */ /* 0x000fe4000f8e00ff */
[----:B------:R-:W-:Y:S02]  /*4810*/  IMAD.U32 R5, RZ, RZ, UR9 ;  /* 0x00000009ff057e24 */ /* 0x000fe4000f8e00ff */
[----:B------:R-:W-:Y:S01]  /*4820*/  IMAD.U32 R0, RZ, RZ, UR4 ;  /* 0x00000004ff007e24 */ /* 0x000fe2000f8e00ff */
[----:B------:R-:W-:-:S04]  /*4830*/  LEA R24, P0, R25, R2, 0x4 ;  /* 0x0000000219187211 */ /* 0x000fc800078020ff */
[----:B------:R-:W-:-:S05]  /*4840*/  LEA.HI.X R25, R5, R3, R0, 0x4, P0 ;  /* 0x0000000305197211 */ /* 0x000fca00000f2400 */
        /* <DEDUP_REMOVED lines=8> */
[----:B------:R-:W5:Y:S04]  /*48d0*/  LDG.E.64.CONSTANT R2, desc[UR10][R24.64+0x4000] ;  /* 0x0040000a18027981 */ /* 0x000f68000c1e9b00 */
[----:B------:R-:W5:Y:S01]  /*48e0*/  LDG.E.64.CONSTANT R6, desc[UR10][R24.64+0x4008] ;  /* 0x0040080a18067981 */ /* 0x000f62000c1e9b00 */
[----:B------:R-:W-:-:S04]  /*48f0*/  UIADD3 UR9, UP0, UPT, UR9, 0x500, URZ ;  /* 0x0000050009097890 */ /* 0x000fc8000ff1e0ff */
[----:B------:R-:W-:Y:S01]  /*4900*/  UIADD3.X UR4, UPT, UPT, URZ, UR4, URZ, UP0, !UPT ;  /* 0x00000004ff047290 */ /* 0x000fe200087fe4ff */
[----:B--2---:R-:W-:-:S14]  /*4910*/  DSETP.GEU.AND P2, PT, R28, R22, PT ;  /* 0x000000161c00722a */ /* 0x004fdc0003f4e000 */
[----:B---3--:R-:W-:-:S04]  /*4920*/  @P2 ISETP.GE.U32.AND P0, PT, R8, R20, PT ;  /* 0x000000140800220c */ /* 0x008fc80003f06070 */
        /* <DEDUP_REMOVED lines=47> */
[----:B------:R-:W-:Y:S02]  /*4c20*/  @P2 IMAD.MOV.U32 R3, RZ, RZ, R11 ;  /* 0x000000ffff032224 */ /* 0x000fe400078e000b */
[----:B------:R-:W-:Y:S02]  /*4c30*/  IMAD.MOV.U32 R8, RZ, RZ, R6 ;  /* 0x000000ffff087224 */ /* 0x000fe400078e0006 */
[----:B------:R-:W-:-:S02]  /*4c40*/  IMAD.MOV.U32 R9, RZ, RZ, R7 ;  /* 0x000000ffff097224 */ /* 0x000fc400078e0007 */
[----:B------:R-:W-:Y:S02]  /*4c50*/  IMAD.MOV.U32 R28, RZ, RZ, R2 ;  /* 0x000000ffff1c7224 */ /* 0x000fe400078e0002 */
[----:B------:R-:W-:-:S07]  /*4c60*/  IMAD.MOV.U32 R29, RZ, RZ, R3 ;  /* 0x000000ffff1d7224 */ /* 0x000fce00078e0003 */
.L_x_71:
[----:B------:R-:W0:Y:S01]  /*4c70*/  LDCU UR6, c[0x0][0x390] ;  /* 0x00007200ff0677ac */ /* 0x000e220008000800 */
[----:B------:R-:W1:Y:S01]  /*4c80*/  S2R R0, SR_TID.X ;  /* 0x0000000000007919 */ /* 0x000e620000002100 */
[----:B0-----:R-:W-:Y:S02]  /*4c90*/  USHF.R.S32.HI UR5, URZ, 0x1f, UR6 ;  /* 0x0000001fff057899 */ /* 0x001fe40008011406 */
[----:B------:R-:W-:-:S04]  /*4ca0*/  UISETP.GE.U32.AND UP0, UPT, UR9, UR6, UPT ;  /* 0x000000060900728c */ /* 0x000fc8000bf06070 */
[----:B------:R-:W-:-:S09]  /*4cb0*/  UISETP.GE.AND.EX UP0, UPT, UR4, UR5, UPT, UP0 ;  /* 0x000000050400728c */ /* 0x000fd2000bf06300 */
[----:B-1----:R-:W-:Y:S05]  /*4cc0*/  BRA.U UP0, `(.L_x_74) ;  /* 0x0000000900a07547 */ /* 0x002fea000b800000 */
[----:B------:R-:W-:Y:S01]  /*4cd0*/  UIADD3 UR5, UPT, UPT, -UR9, UR6, URZ ;  /* 0x0000000609057290 */ /* 0x000fe2000fffe1ff */
[----:B------:R-:W-:Y:S05]  /*4ce0*/  BSSY.RECONVERGENT B1, `(.L_x_74) ;  /* 0x00000a6000017945 */ /* 0x000fea0003800200 */
[----:B------:R-:W-:-:S13]  /*4cf0*/  ISETP.GE.AND P0, PT, R0, UR5, PT ;  /* 0x0000000500007c0c */ /* 0x000fda000bf06270 */
[----:B------:R-:W-:Y:S05]  /*4d00*/  @P0 BRA `(.L_x_75) ;  /* 0x00000008008c0947 */ /* 0x000fea0003800000 */
[----:B------:R-:W-:Y:S01]  /*4d10*/  IMAD.U32 R3, RZ, RZ, UR6 ;  /* 0x00000006ff037e24 */ /* 0x000fe2000f8e00ff */
[----:B------:R-:W-:Y:S01]  /*4d20*/  LOP3.LUT R2, RZ, R0, RZ, 0x33, !PT ;  /* 0x00000000ff027212 */ /* 0x000fe200078e33ff */
[----:B------:R-:W-:Y:S01]  /*4d30*/  BSSY.RECONVERGENT B2, `(.L_x_76) ;  /* 0x0000032000027945 */ /* 0x000fe20003800200 */
[----:B------:R-:W-:Y:S02]  /*4d40*/  IMAD.MOV.U32 R16, RZ, RZ, R0 ;  /* 0x000000ffff107224 */ /* 0x000fe400078e0000 */
[----:B------:R-:W-:-:S04]  /*4d50*/  IADD3 R14, PT, PT, R3, -UR9, R2 ;  /* 0x80000009030e7c10 */ /* 0x000fc8000fffe002 */
[----:B------:R-:W-:-:S04]  /*4d60*/  LOP3.LUT R2, R14, 0x300, RZ, 0xc0, !PT ;  /* 0x000003000e027812 */ /* 0x000fc800078ec0ff */
[----:B------:R-:W-:-:S13]  /*4d70*/  ISETP.NE.AND P0, PT, R2, 0x300, PT ;  /* 0x000003000200780c */ /* 0x000fda0003f05270 */
[----:B------:R-:W-:Y:S05]  /*4d80*/  @!P0 BRA `(.L_x_77) ;  /* 0x0000000000b08947 */ /* 0x000fea0003800000 */
[----:B------:R-:W0:Y:S01]  /*4d90*/  LDCU.64 UR12, c[0x0][0x380] ;  /* 0x00007000ff0c77ac */ /* 0x000e220008000a00 */
[----:B------:R-:W-:Y:S01]  /*4da0*/  IADD3 R5, P0, PT, R0, UR9, RZ ;  /* 0x0000000900057c10 */ /* 0x000fe2000ff1e0ff */
[----:B------:R-:W-:Y:S01]  /*4db0*/  IMAD.MOV.U32 R16, RZ, RZ, R0 ;  /* 0x000000ffff107224 */ /* 0x000fe200078e0000 */
[----:B------:R-:W-:-:S03]  /*4dc0*/  LEA.HI R2, R14, 0x1, RZ, 0x18 ;  /* 0x000000010e027811 */ /* 0x000fc600078fc0ff */
[----:B------:R-:W-:Y:S01]  /*4dd0*/  IMAD.X R4, RZ, RZ, UR4, P0 ;  /* 0x00000004ff047e24 */ /* 0x000fe200080e06ff */
[----:B------:R-:W-:-:S05]  /*4de0*/  LOP3.LUT R2, R2, 0x3, RZ, 0xc0, !PT ;  /* 0x0000000302027812 */ /* 0x000fca00078ec0ff */
[----:B------:R-:W-:Y:S01]  /*4df0*/  IMAD.MOV R12, RZ, RZ, -R2 ;  /* 0x000000ffff0c7224 */ /* 0x000fe200078e0a02 */
[----:B0-----:R-:W-:-:S04]  /*4e00*/  LEA R13, P1, R5, UR12, 0x4 ;  /* 0x0000000c050d7c11 */ /* 0x001fc8000f8220ff */
[----:B------:R-:W-:-:S09]  /*4e10*/  LEA.HI.X R5, R5, UR13, R4, 0x4, P1 ;  /* 0x0000000d05057c11 */ /* 0x000fd200088f2404 */
.L_x_80:
[----:B------:R-:W-:-:S05]  /*4e20*/  IMAD.MOV.U32 R4, RZ, RZ, R13 ;  /* 0x000000ffff047224 */ /* 0x000fca00078e000d */
[----:B------:R-:W2:Y:S04]  /*4e30*/  LDG.E.64.CONSTANT R6, desc[UR10][R4.64] ;  /* 0x0000000a04067981 */ /* 0x000ea8000c1e9b00 */
[----:B------:R-:W3:Y:S01]  /*4e40*/  LDG.E.64.CONSTANT R2, desc[UR10][R4.64+0x8] ;  /* 0x0000080a04027981 */ /* 0x000ee2000c1e9b00 */
[----:B------:R-:W-:Y:S01]  /*4e50*/  VIADD R12, R12, 0x1 ;  /* 0x000000010c0c7836 */ /* 0x000fe20000000000 */
[----:B------:R-:W-:Y:S01]  /*4e60*/  BSSY.RECONVERGENT B3, `(.L_x_78) ;  /* 0x000001b000037945 */ /* 0x000fe20003800200 */
[----:B------:R-:W-:Y:S01]  /*4e70*/  IMAD.MOV.U32 R15, RZ, RZ, R8 ;  /* 0x000000ffff0f7224 */ /* 0x000fe200078e0008 */
        /* <DEDUP_REMOVED lines=25> */
.L_x_79:
[----:B------:R-:W-:Y:S05]  /*5010*/  BSYNC.RECONVERGENT B3 ;  /* 0x0000000000037941 */ /* 0x000fea0003800200 */
.L_x_78:
[----:B------:R-:W-:Y:S02]  /*5020*/  IMAD.X R5, RZ, RZ, R5, P3 ;  /* 0x000000ffff057224 */ /* 0x000fe400018e0605 */
[----:B------:R-:W-:Y:S01]  /*5030*/  VIADD R16, R16, 0x100 ;  /* 0x0000010010107836 */ /* 0x000fe20000000000 */
[----:B------:R-:W-:Y:S06]  /*5040*/  @P2 BRA `(.L_x_80) ;  /* 0xfffffffc00742947 */ /* 0x000fec000383ffff */
.L_x_77:
[----:B------:R-:W-:Y:S05]  /*5050*/  BSYNC.RECONVERGENT B2 ;  /* 0x0000000000027941 */ /* 0x000fea0003800200 */
.L_x_76:
[----:B------:R-:W-:-:S13]  /*5060*/  ISETP.GE.U32.AND P0, PT, R14, 0x300, PT ;  /* 0x000003000e00780c */ /* 0x000fda0003f06070 */
[----:B------:R-:W-:Y:S05]  /*5070*/  @!P0 BRA `(.L_x_75) ;  /* 0x0000000400b08947 */ /* 0x000fea0003800000 */
[----:B------:R-:W0:Y:S01]  /*5080*/  LDCU.64 UR12, c[0x0][0x380] ;  /* 0x00007000ff0c77ac */ /* 0x000e220008000a00 */
[----:B------:R-:W-:-:S05]  /*5090*/  IADD3 R11, P0, PT, R16, UR9, RZ ;  /* 0x00000009100b7c10 */ /* 0x000fca000ff1e0ff */
[----:B------:R-:W-:Y:S01]  /*50a0*/  IMAD.X R2, RZ, RZ, UR4, P0 ;  /* 0x00000004ff027e24 */ /* 0x000fe200080e06ff */
[----:B0-----:R-:W-:-:S04]  /*50b0*/  LEA R10, P1, R11, UR12, 0x4 ;  /* 0x0000000c0b0a7c11 */ /* 0x001fc8000f8220ff */
[----:B------:R-:W-:Y:S02]  /*50c0*/  IADD3 R10, P0, PT, R10, 0x3008, RZ ;  /* 0x000030080a0a7810 */ /* 0x000fe40007f1e0ff */
[----:B------:R-:W-:-:S05]  /*50d0*/  LEA.HI.X R11, R11, UR13, R2, 0x4, P1 ;  /* 0x0000000d0b0b7c11 */ /* 0x000fca00088f2402 */
[----:B------:R-:W-:-:S07]  /*50e0*/  IMAD.X R11, RZ, RZ, R11, P0 ;  /* 0x000000ffff0b7224 */ /* 0x000fce00000e060b */
.L_x_89:
[----:B------:R-:W2:Y:S04]  /*50f0*/  LDG.E.64.CONSTANT R12, desc[UR10][R10.64+-0x3008] ;  /* 0xffcff80a0a0c7981 */ /* 0x000ea8000c1e9b00 */
[----:B------:R-:W3:Y:S04]  /*5100*/  LDG.E.64.CONSTANT R14, desc[UR10][R10.64+-0x3000] ;  /* 0xffd0000a0a0e7981 */ /* 0x000ee8000c1e9b00 */
[----:B------:R0:W5:Y:S04]  /*5110*/  LDG.E.64.CONSTANT R6, desc[UR10][R10.64+-0x2008] ;  /* 0xffdff80a0a067981 */ /* 0x000168000c1e9b00 */
        /* <DEDUP_REMOVED lines=22> */
.L_x_82:
[----:B------:R-:W-:Y:S05]  /*5280*/  BSYNC.RECONVERGENT B2 ;  /* 0x0000000000027941 */ /* 0x000fea0003800200 */
.L_x_81:
        /* <DEDUP_REMOVED lines=25> */
.L_x_84:
[----:B------:R-:W-:Y:S05]  /*5420*/  BSYNC.RECONVERGENT B2 ;  /* 0x0000000000027941 */ /* 0x000fea0003800200 */
.L_x_83:
        /* <DEDUP_REMOVED lines=21> */
.L_x_86:
[----:B------:R-:W-:Y:S05]  /*5580*/  BSYNC.RECONVERGENT B2 ;  /* 0x0000000000027941 */ /* 0x000fea0003800200 */
.L_x_85:
        /* <DEDUP_REMOVED lines=21> */
.L_x_88:
[----:B------:R-:W-:Y:S05]  /*56e0*/  BSYNC.RECONVERGENT B2 ;  /* 0x0000000000027941 */ /* 0x000fea0003800200 */
.L_x_87:
[----:B------:R-:W-:Y:S01]  /*56f0*/  VIADD R16, R16, 0x400 ;  /* 0x0000040010107836 */ /* 0x000fe20000000000 */
[----:B------:R-:W-:-:S04]  /*5700*/  IADD3 R10, P1, PT, R10, 0x4000, RZ ;  /* 0x000040000a0a7810 */ /* 0x000fc80007f3e0ff */
[----:B------:R-:W-:Y:S01]  /*5710*/  ISETP.GE.AND P0, PT, R16, UR5, PT ;  /* 0x0000000510007c0c */ /* 0x000fe2000bf06270 */
[----:B------:R-:W-:-:S12]  /*5720*/  IMAD.X R11, RZ, RZ, R11, P1 ;  /* 0x000000ffff0b7224 */ /* 0x000fd800008e060b */
[----:B------:R-:W-:Y:S05]  /*5730*/  @!P0 BRA `(.L_x_89) ;  /* 0xfffffff8006c8947 */ /* 0x000fea000383ffff */
.L_x_75:
[----:B------:R-:W-:Y:S05]  /*5740*/  BSYNC.RECONVERGENT B1 ;  /* 0x0000000000017941 */ /* 0x000fea0003800200 */
.L_x_74:
[----:B------:R-:W0:Y:S01]  /*5750*/  S2R R10, SR_LANEID ;  /* 0x00000000000a7919 */ /* 0x000e220000000000 */
[----:B------:R-:W-:Y:S01]  /*5760*/  BSSY.RECONVERGENT B1, `(.L_x_90) ;  /* 0x000001f000017945 */ /* 0x000fe20003800200 */
[----:B------:R-:W-:Y:S01]  /*5770*/  IMAD.MOV.U32 R11, RZ, RZ, R8 ;  /* 0x000000ffff0b7224 */ /* 0x000fe200078e0008 */
[----:B------:R1:W2:Y:S01]  /*5780*/  SHFL.DOWN PT, R4, R28, 0x1, 0x1f ;  /* 0x08201f001c047f89 */ /* 0x0002a200000e0000 */
[----:B------:R-:W-:Y:S02]  /*5790*/  IMAD.MOV.U32 R12, RZ, RZ, R9 ;  /* 0x000000ffff0c7224 */ /* 0x000fe400078e0009 */
[----:B------:R-:W-:Y:S01]  /*57a0*/  IMAD.MOV.U32 R2, RZ, RZ, R28 ;  /* 0x000000ffff027224 */ /* 0x000fe200078e001c */
[----:B------:R1:W3:Y:S01]  /*57b0*/  SHFL.DOWN PT, R5, R29, 0x1, 0x1f ;  /* 0x08201f001d057f89 */ /* 0x0002e200000e0000 */
        /* <DEDUP_REMOVED lines=25> */
.L_x_91:
[----:B------:R-:W-:Y:S05]  /*5950*/  BSYNC.RECONVERGENT B1 ;  /* 0x0000000000017941 */ /* 0x000fea0003800200 */
.L_x_90:
        /* <DEDUP_REMOVED lines=31> */
.L_x_93:
[----:B------:R-:W-:Y:S05]  /*5b50*/  BSYNC.RECONVERGENT B1 ;  /* 0x0000000000017941 */ /* 0x000fea0003800200 */
.L_x_92:
[----:B------:R-:W-:Y:S01]  /*5b60*/  ISETP.GT.AND P0, PT, R10, 0x1b, PT ;  /* 0x0000001b0a00780c */ /* 0x000fe20003f04270 */
[----:B-1----:R1:W1:Y:S01]  /*5b70*/  SHFL.DOWN PT, R6, R4, 0x4, 0x1f ;  /* 0x08801f0004067f89 */ /* 0x00226200000e0000 */
[----:B------:R-:W-:Y:S01]  /*5b80*/  BSSY.RECONVERGENT B1, `(.L_x_94) ;  /* 0x000001d000017945 */ /* 0x000fe20003800200 */
[----:B0-----:R-:W-:Y:S02]  /*5b90*/  IMAD.MOV.U32 R11, RZ, RZ, R8 ;  /* 0x000000ffff0b7224 */ /* 0x001fe400078e0008 */
[----:B--2---:R0:W2:Y:S01]  /*5ba0*/  SHFL.DOWN PT, R7, R5, 0x4, 0x1f ;  /* 0x08801f0005077f89 */ /* 0x0040a200000e0000 */
[----:B------:R-:W-:Y:S02]  /*5bb0*/  IMAD.MOV.U32 R12, RZ, RZ, R9 ;  /* 0x000000ffff0c7224 */ /* 0x000fe400078e0009 */
[----:B------:R-:W-:Y:S01]  /*5bc0*/  IMAD.MOV.U32 R2, RZ, RZ, R4 ;  /* 0x000000ffff027224 */ /* 0x000fe200078e0004 */
[----:B----4-:R0:W4:Y:S01]  /*5bd0*/  SHFL.DOWN PT, R13, R8, 0x4, 0x1f ;  /* 0x08801f00080d7f89 */ /* 0x01012200000e0000 */
[----:B------:R-:W-:-:S03]  /*5be0*/  IMAD.MOV.U32 R3, RZ, RZ, R5 ;  /* 0x000000ffff037224 */ /* 0x000fc600078e0005 */
[----:B---3--:R0:W3:Y:S01]  /*5bf0*/  SHFL.DOWN PT, R14, R9, 0x4, 0x1f ;  /* 0x08801f00090e7f89 */ /* 0x0080e200000e0000 */
[----:B------:R-:W-:Y:S05]  /*5c00*/  @P0 BRA `(.L_x_95) ;  /* 0x0000000000500947 */ /* 0x000fea0003800000 */
[----:B-12---:R-:W-:Y:S01]  /*5c10*/  DSETP.GEU.AND P0, PT, R4, R6, PT ;  /* 0x000000060400722a */ /* 0x006fe20003f0e000 */
[----:B----4-:R-:W-:Y:S02]  /*5c20*/  IMAD.MOV.U32 R11, RZ, RZ, R13 ;  /* 0x000000ffff0b7224 */ /* 0x010fe400078e000d */
        /* <DEDUP_REMOVED lines=18> */
.L_x_95:
[----:B------:R-:W-:Y:S05]  /*5d50*/  BSYNC.RECONVERGENT B1 ;  /* 0x0000000000017941 */ /* 0x000fea0003800200 */
.L_x_94:
[----:B------:R-:W-:Y:S01]  /*5d60*/  ISETP.GT.AND P0, PT, R10, 0x17, PT ;  /* 0x000000170a00780c */ /* 0x000fe20003f04270 */
[----:B-1----:R1:W1:Y:S01]  /*5d70*/  SHFL.DOWN PT, R6, R2, 0x8, 0x1f ;  /* 0x09001f0002067f89 */ /* 0x00226200000e0000 */
[----:B------:R-:W-:Y:S01]  /*5d80*/  BSSY.RECONVERGENT B1, `(.L_x_96) ;  /* 0x000001d000017945 */ /* 0x000fe20003800200 */
[----:B0-----:R-:W-:Y:S02]  /*5d90*/  IMAD.MOV.U32 R8, RZ, RZ, R11 ;  /* 0x000000ffff087224 */ /* 0x001fe400078e000b */
[----:B--2---:R0:W2:Y:S01]  /*5da0*/  SHFL.DOWN PT, R7, R3, 0x8, 0x1f ;  /* 0x09001f0003077f89 */ /* 0x0040a200000e0000 */
[----:B------:R-:W-:Y:S02]  /*5db0*/  IMAD.MOV.U32 R9, RZ, RZ, R12 ;  /* 0x000000ffff097224 */ /* 0x000fe400078e000c */
[----:B------:R-:W-:Y:S01]  /*5dc0*/  IMAD.MOV.U32 R4, RZ, RZ, R2 ;  /* 0x000000ffff047224 */ /* 0x000fe200078e0002 */
[----:B---3--:R0:W3:Y:S01]  /*5dd0*/  SHFL.DOWN PT, R14, R11, 0x8, 0x1f ;  /* 0x09001f000b0e7f89 */ /* 0x0080e200000e0000 */
[----:B------:R-:W-:-:S03]  /*5de0*/  IMAD.MOV.U32 R5, RZ, RZ, R3 ;  /* 0x000000ffff057224 */ /* 0x000fc600078e0003 */
[----:B----4-:R0:W4:Y:S01]  /*5df0*/  SHFL.DOWN PT, R13, R12, 0x8, 0x1f ;  /* 0x09001f000c0d7f89 */ /* 0x01012200000e0000 */
        /* <DEDUP_REMOVED lines=21> */
.L_x_97:
[----:B------:R-:W-:Y:S05]  /*5f50*/  BSYNC.RECONVERGENT B1 ;  /* 0x0000000000017941 */ /* 0x000fea0003800200 */
.L_x_96:
[----:B------:R-:W-:Y:S01]  /*5f60*/  ISETP.GT.AND P0, PT, R10, 0xf, PT ;  /* 0x0000000f0a00780c */ /* 0x000fe20003f04270 */
[----:B-1----:R1:W1:Y:S01]  /*5f70*/  SHFL.DOWN PT, R2, R4, 0x10, 0x1f ;  /* 0x0a001f0004027f89 */ /* 0x00226200000e0000 */
[----:B------:R-:W-:Y:S01]  /*5f80*/  BSSY.RECONVERGENT B1, `(.L_x_98) ;  /* 0x000001d000017945 */ /* 0x000fe20003800200 */
[----:B---3--:R-:W-:Y:S02]  /*5f90*/  IMAD.MOV.U32 R14, RZ, RZ, R8 ;  /* 0x000000ffff0e7224 */ /* 0x008fe400078e0008 */
[----:B0-----:R0:W3:Y:S01]  /*5fa0*/  SHFL.DOWN PT, R3, R5, 0x10, 0x1f ;  /* 0x0a001f0005037f89 */ /* 0x0010e200000e0000 */
[----:B------:R-:W-:Y:S02]  /*5fb0*/  IMAD.MOV.U32 R15, RZ, RZ, R9 ;  /* 0x000000ffff0f7224 */ /* 0x000fe400078e0009 */
[----:B------:R-:W-:Y:S01]  /*5fc0*/  IMAD.MOV.U32 R12, RZ, RZ, R4 ;  /* 0x000000ffff0c7224 */ /* 0x000fe200078e0004 */
[----:B--2---:R0:W2:Y:S01]  /*5fd0*/  SHFL.DOWN PT, R7, R8, 0x10, 0x1f ;  /* 0x0a001f0008077f89 */ /* 0x0040a200000e0000 */
[----:B----4-:R-:W-:-:S03]  /*5fe0*/  IMAD.MOV.U32 R13, RZ, RZ, R5 ;  /* 0x000000ffff0d7224 */ /* 0x010fc600078e0005 */
[----:B------:R0:W4:Y:S01]  /*5ff0*/  SHFL.DOWN PT, R6, R9, 0x10, 0x1f ;  /* 0x0a001f0009067f89 */ /* 0x00012200000e0000 */
[----:B------:R-:W-:Y:S05]  /*6000*/  @P0 BRA `(.L_x_99) ;  /* 0x0000000000500947 */ /* 0x000fea0003800000 */
[----:B-1-3--:R-:W-:Y:S01]  /*6010*/  DSETP.GEU.AND P0, PT, R4, R2, PT ;  /* 0x000000020400722a */ /* 0x00afe20003f0e000 */
[----:B--2---:R-:W-:Y:S02]  /*6020*/  IMAD.MOV.U32 R14, RZ, RZ, R7 ;  /* 0x000000ffff0e7224 */ /* 0x004fe400078e0007 */
        /* <DEDUP_REMOVED lines=18> */
.L_x_99:
[----:B------:R-:W-:Y:S05]  /*6150*/  BSYNC.RECONVERGENT B1 ;  /* 0x0000000000017941 */ /* 0x000fea0003800200 */
.L_x_98:
[----:B------:R-:W-:Y:S01]  /*6160*/  ISETP.NE.AND P0, PT, R10, RZ, PT ;  /* 0x000000ff0a00720c */ /* 0x000fe20003f05270 */
[----:B------:R-:W-:-:S12]  /*6170*/  BSSY.RECONVERGENT B1, `(.L_x_100) ;  /* 0x000000a000017945 */ /* 0x000fd80003800200 */
[----:B------:R-:W-:Y:S05]  /*6180*/  @P0 BRA `(.L_x_101) ;  /* 0x0000000000200947 */ /* 0x000fea0003800000 */
[----:B-1----:R-:W1:Y:S01]  /*6190*/  S2R R4, SR_CgaCtaId ;  /* 0x0000000000047919 */ /* 0x002e620000008800 */
[----:B---3--:R-:W-:Y:S02]  /*61a0*/  MOV R3, 0x400 ;  /* 0x0000040000037802 */ /* 0x008fe40000000f00 */
[----:B------:R-:W-:-:S04]  /*61b0*/  SHF.R.U32.HI R2, RZ, 0x1, R0 ;  /* 0x00000001ff027819 */ /* 0x000fc80000011600 */
[----:B------:R-:W-:Y:S02]  /*61c0*/  LOP3.LUT R2, R2, 0x1f0, RZ, 0xc0, !PT ;  /* 0x000001f002027812 */ /* 0x000fe400078ec0ff */
[----:B-1----:R-:W-:-:S05]  /*61d0*/  LEA R3, R4, R3, 0x18 ;  /* 0x0000000304037211 */ /* 0x002fca00078ec0ff */
[----:B------:R-:W-:-:S05]  /*61e0*/  IMAD.IADD R3, R2, 0x1, R3 ;  /* 0x0000000102037824 */ /* 0x000fca00078e0203 */
[----:B------:R1:W-:Y:S04]  /*61f0*/  STS.64 [R3+0x10], R14 ;  /* 0x0000100e03007388 */ /* 0x0003e80000000a00 */
[----:B------:R1:W-:Y:S02]  /*6200*/  STS.64 [R3+0x8], R12 ;  /* 0x0000080c03007388 */ /* 0x0003e40000000a00 */
.L_x_101:
[----:B------:R-:W-:Y:S05]  /*6210*/  BSYNC.RECONVERGENT B1 ;  /* 0x0000000000017941 */ /* 0x000fea0003800200 */
.L_x_100:
[----:B------:R-:W-:Y:S01]  /*6220*/  BAR.SYNC.DEFER_BLOCKING 0x0 ;  /* 0x0000000000007b1d */ /* 0x000fe20000010000 */
[----:B------:R-:W-:-:S13]  /*6230*/  ISETP.NE.AND P1, PT, R0, RZ, PT ;  /* 0x000000ff0000720c */ /* 0x000fda0003f25270 */
[----:B------:R-:W-:Y:S05]  /*6240*/  @P1 BRA `(.L_x_34) ;  /* 0x00000008008c1947 */ /* 0x000fea0003800000 */
[----:B-1-3--:R-:W1:Y:S01]  /*6250*/  S2R R3, SR_CgaCtaId ;  /* 0x0000000000037919 */ /* 0x00ae620000008800 */
[----:B------:R-:W-:Y:S01]  /*6260*/  MOV R0, 0x400 ;  /* 0x0000040000007802 */ /* 0x000fe20000000f00 */
[----:B------:R-:W-:Y:S03]  /*6270*/  BSSY.RECONVERGENT B1, `(.L_x_102) ;  /* 0x000001a000017945 */ /* 0x000fe60003800200 */
[----:B-1----:R-:W-:-:S05]  /*6280*/  LEA R0, R3, R0, 0x18 ;  /* 0x0000000003007211 */ /* 0x002fca00078ec0ff */
[----:B------:R-:W1:Y:S04]  /*6290*/  LDS.64 R16, [R0+0x18] ;  /* 0x0000180000107984 */ /* 0x000e680000000a00 */
[----:B0-2-4-:R-:W0:Y:S04]  /*62a0*/  LDS.128 R4, [R0+0x20] ;  /* 0x0000200000047984 */ /* 0x015e280000000c00 */
[----:B------:R2:W3:Y:S04]  /*62b0*/  LDS.64 R2, [R0+0x80] ;  /* 0x0000800000027984 */ /* 0x0004e80000000a00 */
[----:B------:R2:W4:Y:S01]  /*62c0*/  LDS.128 R8, [R0+0x30] ;  /* 0x0000300000087984 */ /* 0x0005220000000c00 */
[----:B-1----:R-:W-:Y:S01]  /*62d0*/  DSETP.GEU.AND P0, PT, R12, R16, PT ;  /* 0x000000100c00722a */ /* 0x002fe20003f0e000 */
[----:B------:R-:W-:-:S02]  /*62e0*/  IMAD.MOV.U32 R20, RZ, RZ, R16 ;  /* 0x000000ffff147224 */ /* 0x000fc400078e0010 */
[----:B------:R-:W-:Y:S02]  /*62f0*/  IMAD.MOV.U32 R21, RZ, RZ, R17 ;  /* 0x000000ffff157224 */ /* 0x000fe400078e0011 */
[----:B0-----:R-:W-:Y:S02]  /*6300*/  IMAD.MOV.U32 R23, RZ, RZ, R4 ;  /* 0x000000ffff177224 */ /* 0x001fe400078e0004 */
        /* <DEDUP_REMOVED lines=16> */
.L_x_103:
[----:B------:R-:W-:Y:S05]  /*6410*/  BSYNC.RECONVERGENT B1 ;  /* 0x0000000000017941 */ /* 0x000fea0003800200 */
.L_x_102:
        /* <DEDUP_REMOVED lines=23> */
.L_x_105:
[----:B------:R-:W-:Y:S05]  /*6590*/  BSYNC.RECONVERGENT B1 ;  /* 0x0000000000017941 */ /* 0x000fea0003800200 */
.L_x_104:
        /* <DEDUP_REMOVED lines=21> */
.L_x_107:
[----:B------:R-:W-:Y:S05]  /*66f0*/  BSYNC.RECONVERGENT B1 ;  /* 0x0000000000017941 */ /* 0x000fea0003800200 */
.L_x_106:
        /* <DEDUP_REMOVED lines=23> */
.L_x_109:
[----:B------:R-:W-:Y:S05]  /*6870*/  BSYNC.RECONVERGENT B1 ;  /* 0x0000000000017941 */ /* 0x000fea0003800200 */
.L_x_108:
        /* <DEDUP_REMOVED lines=21> */
.L_x_111:
[----:B------:R-:W-:Y:S05]  /*69d0*/  BSYNC.RECONVERGENT B1 ;  /* 0x0000000000017941 */ /* 0x000fea0003800200 */
.L_x_110:
        /* <DEDUP_REMOVED lines=21> */
.L_x_113:
[----:B------:R-:W-:Y:S05]  /*6b30*/  BSYNC.RECONVERGENT B1 ;  /* 0x0000000000017941 */ /* 0x000fea0003800200 */
.L_x_112:
        /* <DEDUP_REMOVED lines=20> */
.L_x_34:
[----:B------:R-:W-:Y:S05]  /*6c80*/  BSYNC.RECONVERGENT B0 ;  /* 0x0000000000007941 */ /* 0x000fea0003800200 */
.L_x_1:
[----:B------:R-:W-:Y:S05]  /*6c90*/  @P1 EXIT ;  /* 0x000000000000194d */ /* 0x000fea0003800000 */
[----:B0123--:R-:W0:Y:S02]  /*6ca0*/  LDC.64 R2, c[0x0][0x388] ;  /* 0x0000e200ff027b82 */ /* 0x00fe240000000a00 */
[----:B0-----:R-:W-:Y:S04]  /*6cb0*/  STG.E.64 desc[UR10][R2.64], R12 ;  /* 0x0000000c02007986 */ /* 0x001fe8000c101b0a */
[----:B------:R-:W-:Y:S01]  /*6cc0*/  STG.E.64 desc[UR10][R2.64+0x8], R14 ;  /* 0x0000080e02007986 */ /* 0x000fe2000c101b0a */
[----:B------:R-:W-:Y:S05]  /*6cd0*/  EXIT ;  /* 0x000000000000794d */ /* 0x000fea0003800000 */
.L_x_114:
        /* <DEDUP_REMOVED lines=10> */
.L_x_712:


//--------------------- .text._ZN6thrust24THRUST_300001_SM_1000_NS8cuda_cub4core6detail13_kernel_agentINS1_8__reduce10DrainAgentIlEEJN3cub18CUB_300001_SM_10009GridQueueIyEElEEEvDpT0_ --------------------------
	.section	.text._ZN6thrust24THRUST_300001_SM_1000_NS8cuda_cub4core6detail13_kernel_agentINS1_8__reduce10DrainAgentIlEEJN3cub18CUB_300001_SM_10009GridQueueIyEElEEEvDpT0_,"ax",@progbits
	.align	128
        .global         _ZN6thrust24THRUST_300001_SM_1000_NS8cuda_cub4core6detail13_kernel_agentINS1_8__reduce10DrainAgentIlEEJN3cub18CUB_300001_SM_10009GridQueueIyEElEEEvDpT0_
        .type           _ZN6thrust24THRUST_300001_SM_1000_NS8cuda_cub4core6detail13_kernel_agentINS1_8__reduce10DrainAgentIlEEJN3cub18CUB_300001_SM_10009GridQueueIyEElEEEvDpT0_,@function
        .size           _ZN6thrust24THRUST_300001_SM_1000_NS8cuda_cub4core6detail13_kernel_agentINS1_8__reduce10DrainAgentIlEEJN3cub18CUB_300001_SM_10009GridQueueIyEElEEEvDpT0_,(.L_x_713 - _ZN6thrust24THRUST_300001_SM_1000_NS8cuda_cub4core6detail13_kernel_agentINS1_8__reduce10DrainAgentIlEEJN3cub18CUB_300001_SM_10009GridQueueIyEElEEEvDpT0_)
        .other          _ZN6thrust24THRUST_300001_SM_1000_NS8cuda_cub4core6detail13_kernel_agentINS1_8__reduce10DrainAgentIlEEJN3cub18CUB_300001_SM_10009GridQueueIyEElEEEvDpT0_,@"STO_CUDA_ENTRY STV_DEFAULT"
_ZN6thrust24THRUST_300001_SM_1000_NS8cuda_cub4core6detail13_kernel_agentINS1_8__reduce10DrainAgentIlEEJN3cub18CUB_300001_SM_10009GridQueueIyEElEEEvDpT0_:
.text._ZN6thrust24THRUST_300001_SM_1000_NS8cuda_cub4core6detail13_kernel_agentINS1_8__reduce10DrainAgentIlEEJN3cub18CUB_300001_SM_10009GridQueueIyEElEEEvDpT0_:
[----:B------:R-:W-:Y:S08]  /*0000*/  LDC R1, c[0x0][0x37c] ;  /* 0x0000df00ff017b82 */ /* 0x000ff00000000800 */
[----:B------:R-:W0:Y:S01]  /*0010*/  LDC.64 R2, c[0x0][0x380] ;  /* 0x0000e000ff027b82 */ /* 0x000e220000000a00 */
[----:B------:R-:W0:Y:S07]  /*0020*/  LDCU.64 UR4, c[0x0][0x358] ;  /* 0x00006b00ff0477ac */ /* 0x000e2e0008000a00 */
[----:B------:R-:W1:Y:S01]  /*0030*/  LDC.64 R4, c[0x0][0x388] ;  /* 0x0000e200ff047b82 */ /* 0x000e620000000a00 */
[----:B0-----:R-:W-:Y:S04]  /*0040*/  STG.E.64 desc[UR4][R2.64+0x8], RZ ;  /* 0x000008ff02007986 */ /* 0x001fe8000c101b04 */
[----:B-1----:R-:W-:Y:S01]  /*0050*/  STG.E.64 desc[UR4][R2.64], R4 ;  /* 0x0000000402007986 */ /* 0x002fe2000c101b04 */
[----:B------:R-:W-:Y:S05]  /*0060*/  EXIT ;  /* 0x000000000000794d */ /* 0x000fea0003800000 */
.L_x_115:
        /* <DEDUP_REMOVED lines=9> */
.L_x_713:


//--------------------- .text._ZN6thrust24THRUST_300001_SM_1000_NS8cuda_cub4core6detail13_kernel_agentINS1_8__reduce11ReduceAgentINS0_12zip_iteratorIN4cuda3std3__45tupleIJNS0_10device_ptrIdEENS0_17counting_iteratorIlNS0_11use_defaultESF_SF_EEEEEEEPNSB_IJdlEEESJ_lNS1_9__extrema9arg_max_fIdlNSA_4lessIdEEEEEEJSI_SK_lN3cub18CUB_300001_SM_100013GridEvenShareIlEENSS_9GridQueueIyEESP_EEEvDpT0_ --------------------------
	.section	.text._ZN6thrust24THRUST_300001_SM_1000_NS8cuda_cub4core6detail13_kernel_agentINS1_8__reduce11ReduceAgentINS0_12zip_iteratorIN4cuda3std3__45tupleIJNS0_10device_ptrIdEENS0_17counting_iteratorIlNS0_11use_defaultESF_SF_EEEEEEEPNSB_IJdlEEESJ_lNS1_9__extrema9arg_max_fIdlNSA_4lessIdEEEEEEJSI_SK_lN3cub18CUB_300001_SM_100013GridEvenShareIlEENSS_9GridQueueIyEESP_EEEvDpT0_,"ax",@progbits
	.align	128
        .global         _ZN6thrust24THRUST_300001_SM_1000_NS8cuda_cub4core6detail13_kernel_agentINS1_8__reduce11ReduceAgentINS0_12zip_iteratorIN4cuda3std3__45tupleIJNS0_10device_ptrIdEENS0_17counting_iteratorIlNS0_11use_defaultESF_SF_EEEEEEEPNSB_IJdlEEESJ_lNS1_9__extrema9arg_max_fIdlNSA_4lessIdEEEEEEJSI_SK_lN3cub18CUB_300001_SM_100013GridEvenShareIlEENSS_9GridQueueIyEESP_EEEvDpT0_
        .type           _ZN6thrust24THRUST_300001_SM_1000_NS8cuda_cub4core6detail13_kernel_agentINS1_8__reduce11ReduceAgentINS0_12zip_iteratorIN4cuda3std3__45tupleIJNS0_10device_ptrIdEENS0_17counting_iteratorIlNS0_11use_defaultESF_SF_EEEEEEEPNSB_IJdlEEESJ_lNS1_9__extrema9arg_max_fIdlNSA_4lessIdEEEEEEJSI_SK_lN3cub18CUB_300001_SM_100013GridEvenShareIlEENSS_9GridQueueIyEESP_EEEvDpT0_,@function
        .size           _ZN6thrust24THRUST_300001_SM_1000_NS8cuda_cub4core6detail13_kernel_agentINS1_8__reduce11ReduceAgentINS0_12zip_iteratorIN4cuda3std3__45tupleIJNS0_10device_ptrIdEENS0_17counting_iteratorIlNS0_11use_defaultESF_SF_EEEEEEEPNSB_IJdlEEESJ_lNS1_9__extrema9arg_max_fIdlNSA_4lessIdEEEEEEJSI_SK_lN3cub18CUB_300001_SM_100013GridEvenShareIlEENSS_9GridQueueIyEESP_EEEvDpT0_,(.L_x_714 - _ZN6thrust24THRUST_300001_SM_1000_NS8cuda_cub4core6detail13_kernel_agentINS1_8__reduce11ReduceAgentINS0_12zip_iteratorIN4cuda3std3__45tupleIJNS0_10device_ptrIdEENS0_17counting_iteratorIlNS0_11use_defaultESF_SF_EEEEEEEPNSB_IJdlEEESJ_lNS1_9__extrema9arg_max_fIdlNSA_4lessIdEEEEEEJSI_SK_lN3cub18CUB_300001_SM_100013GridEvenShareIlEENSS_9GridQueueIyEESP_EEEvDpT0_)
        .other          _ZN6thrust24THRUST_300001_SM_1000_NS8cuda_cub4core6detail13_kernel_agentINS1_8__reduce11ReduceAgentINS0_12zip_iteratorIN4cuda3std3__45tupleIJNS0_10device_ptrIdEENS0_17counting_iteratorIlNS0_11use_defaultESF_SF_EEEEEEEPNSB_IJdlEEESJ_lNS1_9__extrema9arg_max_fIdlNSA_4lessIdEEEEEEJSI_SK_lN3cub18CUB_300001_SM_100013GridEvenShareIlEENSS_9GridQueueIyEESP_EEEvDpT0_,@"STO_CUDA_ENTRY STV_DEFAULT"
_ZN6thrust24THRUST_300001_SM_1000_NS8cuda_cub4core6detail13_kernel_agentINS1_8__reduce11ReduceAgentINS0_12zip_iteratorIN4cuda3std3__45tupleIJNS0_10device_ptrIdEENS0_17counting_iteratorIlNS0_11use_defaultESF_SF_EEEEEEEPNSB_IJdlEEESJ_lNS1_9__extrema9arg_max_fIdlNSA_4lessIdEEEEEEJSI_SK_lN3cub18CUB_300001_SM_100013GridEvenShareIlEENSS_9GridQueueIyEESP_EEEvDpT0_:
.text._ZN6thrust24THRUST_300001_SM_1000_NS8cuda_cub4core6detail13_kernel_agentINS1_8__reduce11ReduceAgentINS0_12zip_iteratorIN4cuda3std3__45tupleIJNS0_10device_ptrIdEENS0_17counting_iteratorIlNS0_11use_defaultESF_SF_EEEEEEEPNSB_IJdlEEESJ_lNS1_9__extrema9arg_max_fIdlNSA_4lessIdEEEEEEJSI_SK_lN3cub18CUB_300001_SM_100013GridEvenShareIlEENSS_9GridQueueIyEESP_EEEvDpT0_:
[----:B------:R-:W-:Y:S01]  /*0000*/  LDC R1, c[0x0][0x37c] ;  /* 0x0000df00ff017b82 */ /* 0x000fe20000000800 */
[----:B------:R-:W0:Y:S01]  /*0010*/  S2R R0, SR_CTAID.X ;  /* 0x0000000000007919 */ /* 0x000e220000002500 */
[----:B------:R-:W1:Y:S01]  /*0020*/  LDCU.64 UR4, c[0x0][0x398] ;  /* 0x00007300ff0477ac */ /* 0x000e620008000a00 */
[----:B------:R-:W-:Y:S01]  /*0030*/  BSSY.RECONVERGENT B0, `(.L_x_116) ;  /* 0x0000689000007945 */ /* 0x000fe20003800200 */
[----:B------:R-:W2:Y:S01]  /*0040*/  LDCU UR6, c[0x0][0x370] ;  /* 0x00006e00ff0677ac */ /* 0x000ea20008000800 */
[----:B------:R-:W3:Y:S01]  /*0050*/  LDCU.64 UR10, c[0x0][0x358] ;  /* 0x00006b00ff0a77ac */ /* 0x000ee20008000a00 */
[----:B-1----:R-:W-:Y:S02]  /*0060*/  IMAD.U32 R25, RZ, RZ, UR4 ;  /* 0x00000004ff197e24 */ /* 0x002fe4000f8e00ff */
[----:B------:R-:W-:Y:S01]  /*0070*/  IMAD.U32 R16, RZ, RZ, UR5 ;  /* 0x00000005ff107e24 */ /* 0x000fe2000f8e00ff */
[----:B--2---:R-:W-:Y:S01]  /*0080*/  UIMAD UR6, UR6, 0x500, URZ ;  /* 0x00000500060678a4 */ /* 0x004fe2000f8e02ff */
[----:B0-----:R-:W-:-:S05]  /*0090*/  IMAD R8, R0, 0x500, RZ ;  /* 0x0000050000087824 */ /* 0x001fca00078e02ff */
[----:B------:R-:W-:-:S04]  /*00a0*/  IADD3 R2, P1, PT, R8, 0x500, RZ ;  /* 0x0000050008027810 */ /* 0x000fc80007f3e0ff */
[----:B------:R-:W-:Y:S01]  /*00b0*/  ISETP.GT.U32.AND P0, PT, R2, R25, PT ;  /* 0x000000190200720c */ /* 0x000fe20003f04070 */
[----:B------:R-:W-:-:S05]  /*00c0*/  IMAD.X R3, RZ, RZ, RZ, P1 ;  /* 0x000000ffff037224 */ /* 0x000fca00008e06ff */
[----:B------:R-:W-:-:S13]  /*00d0*/  ISETP.GT.AND.EX P0, PT, R3, R16, PT, P0 ;  /* 0x000000100300720c */ /* 0x000fda0003f04300 */
[----:B---3--:R-:W-:Y:S05]  /*00e0*/  @!P0 BRA `(.L_x_117) ;  /* 0x0000003800e48947 */ /* 0x008fea0003800000 */
[----:B------:R-:W0:Y:S01]  /*00f0*/  S2R R10, SR_TID.X ;  /* 0x00000000000a7919 */ /* 0x000e220000002100 */
[----:B------:R-:W-:Y:S01]  /*0100*/  IMAD.IADD R9, R25, 0x1, -R8 ;  /* 0x0000000119097824 */ /* 0x000fe200078e0a08 */
[----:B------:R-:W-:Y:S01]  /*0110*/  BSSY.RECONVERGENT B1, `(.L_x_118) ;  /* 0x000000f000017945 */ /* 0x000fe20003800200 */
[----:B------:R-:W-:Y:S02]  /*0120*/  CS2R R20, SRZ ;  /* 0x0000000000147805 */ /* 0x000fe4000001ff00 */
[----:B------:R-:W-:Y:S02]  /*0130*/  CS2R R14, SRZ ;  /* 0x00000000000e7805 */ /* 0x000fe4000001ff00 */
[----:B0-----:R-:W-:Y:S01]  /*0140*/  ISETP.GE.AND P0, PT, R10, R9, PT ;  /* 0x000000090a00720c */ /* 0x001fe20003f06270 */
[----:B------:R-:W-:-:S12]  /*0150*/  IMAD.MOV.U32 R6, RZ, RZ, R10 ;  /* 0x000000ffff067224 */ /* 0x000fd800078e000a */
[----:B------:R-:W-:Y:S05]  /*0160*/  @P0 BRA `(.L_x_119) ;  /* 0x0000000000240947 */ /* 0x000fea0003800000 */
[----:B------:R-:W0:Y:S01]  /*0170*/  LDCU.128 UR4, c[0x0][0x380] ;  /* 0x00007000ff0477ac */ /* 0x000e220008000c00 */
[----:B------:R-:W-:-:S05]  /*0180*/  IADD3 R21, P0, PT, R8, R10, RZ ;  /* 0x0000000a08157210 */ /* 0x000fca0007f1e0ff */
[----:B------:R-:W-:Y:S01]  /*0190*/  IMAD.X R20, RZ, RZ, RZ, P0 ;  /* 0x000000ffff147224 */ /* 0x000fe200000e06ff */
[----:B0-----:R-:W-:-:S04]  /*01a0*/  LEA R14, P1, R21, UR4, 0x3 ;  /* 0x00000004150e7c11 */ /* 0x001fc8000f8218ff */
[----:B------:R-:W-:-:S06]  /*01b0*/  LEA.HI.X R15, R21, UR5, R20, 0x3, P1 ;  /* 0x00000005150f7c11 */ /* 0x000fcc00088f1c14 */
[----:B------:R-:W5:Y:S01]  /*01c0*/  LDG.E.64 R14, desc[UR10][R14.64] ;  /* 0x0000000a0e0e7981 */ /* 0x000f62000c1e1b00 */
[----:B------:R-:W-:Y:S01]  /*01d0*/  IADD3 R21, P0, PT, R21, UR6, RZ ;  /* 0x0000000615157c10 */ /* 0x000fe2000ff1e0ff */
[----:B------:R-:W-:-:S03]  /*01e0*/  VIADD R6, R10, 0x100 ;  /* 0x000001000a067836 */ /* 0x000fc60000000000 */
[----:B------:R-:W-:-:S09]  /*01f0*/  IADD3.X R20, PT, PT, R20, UR7, RZ, P0, !PT ;  /* 0x0000000714147c10 */ /* 0x000fd200087fe4ff */
.L_x_119:
[----:B------:R-:W-:Y:S05]  /*0200*/  BSYNC.RECONVERGENT B1 ;  /* 0x0000000000017941 */ /* 0x000fea0003800200 */
.L_x_118:
[----:B------:R-:W-:Y:S01]  /*0210*/  ISETP.GE.AND P0, PT, R6, R9, PT ;  /* 0x000000090600720c */ /* 0x000fe20003f06270 */
[----:B------:R-:W-:-:S12]  /*0220*/  BSSY.RECONVERGENT B1, `(.L_x_120) ;  /* 0x00000af000017945 */ /* 0x000fd80003800200 */
[----:B------:R-:W-:Y:S05]  /*0230*/  @P0 BRA `(.L_x_121) ;  /* 0x0000000800b40947 */ /* 0x000fea0003800000 */
[----:B------:R-:W-:Y:S01]  /*0240*/  LOP3.LUT R2, RZ, R6, RZ, 0x33, !PT ;  /* 0x00000006ff027212 */ /* 0x000fe200078e33ff */
[----:B------:R-:W-:Y:S03]  /*0250*/  BSSY.RECONVERGENT B2, `(.L_x_122) ;  /* 0x0000034000027945 */ /* 0x000fe60003800200 */
[----:B------:R-:W-:-:S04]  /*0260*/  IADD3 R25, PT, PT, -R8, R25, R2 ;  /* 0x0000001908197210 */ /* 0x000fc80007ffe102 */
[----:B------:R-:W-:-:S04]  /*0270*/  LOP3.LUT R2, R25, 0x300, RZ, 0xc0, !PT ;  /* 0x0000030019027812 */ /* 0x000fc800078ec0ff */
[----:B------:R-:W-:-:S13]  /*0280*/  ISETP.NE.AND P0, PT, R2, 0x300, PT ;  /* 0x000003000200780c */ /* 0x000fda0003f05270 */
[----:B------:R-:W-:Y:S05]  /*0290*/  @!P0 BRA `(.L_x_123) ;  /* 0x0000000000bc8947 */ /* 0x000fea0003800000 */
[----:B------:R-:W0:Y:S01]  /*02a0*/  LDCU.128 UR4, c[0x0][0x380] ;  /* 0x00007000ff0477ac */ /* 0x000e220008000c00 */
[----:B------:R-:W-:Y:S02]  /*02b0*/  IADD3 R12, P0, PT, R8, R6, RZ ;  /* 0x00000006080c7210 */ /* 0x000fe40007f1e0ff */
[----:B------:R-:W-:-:S03]  /*02c0*/  LEA.HI R2, R25, 0x1, RZ, 0x18 ;  /* 0x0000000119027811 */ /* 0x000fc600078fc0ff */
[----:B------:R-:W-:Y:S01]  /*02d0*/  IMAD.X R3, RZ, RZ, RZ, P0 ;  /* 0x000000ffff037224 */ /* 0x000fe200000e06ff */
[----:B------:R-:W-:-:S05]  /*02e0*/  LOP3.LUT R2, R2, 0x3, RZ, 0xc0, !PT ;  /* 0x0000000302027812 */ /* 0x000fca00078ec0ff */
[----:B------:R-:W-:Y:S01]  /*02f0*/  IMAD.MOV R7, RZ, RZ, -R2 ;  /* 0x000000ffff077224 */ /* 0x000fe200078e0a02 */
[C---:B0-----:R-:W-:Y:S02]  /*0300*/  IADD3 R13, P1, PT, R12.reuse, UR6, RZ ;  /* 0x000000060c0d7c10 */ /* 0x041fe4000ff3e0ff */
[C---:B------:R-:W-:Y:S02]  /*0310*/  LEA R11, P2, R12.reuse, UR4, 0x3 ;  /* 0x000000040c0b7c11 */ /* 0x040fe4000f8418ff */
[----:B------:R-:W-:Y:S02]  /*0320*/  IADD3.X R16, PT, PT, R3, UR7, RZ, P1, !PT ;  /* 0x0000000703107c10 */ /* 0x000fe40008ffe4ff */
[----:B------:R-:W-:-:S09]  /*0330*/  LEA.HI.X R12, R12, UR5, R3, 0x3, P2 ;  /* 0x000000050c0c7c11 */ /* 0x000fd200090f1c03 */
.L_x_126:
[----:B------:R-:W-:Y:S02]  /*0340*/  IMAD.MOV.U32 R2, RZ, RZ, R11 ;  /* 0x000000ffff027224 */ /* 0x000fe400078e000b */
[----:B------:R-:W-:-:S06]  /*0350*/  IMAD.MOV.U32 R3, RZ, RZ, R12 ;  /* 0x000000ffff037224 */ /* 0x000fcc00078e000c */
[----:B------:R-:W2:Y:S01]  /*0360*/  LDG.E.64 R2, desc[UR10][R2.64] ;  /* 0x0000000a02027981 */ /* 0x000ea2000c1e1b00 */
[----:B------:R-:W-:Y:S01]  /*0370*/  VIADD R7, R7, 0x1 ;  /* 0x0000000107077836 */ /* 0x000fe20000000000 */
[----:B------:R-:W-:Y:S01]  /*0380*/  BSSY.RECONVERGENT B3, `(.L_x_124) ;  /* 0x000001b000037945 */ /* 0x000fe20003800200 */
[----:B------:R-:W-:Y:S01]  /*0390*/  IMAD.MOV.U32 R18, RZ, RZ, R21 ;  /* 0x000000ffff127224 */ /* 0x000fe200078e0015 */
[----:B------:R-:W-:Y:S01]  /*03a0*/  IADD3 R11, P3, PT, R11, 0x800, RZ ;  /* 0x000008000b0b7810 */ /* 0x000fe20007f7e0ff */
[----:B------:R-:W-:Y:S01]  /*03b0*/  IMAD.MOV.U32 R17, RZ, RZ, R20 ;  /* 0x000000ffff117224 */ /* 0x000fe200078e0014 */
[----:B------:R-:W-:Y:S01]  /*03c0*/  ISETP.NE.AND P2, PT, R7, RZ, PT ;  /* 0x000000ff0700720c */ /* 0x000fe20003f45270 */
[----:B-----5:R-:W-:Y:S02]  /*03d0*/  IMAD.MOV.U32 R4, RZ, RZ, R14 ;  /* 0x000000ffff047224 */ /* 0x020fe400078e000e */
[----:B------:R-:W-:Y:S02]  /*03e0*/  IMAD.MOV.U32 R5, RZ, RZ, R15 ;  /* 0x000000ffff057224 */ /* 0x000fe400078e000f */
[----:B------:R-:W-:-:S02]  /*03f0*/  IMAD.MOV.U32 R21, RZ, RZ, R13 ;  /* 0x000000ffff157224 */ /* 0x000fc400078e000d */
[----:B------:R-:W-:Y:S01]  /*0400*/  IMAD.MOV.U32 R20, RZ, RZ, R16 ;  /* 0x000000ffff147224 */ /* 0x000fe200078e0010 */
[----:B--2---:R-:W-:Y:S01]  /*0410*/  DSETP.GEU.AND P0, PT, R14, R2, PT ;  /* 0x000000020e00722a */ /* 0x004fe20003f0e000 */
[----:B------:R-:W-:Y:S02]  /*0420*/  IMAD.MOV.U32 R14, RZ, RZ, R2 ;  /* 0x000000ffff0e7224 */ /* 0x000fe400078e0002 */
[----:B------:R-:W-:-:S11]  /*0430*/  IMAD.MOV.U32 R15, RZ, RZ, R3 ;  /* 0x000000ffff0f7224 */ /* 0x000fd600078e0003 */
        /* <DEDUP_REMOVED lines=15> */
.L_x_125:
[----:B------:R-:W-:Y:S05]  /*0530*/  BSYNC.RECONVERGENT B3 ;  /* 0x0000000000037941 */ /* 0x000fea0003800200 */
.L_x_124:
[----:B------:R-:W-:Y:S01]  /*0540*/  IADD3 R13, P0, PT, R13, 0x100, RZ ;  /* 0x000001000d0d7810 */ /* 0x000fe20007f1e0ff */
[----:B------:R-:W-:Y:S02]  /*0550*/  VIADD R6, R6, 0x100 ;  /* 0x0000010006067836 */ /* 0x000fe40000000000 */
[----:B------:R-:W-:Y:S02]  /*0560*/  IMAD.X R12, RZ, RZ, R12, P3 ;  /* 0x000000ffff0c7224 */ /* 0x000fe400018e060c */
[----:B------:R-:W-:Y:S01]  /*0570*/  IMAD.X R16, RZ, RZ, R16, P0 ;  /* 0x000000ffff107224 */ /* 0x000fe200000e0610 */
[----:B------:R-:W-:Y:S07]  /*0580*/  @P2 BRA `(.L_x_126) ;  /* 0xfffffffc006c2947 */ /* 0x000fee000383ffff */
.L_x_123:
[----:B------:R-:W-:Y:S05]  /*0590*/  BSYNC.RECONVERGENT B2 ;  /* 0x0000000000027941 */ /* 0x000fea0003800200 */
.L_x_122:
[----:B------:R-:W-:-:S13]  /*05a0*/  ISETP.GE.U32.AND P0, PT, R25, 0x300, PT ;  /* 0x000003001900780c */ /* 0x000fda0003f06070 */
[----:B------:R-:W-:Y:S05]  /*05b0*/  @!P0 BRA `(.L_x_121) ;  /* 0x0000000400d48947 */ /* 0x000fea0003800000 */
[----:B------:R-:W0:Y:S01]  /*05c0*/  LDC.64 R4, c[0x0][0x380] ;  /* 0x0000e000ff047b82 */ /* 0x000e220000000a00 */
[----:B------:R-:W-:-:S07]  /*05d0*/  VIADD R11, R6, 0x200 ;  /* 0x00000200060b7836 */ /* 0x000fce0000000000 */
[----:B------:R-:W1:Y:S02]  /*05e0*/  LDC.64 R2, c[0x0][0x388] ;  /* 0x0000e200ff027b82 */ /* 0x000e640000000a00 */
.L_x_135:
[----:B------:R-:W-:-:S05]  /*05f0*/  VIADD R7, R11, 0xfffffe00 ;  /* 0xfffffe000b077836 */ /* 0x000fca0000000000 */
[----:B------:R-:W-:-:S04]  /*0600*/  IADD3 R13, P0, PT, R8, R7, RZ ;  /* 0x00000007080d7210 */ /* 0x000fc80007f1e0ff */
[----:B------:R-:W-:Y:S02]  /*0610*/  LEA.HI.X.SX32 R12, R7, RZ, 0x1, P0 ;  /* 0x000000ff070c7211 */ /* 0x000fe400000f0eff */
[----:B0-----:R-:W-:-:S04]  /*0620*/  LEA R16, P0, R13, R4, 0x3 ;  /* 0x000000040d107211 */ /* 0x001fc800078018ff */
[----:B------:R-:W-:-:S05]  /*0630*/  LEA.HI.X R17, R13, R5, R12, 0x3, P0 ;  /* 0x000000050d117211 */ /* 0x000fca00000f1c0c */
[----:B------:R-:W2:Y:S04]  /*0640*/  LDG.E.64 R18, desc[UR10][R16.64] ;  /* 0x0000000a10127981 */ /* 0x000ea8000c1e1b00 */
[----:B-----5:R0:W5:Y:S01]  /*0650*/  LDG.E.64 R6, desc[UR10][R16.64+0x800] ;  /* 0x0008000a10067981 */ /* 0x020162000c1e1b00 */
[----:B-1----:R-:W-:Y:S01]  /*0660*/  IADD3 R24, P1, PT, R13, R2, RZ ;  /* 0x000000020d187210 */ /* 0x002fe20007f3e0ff */
[----:B------:R-:W-:Y:S04]  /*0670*/  BSSY.RECONVERGENT B2, `(.L_x_127) ;  /* 0x0000016000027945 */ /* 0x000fe80003800200 */
[----:B------:R-:W-:-:S02]  /*0680*/  IMAD.X R25, R12, 0x1, R3, P1 ;  /* 0x000000010c197824 */ /* 0x000fc400008e0603 */
[----:B------:R-:W-:Y:S02]  /*0690*/  IMAD.MOV.U32 R23, RZ, RZ, R24 ;  /* 0x000000ffff177224 */ /* 0x000fe400078e0018 */
[----:B------:R-:W-:Y:S01]  /*06a0*/  IMAD.MOV.U32 R22, RZ, RZ, R25 ;  /* 0x000000ffff167224 */ /* 0x000fe200078e0019 */
[----:B--2---:R-:W-:Y:S01]  /*06b0*/  DSETP.GEU.AND P0, PT, R14, R18, PT ;  /* 0x000000120e00722a */ /* 0x004fe20003f0e000 */
[----:B------:R-:W-:Y:S02]  /*06c0*/  IMAD.MOV.U32 R12, RZ, RZ, R18 ;  /* 0x000000ffff0c7224 */ /* 0x000fe400078e0012 */
[----:B------:R-:W-:-:S11]  /*06d0*/  IMAD.MOV.U32 R13, RZ, RZ, R19 ;  /* 0x000000ffff0d7224 */ /* 0x000fd600078e0013 */
        /* <DEDUP_REMOVED lines=15> */
.L_x_128:
[----:B------:R-:W-:Y:S05]  /*07d0*/  BSYNC.RECONVERGENT B2 ;  /* 0x0000000000027941 */ /* 0x000fea0003800200 */
.L_x_127:
[----:B------:R0:W5:Y:S04]  /*07e0*/  LDG.E.64 R14, desc[UR10][R16.64+0x1000] ;  /* 0x0010000a100e7981 */ /* 0x000168000c1e1b00 */
[----:B------:R0:W5:Y:S02]  /*07f0*/  LDG.E.64 R18, desc[UR10][R16.64+0x1800] ;  /* 0x0018000a10127981 */ /* 0x000164000c1e1b00 */
[----:B-----5:R-:W-:Y:S01]  /*0800*/  DSETP.GEU.AND P0, PT, R12, R6, PT ;  /* 0x000000060c00722a */ /* 0x020fe20003f0e000 */
[----:B------:R-:W-:Y:S01]  /*0810*/  VIADD R21, R11, 0xffffff00 ;  /* 0xffffff000b157836 */ /* 0x000fe20000000000 */
[----:B------:R-:W-:Y:S04]  /*0820*/  BSSY.RECONVERGENT B2, `(.L_x_129) ;  /* 0x0000017000027945 */ /* 0x000fe80003800200 */
[----:B------:R-:W-:-:S02]  /*0830*/  SHF.R.S32.HI R20, RZ, 0x1f, R21 ;  /* 0x0000001fff147819 */ /* 0x000fc40000011415 */
[----:B------:R-:W-:Y:S01]  /*0840*/  IADD3 R26, P1, P2, R21, R2, R8 ;  /* 0x00000002151a7210 */ /* 0x000fe20007a3e008 */
[----:B------:R-:W-:-:S03]  /*0850*/  IMAD.MOV.U32 R21, RZ, RZ, R7 ;  /* 0x000000ffff157224 */ /* 0x000fc600078e0007 */
[----:B------:R-:W-:Y:S01]  /*0860*/  IADD3.X R27, PT, PT, R20, R3, RZ, P1, P2 ;  /* 0x00000003141b7210 */ /* 0x000fe20000fe44ff */
[----:B------:R-:W-:Y:S02]  /*0870*/  IMAD.MOV.U32 R24, RZ, RZ, R26 ;  /* 0x000000ffff187224 */ /* 0x000fe400078e001a */
[----:B------:R-:W-:Y:S02]  /*0880*/  IMAD.MOV.U32 R20, RZ, RZ, R6 ;  /* 0x000000ffff147224 */ /* 0x000fe400078e0006 */
[----:B------:R-:W-:Y:S01]  /*0890*/  IMAD.MOV.U32 R25, RZ, RZ, R27 ;  /* 0x000000ffff197224 */ /* 0x000fe200078e001b */
[----:B0-----:R-:W-:Y:S06]  /*08a0*/  @!P0 BRA `(.L_x_130) ;  /* 0x0000000000388947 */ /* 0x001fec0003800000 */
        /* <DEDUP_REMOVED lines=14> */
.L_x_130:
[----:B------:R-:W-:Y:S05]  /*0990*/  BSYNC.RECONVERGENT B2 ;  /* 0x0000000000027941 */ /* 0x000fea0003800200 */
.L_x_129:
[----:B------:R-:W-:Y:S01]  /*09a0*/  DSETP.GEU.AND P0, PT, R20, R14, PT ;  /* 0x0000000e1400722a */ /* 0x000fe20003f0e000 */
[----:B------:R-:W-:Y:S01]  /*09b0*/  SHF.R.S32.HI R6, RZ, 0x1f, R11 ;  /* 0x0000001fff067819 */ /* 0x000fe2000001140b */
[----:B------:R-:W-:Y:S01]  /*09c0*/  BSSY.RECONVERGENT B2, `(.L_x_131) ;  /* 0x0000017000027945 */ /* 0x000fe20003800200 */
[C---:B------:R-:W-:Y:S01]  /*09d0*/  IADD3 R23, P1, P2, R11.reuse, R2, R8 ;  /* 0x000000020b177210 */ /* 0x040fe20007a3e008 */
[----:B------:R-:W-:Y:S02]  /*09e0*/  VIADD R17, R11, 0x100 ;  /* 0x000001000b117836 */ /* 0x000fe40000000000 */
[----:B------:R-:W-:Y:S01]  /*09f0*/  IMAD.MOV.U32 R7, RZ, RZ, R15 ;  /* 0x000000ffff077224 */ /* 0x000fe200078e000f */
[----:B------:R-:W-:Y:S01]  /*0a00*/  IADD3.X R16, PT, PT, R6, R3, RZ, P1, P2 ;  /* 0x0000000306107210 */ /* 0x000fe20000fe44ff */
[----:B------:R-:W-:Y:S02]  /*0a10*/  IMAD.MOV.U32 R12, RZ, RZ, R23 ;  /* 0x000000ffff0c7224 */ /* 0x000fe400078e0017 */
[----:B------:R-:W-:-:S02]  /*0a20*/  IMAD.MOV.U32 R6, RZ, RZ, R14 ;  /* 0x000000ffff067224 */ /* 0x000fc400078e000e */
[----:B------:R-:W-:Y:S02]  /*0a30*/  IMAD.MOV.U32 R13, RZ, RZ, R16 ;  /* 0x000000ffff0d7224 */ /* 0x000fe400078e0010 */
        /* <DEDUP_REMOVED lines=15> */
.L_x_132:
[----:B------:R-:W-:Y:S05]  /*0b30*/  BSYNC.RECONVERGENT B2 ;  /* 0x0000000000027941 */ /* 0x000fea0003800200 */
.L_x_131:
[----:B------:R-:W-:Y:S01]  /*0b40*/  DSETP.GEU.AND P0, PT, R6, R18, PT ;  /* 0x000000120600722a */ /* 0x000fe20003f0e000 */
[----:B------:R-:W-:Y:S01]  /*0b50*/  SHF.R.S32.HI R14, RZ, 0x1f, R17 ;  /* 0x0000001fff0e7819 */ /* 0x000fe20000011411 */
[----:B------:R-:W-:Y:S01]  /*0b60*/  BSSY.RECONVERGENT B2, `(.L_x_133) ;  /* 0x0000016000027945 */ /* 0x000fe20003800200 */
[----:B------:R-:W-:Y:S01]  /*0b70*/  IADD3 R17, P1, P2, R17, R2, R8 ;  /* 0x0000000211117210 */ /* 0x000fe20007a3e008 */
[----:B------:R-:W-:-:S03]  /*0b80*/  IMAD.MOV.U32 R15, RZ, RZ, R19 ;  /* 0x000000ffff0f7224 */ /* 0x000fc600078e0013 */
[----:B------:R-:W-:Y:S01]  /*0b90*/  IADD3.X R16, PT, PT, R14, R3, RZ, P1, P2 ;  /* 0x000000030e107210 */ /* 0x000fe20000fe44ff */
[----:B------:R-:W-:Y:S02]  /*0ba0*/  IMAD.MOV.U32 R21, RZ, RZ, R17 ;  /* 0x000000ffff157224 */ /* 0x000fe400078e0011 */
[----:B------:R-:W-:Y:S02]  /*0bb0*/  IMAD.MOV.U32 R14, RZ, RZ, R18 ;  /* 0x000000ffff0e7224 */ /* 0x000fe400078e0012 */
        /* <DEDUP_REMOVED lines=16> */
.L_x_134:
[----:B------:R-:W-:Y:S05]  /*0cc0*/  BSYNC.RECONVERGENT B2 ;  /* 0x0000000000027941 */ /* 0x000fea0003800200 */
.L_x_133:
[C---:B------:R-:W-:Y:S02]  /*0cd0*/  VIADD R6, R11.reuse, 0x200 ;  /* 0x000002000b067836 */ /* 0x040fe40000000000 */
[----:B------:R-:W-:-:S03]  /*0ce0*/  VIADD R11, R11, 0x400 ;  /* 0x000004000b0b7836 */ /* 0x000fc60000000000 */
[----:B------:R-:W-:-:S13]  /*0cf0*/  ISETP.GE.AND P0, PT, R6, R9, PT ;  /* 0x000000090600720c */ /* 0x000fda0003f06270 */
[----:B------:R-:W-:Y:S05]  /*0d00*/  @!P0 BRA `(.L_x_135) ;  /* 0xfffffff800388947 */ /* 0x000fea000383ffff */
.L_x_121:
[----:B------:R-:W-:Y:S05]  /*0d10*/  BSYNC.RECONVERGENT B1 ;  /* 0x0000000000017941 */ /* 0x000fea0003800200 */
.L_x_120:
[----:B------:R-:W-:-:S13]  /*0d20*/  ISETP.GE.AND P0, PT, R9, 0x100, PT ;  /* 0x000001000900780c */ /* 0x000fda0003f06270 */
[----:B------:R-:W-:Y:S05]  /*0d30*/  @!P0 BRA `(.L_x_136) ;  /* 0x0000001400508947 */ /* 0x000fea0003800000 */
[----:B------:R-:W0:Y:S01]  /*0d40*/  S2R R11, SR_LANEID ;  /* 0x00000000000b7919 */ /* 0x000e220000000000 */
[----:B------:R-:W-:Y:S01]  /*0d50*/  BSSY.RECONVERGENT B1, `(.L_x_137) ;  /* 0x000001f000017945 */ /* 0x000fe20003800200 */
[----:B------:R-:W-:Y:S01]  /*0d60*/  IMAD.MOV.U32 R12, RZ, RZ, R21 ;  /* 0x000000ffff0c7224 */ /* 0x000fe200078e0015 */
[----:B-----5:R1:W2:Y:S01]  /*0d70*/  SHFL.DOWN PT, R4, R14, 0x1, 0x1f ;  /* 0x08201f000e047f89 */ /* 0x0202a200000e0000 */
        /* <DEDUP_REMOVED lines=9> */
[----:B------:R-:W-:Y:S01]  /*0e10*/  IMAD.MOV.U32 R12, RZ, RZ, R6 ;  /* 0x000000ffff0c7224 */ /* 0x000fe200078e0006 */
[----:B------:R-:W-:Y:S01]  /*0e20*/  MOV R13, R7 ;  /* 0x00000007000d7202 */ /* 0x000fe20000000f00 */
[----:B------:R-:W-:Y:S02]  /*0e30*/  IMAD.MOV.U32 R2, RZ, RZ, R4 ;  /* 0x000000ffff027224 */ /* 0x000fe400078e0004 */
[----:B------:R-:W-:-:S09]  /*0e40*/  IMAD.MOV.U32 R3, RZ, RZ, R5 ;  /* 0x000000ffff037224 */ /* 0x000fd200078e0005 */
        /* <DEDUP_REMOVED lines=15> */
.L_x_138:
[----:B------:R-:W-:Y:S05]  /*0f40*/  BSYNC.RECONVERGENT B1 ;  /* 0x0000000000017941 */ /* 0x000fea0003800200 */
.L_x_137:
        /* <DEDUP_REMOVED lines=31> */
.L_x_140:
[----:B------:R-:W-:Y:S05]  /*1140*/  BSYNC.RECONVERGENT B1 ;  /* 0x0000000000017941 */ /* 0x000fea0003800200 */
.L_x_139:
[----:B------:R-:W-:Y:S01]  /*1150*/  ISETP.GT.AND P0, PT, R11, 0x1b, PT ;  /* 0x0000001b0b00780c */ /* 0x000fe20003f04270 */
[----:B-1----:R1:W1:Y:S01]  /*1160*/  SHFL.DOWN PT, R6, R4, 0x4, 0x1f ;  /* 0x08801f0004067f89 */ /* 0x00226200000e0000 */
[----:B------:R-:W-:Y:S01]  /*1170*/  BSSY.RECONVERGENT B1, `(.L_x_141) ;  /* 0x000001d000017945 */ /* 0x000fe20003800200 */
[----:B----4-:R-:W-:Y:S02]  /*1180*/  IMAD.MOV.U32 R14, RZ, RZ, R8 ;  /* 0x000000ffff0e7224 */ /* 0x010fe400078e0008 */
[----:B--2---:R2:W4:Y:S01]  /*1190*/  SHFL.DOWN PT, R7, R5, 0x4, 0x1f ;  /* 0x08801f0005077f89 */ /* 0x00452200000e0000 */
[----:B---3--:R-:W-:Y:S02]  /*11a0*/  IMAD.MOV.U32 R15, RZ, RZ, R9 ;  /* 0x000000ffff0f7224 */ /* 0x008fe400078e0009 */
[----:B0-----:R-:W-:Y:S01]  /*11b0*/  IMAD.MOV.U32 R2, RZ, RZ, R4 ;  /* 0x000000ffff027224 */ /* 0x001fe200078e0004 */
[----:B------:R2:W0:Y:S01]  /*11c0*/  SHFL.DOWN PT, R13, R8, 0x4, 0x1f ;  /* 0x08801f00080d7f89 */ /* 0x00042200000e0000 */
[----:B------:R-:W-:-:S03]  /*11d0*/  IMAD.MOV.U32 R3, RZ, RZ, R5 ;  /* 0x000000ffff037224 */ /* 0x000fc600078e0005 */
[----:B------:R2:W3:Y:S01]  /*11e0*/  SHFL.DOWN PT, R12, R9, 0x4, 0x1f ;  /* 0x08801f00090c7f89 */ /* 0x0004e200000e0000 */
[----:B------:R-:W-:Y:S05]  /*11f0*/  @P0 BRA `(.L_x_142) ;  /* 0x0000000000500947 */ /* 0x000fea0003800000 */
[----:B-1--4-:R-:W-:Y:S01]  /*1200*/  DSETP.GEU.AND P0, PT, R4, R6, PT ;  /* 0x000000060400722a */ /* 0x012fe20003f0e000 */
[----:B0-----:R-:W-:Y:S02]  /*1210*/  IMAD.MOV.U32 R14, RZ, RZ, R13 ;  /* 0x000000ffff0e7224 */ /* 0x001fe400078e000d */
        /* <DEDUP_REMOVED lines=18> */
.L_x_142:
[----:B------:R-:W-:Y:S05]  /*1340*/  BSYNC.RECONVERGENT B1 ;  /* 0x0000000000017941 */ /* 0x000fea0003800200 */
.L_x_141:
[----:B------:R-:W-:Y:S01]  /*1350*/  ISETP.GT.AND P0, PT, R11, 0x17, PT ;  /* 0x000000170b00780c */ /* 0x000fe20003f04270 */
[----:B-1----:R1:W1:Y:S01]  /*1360*/  SHFL.DOWN PT, R4, R2, 0x8, 0x1f ;  /* 0x09001f0002047f89 */ /* 0x00226200000e0000 */
[----:B------:R-:W-:Y:S01]  /*1370*/  BSSY.RECONVERGENT B1, `(.L_x_143) ;  /* 0x000001d000017945 */ /* 0x000fe20003800200 */
[----:B---3--:R-:W-:Y:S02]  /*1380*/  IMAD.MOV.U32 R12, RZ, RZ, R14 ;  /* 0x000000ffff0c7224 */ /* 0x008fe400078e000e */
[----:B--2---:R2:W3:Y:S01]  /*1390*/  SHFL.DOWN PT, R5, R3, 0x8, 0x1f ;  /* 0x09001f0003057f89 */ /* 0x0044e200000e0000 */
[----:B0-----:R-:W-:Y:S02]  /*13a0*/  IMAD.MOV.U32 R13, RZ, RZ, R15 ;  /* 0x000000ffff0d7224 */ /* 0x001fe400078e000f */
[----:B------:R-:W-:Y:S01]  /*13b0*/  IMAD.MOV.U32 R8, RZ, RZ, R2 ;  /* 0x000000ffff087224 */ /* 0x000fe200078e0002 */
[----:B----4-:R2:W0:Y:S01]  /*13c0*/  SHFL.DOWN PT, R7, R14, 0x8, 0x1f ;  /* 0x09001f000e077f89 */ /* 0x01042200000e0000 */
[----:B------:R-:W-:-:S03]  /*13d0*/  IMAD.MOV.U32 R9, RZ, RZ, R3 ;  /* 0x000000ffff097224 */ /* 0x000fc600078e0003 */
[----:B------:R2:W4:Y:S01]  /*13e0*/  SHFL.DOWN PT, R6, R15, 0x8, 0x1f ;  /* 0x09001f000f067f89 */ /* 0x00052200000e0000 */
[----:B------:R-:W-:Y:S05]  /*13f0*/  @P0 BRA `(.L_x_144) ;  /* 0x0000000000500947 */ /* 0x000fea0003800000 */
[----:B-1-3--:R-:W-:Y:S01]  /*1400*/  DSETP.GEU.AND P0, PT, R2, R4, PT ;  /* 0x000000040200722a */ /* 0x00afe20003f0e000 */
        /* <DEDUP_REMOVED lines=19> */
.L_x_144:
[----:B------:R-:W-:Y:S05]  /*1540*/  BSYNC.RECONVERGENT B1 ;  /* 0x0000000000017941 */ /* 0x000fea0003800200 */
.L_x_143:
[----:B------:R-:W-:Y:S01]  /*1550*/  ISETP.GT.AND P0, PT, R11, 0xf, PT ;  /* 0x0000000f0b00780c */ /* 0x000fe20003f04270 */
[----:B-1----:R1:W1:Y:S01]  /*1560*/  SHFL.DOWN PT, R2, R8, 0x10, 0x1f ;  /* 0x0a001f0008027f89 */ /* 0x00226200000e0000 */
[----:B------:R-:W-:Y:S01]  /*1570*/  BSSY.RECONVERGENT B1, `(.L_x_145) ;  /* 0x000001d000017945 */ /* 0x000fe20003800200 */
[----:B------:R-:W-:Y:S02]  /*1580*/  IMAD.MOV.U32 R4, RZ, RZ, R12 ;  /* 0x000000ffff047224 */ /* 0x000fe400078e000c */
[----:B--2---:R2:W1:Y:S01]  /*1590*/  SHFL.DOWN PT, R3, R9, 0x10, 0x1f ;  /* 0x0a001f0009037f89 */ /* 0x00446200000e0000 */
[----:B---3--:R-:W-:Y:S02]  /*15a0*/  IMAD.MOV.U32 R5, RZ, RZ, R13 ;  /* 0x000000ffff057224 */ /* 0x008fe400078e000d */
[----:B----4-:R-:W-:Y:S01]  /*15b0*/  IMAD.MOV.U32 R6, RZ, RZ, R8 ;  /* 0x000000ffff067224 */ /* 0x010fe200078e0008 */
[----:B------:R2:W3:Y:S01]  /*15c0*/  SHFL.DOWN PT, R15, R12, 0x10, 0x1f ;  /* 0x0a001f000c0f7f89 */ /* 0x0004e200000e0000 */
[----:B0-----:R-:W-:-:S03]  /*15d0*/  IMAD.MOV.U32 R7, RZ, RZ, R9 ;  /* 0x000000ffff077224 */ /* 0x001fc600078e0009 */
[----:B------:R2:W0:Y:S01]  /*15e0*/  SHFL.DOWN PT, R14, R13, 0x10, 0x1f ;  /* 0x0a001f000d0e7f89 */ /* 0x00042200000e0000 */
[----:B------:R-:W-:Y:S05]  /*15f0*/  @P0 BRA `(.L_x_146) ;  /* 0x0000000000500947 */ /* 0x000fea0003800000 */
[----:B-1----:R-:W-:Y:S01]  /*1600*/  DSETP.GEU.AND P0, PT, R8, R2, PT ;  /* 0x000000020800722a */ /* 0x002fe20003f0e000 */
[----:B---3--:R-:W-:Y:S02]  /*1610*/  IMAD.MOV.U32 R4, RZ, RZ, R15 ;  /* 0x000000ffff047224 */ /* 0x008fe400078e000f */
[----:B0-----:R-:W-:Y:S02]  /*1620*/  IMAD.MOV.U32 R5, RZ, RZ, R14 ;  /* 0x000000ffff057224 */ /* 0x001fe400078e000e */
        /* <DEDUP_REMOVED lines=17> */
.L_x_146:
[----:B------:R-:W-:Y:S05]  /*1740*/  BSYNC.RECONVERGENT B1 ;  /* 0x0000000000017941 */ /* 0x000fea0003800200 */
.L_x_145:
[----:B------:R-:W-:Y:S01]  /*1750*/  ISETP.NE.AND P0, PT, R11, RZ, PT ;  /* 0x000000ff0b00720c */ /* 0x000fe20003f05270 */
[----:B------:R-:W-:-:S12]  /*1760*/  BSSY.RECONVERGENT B1, `(.L_x_147) ;  /* 0x000000a000017945 */ /* 0x000fd80003800200 */
[----:B------:R-:W-:Y:S05]  /*1770*/  @P0 BRA `(.L_x_148) ;  /* 0x0000000000200947 */ /* 0x000fea0003800000 */
[----:B-1----:R-:W1:Y:S01]  /*1780*/  S2R R8, SR_CgaCtaId ;  /* 0x0000000000087919 */ /* 0x002e620000008800 */
[----:B------:R-:W-:Y:S02]  /*1790*/  MOV R3, 0x400 ;  /* 0x0000040000037802 */ /* 0x000fe40000000f00 */
[----:B------:R-:W-:-:S04]  /*17a0*/  SHF.R.U32.HI R2, RZ, 0x1, R10 ;  /* 0x00000001ff027819 */ /* 0x000fc8000001160a */
[----:B------:R-:W-:Y:S02]  /*17b0*/  LOP3.LUT R2, R2, 0x1f0, RZ, 0xc0, !PT ;  /* 0x000001f002027812 */ /* 0x000fe400078ec0ff */
[----:B-1----:R-:W-:-:S05]  /*17c0*/  LEA R3, R8, R3, 0x18 ;  /* 0x0000000308037211 */ /* 0x002fca00078ec0ff */
[----:B------:R-:W-:-:S05]  /*17d0*/  IMAD.IADD R3, R2, 0x1, R3 ;  /* 0x0000000102037824 */ /* 0x000fca00078e0203 */
[----:B------:R4:W-:Y:S04]  /*17e0*/  STS.64 [R3+0x10], R4 ;  /* 0x0000100403007388 */ /* 0x0009e80000000a00 */
[----:B------:R4:W-:Y:S02]  /*17f0*/  STS.64 [R3+0x8], R6 ;  /* 0x0000080603007388 */ /* 0x0009e40000000a00 */
.L_x_148:
[----:B------:R-:W-:Y:S05]  /*1800*/  BSYNC.RECONVERGENT B1 ;  /* 0x0000000000017941 */ /* 0x000fea0003800200 */
.L_x_147:
[----:B------:R-:W-:Y:S01]  /*1810*/  BAR.SYNC.DEFER_BLOCKING 0x0 ;  /* 0x0000000000007b1d */ /* 0x000fe20000010000 */
[----:B------:R-:W-:-:S13]  /*1820*/  ISETP.NE.AND P1, PT, R10, RZ, PT ;  /* 0x000000ff0a00720c */ /* 0x000fda0003f25270 */
[----:B------:R-:W-:Y:S05]  /*1830*/  @P1 BRA `(.L_x_149) ;  /* 0x0000005000201947 */ /* 0x000fea0003800000 */
[----:B-1--4-:R-:W1:Y:S01]  /*1840*/  S2R R3, SR_CgaCtaId ;  /* 0x0000000000037919 */ /* 0x012e620000008800 */
[----:B------:R-:W-:Y:S01]  /*1850*/  MOV R20, 0x400 ;  /* 0x0000040000147802 */ /* 0x000fe20000000f00 */
[----:B------:R-:W-:Y:S03]  /*1860*/  BSSY.RECONVERGENT B1, `(.L_x_150) ;  /* 0x000001a000017945 */ /* 0x000fe60003800200 */
[----:B-1----:R-:W-:-:S05]  /*1870*/  LEA R20, R3, R20, 0x18 ;  /* 0x0000001403147211 */ /* 0x002fca00078ec0ff */
[----:B------:R-:W1:Y:S04]  /*1880*/  LDS.64 R16, [R20+0x18] ;  /* 0x0000180014107984 */ /* 0x000e680000000a00 */
[----:B--2---:R-:W2:Y:S04]  /*1890*/  LDS.128 R8, [R20+0x20] ;  /* 0x0000200014087984 */ /* 0x004ea80000000c00 */
[----:B------:R4:W4:Y:S04]  /*18a0*/  LDS.64 R2, [R20+0x80] ;  /* 0x0000800014027984 */ /* 0x0009280000000a00 */
[----:B0--3--:R0:W3:Y:S01]  /*18b0*/  LDS.128 R12, [R20+0x30] ;  /* 0x00003000140c7984 */ /* 0x0090e20000000c00 */
[----:B-1----:R-:W-:Y:S01]  /*18c0*/  DSETP.GEU.AND P0, PT, R6, R16, PT ;  /* 0x000000100600722a */ /* 0x002fe20003f0e000 */
[----:B------:R-:W-:-:S02]  /*18d0*/  IMAD.MOV.U32 R22, RZ, RZ, R16 ;  /* 0x000000ffff167224 */ /* 0x000fc400078e0010 */
[----:B------:R-:W-:Y:S02]  /*18e0*/  IMAD.MOV.U32 R23, RZ, RZ, R17 ;  /* 0x000000ffff177224 */ /* 0x000fe400078e0011 */
[----:B--2---:R-:W-:Y:S02]  /*18f0*/  IMAD.MOV.U32 R24, RZ, RZ, R8 ;  /* 0x000000ffff187224 */ /* 0x004fe400078e0008 */
[----:B------:R-:W-:-:S07]  /*1900*/  IMAD.MOV.U32 R25, RZ, RZ, R9 ;  /* 0x000000ffff197224 */ /* 0x000fce00078e0009 */
[----:B0--34-:R-:W-:Y:S05]  /*1910*/  @!P0 BRA `(.L_x_151) ;  /* 0x0000000000388947 */ /* 0x019fea0003800000 */
[----:B------:R-:W-:Y:S01]  /*1920*/  DSETP.GEU.AND P0, PT, R16, R6, PT ;  /* 0x000000061000722a */ /* 0x000fe20003f0e000 */
[----:B------:R-:W-:Y:S01]  /*1930*/  IMAD.MOV.U32 R22, RZ, RZ, R6 ;  /* 0x000000ffff167224 */ /* 0x000fe200078e0006 */
[----:B------:R-:W-:Y:S01]  /*1940*/  MOV R25, R5 ;  /* 0x0000000500197202 */ /* 0x000fe20000000f00 */
[----:B------:R-:W-:Y:S02]  /*1950*/  IMAD.MOV.U32 R23, RZ, RZ, R7 ;  /* 0x000000ffff177224 */ /* 0x000fe400078e0007 */
[----:B------:R-:W-:-:S09]  /*1960*/  IMAD.MOV.U32 R24, RZ, RZ, R4 ;  /* 0x000000ffff187224 */ /* 0x000fd200078e0004 */
        /* <DEDUP_REMOVED lines=9> */
.L_x_151:
[----:B------:R-:W-:Y:S05]  /*1a00*/  BSYNC.RECONVERGENT B1 ;  /* 0x0000000000017941 */ /* 0x000fea0003800200 */
.L_x_150:
        /* <DEDUP_REMOVED lines=23> */
.L_x_153:
[----:B------:R-:W-:Y:S05]  /*1b80*/  BSYNC.RECONVERGENT B1 ;  /* 0x0000000000017941 */ /* 0x000fea0003800200 */
.L_x_152:
        /* <DEDUP_REMOVED lines=21> */
.L_x_155:
[----:B------:R-:W-:Y:S05]  /*1ce0*/  BSYNC.RECONVERGENT B1 ;  /* 0x0000000000017941 */ /* 0x000fea0003800200 */
.L_x_154:
        /* <DEDUP_REMOVED lines=23> */
.L_x_157:
[----:B------:R-:W-:Y:S05]  /*1e60*/  BSYNC.RECONVERGENT B1 ;  /* 0x0000000000017941 */ /* 0x000fea0003800200 */
.L_x_156:
        /* <DEDUP_REMOVED lines=21> */
.L_x_159:
[----:B------:R-:W-:Y:S05]  /*1fc0*/  BSYNC.RECONVERGENT B1 ;  /* 0x0000000000017941 */ /* 0x000fea0003800200 */
.L_x_158:
        /* <DEDUP_REMOVED lines=21> */
.L_x_161:
[----:B------:R-:W-:Y:S05]  /*2120*/  BSYNC.RECONVERGENT B1 ;  /* 0x0000000000017941 */ /* 0x000fea0003800200 */
.L_x_160:
        /* <DEDUP_REMOVED lines=21> */
.L_x_136:
[----:B------:R-:W0:Y:S01]  /*2280*/  S2R R2, SR_LANEID ;  /* 0x0000000000027919 */ /* 0x000e220000000000 */
[----:B------:R-:W-:Y:S01]  /*2290*/  LOP3.LUT R3, R10, 0x3e0, RZ, 0xc0, !PT ;  /* 0x000003e00a037812 */ /* 0x000fe200078ec0ff */
[----:B------:R-:W-:Y:S01]  /*22a0*/  BSSY.RECONVERGENT B1, `(.L_x_162) ;  /* 0x0000024000017945 */ /* 0x000fe20003800200 */
[----:B------:R-:W-:Y:S02]  /*22b0*/  IMAD.MOV.U32 R18, RZ, RZ, R21 ;  /* 0x000000ffff127224 */ /* 0x000fe400078e0015 */
[----:B------:R-:W-:Y:S01]  /*22c0*/  LOP3.LUT R6, RZ, R3, RZ, 0x33, !PT ;  /* 0x00000003ff067212 */ /* 0x000fe200078e33ff */
[----:B------:R-:W-:Y:S02]  /*22d0*/  VIADD R4, R3, 0x20 ;  /* 0x0000002003047836 */ /* 0x000fe40000000000 */
[----:B------:R-:W-:Y:S02]  /*22e0*/  IMAD.MOV.U32 R22, RZ, RZ, R20 ;  /* 0x000000ffff167224 */ /* 0x000fe400078e0014 */
[----:B------:R-:W-:Y:S01]  /*22f0*/  IMAD.IADD R3, R9, 0x1, R6 ;  /* 0x0000000109037824 */ /* 0x000fe200078e0206 */
[----:B------:R-:W-:Y:S01]  /*2300*/  ISETP.GT.AND P0, PT, R4, R9, PT ;  /* 0x000000090400720c */ /* 0x000fe20003f04270 */
[----:B-----5:R-:W-:-:S02]  /*2310*/  IMAD.MOV.U32 R4, RZ, RZ, R14 ;  /* 0x000000ffff047224 */ /* 0x020fc400078e000e */
[----:B------:R-:W-:Y:S01]  /*2320*/  IMAD.MOV.U32 R5, RZ, RZ, R15 ;  /* 0x000000ffff057224 */ /* 0x000fe200078e000f */
[----:B------:R-:W-:-:S05]  /*2330*/  SEL R3, R3, 0x1f, P0 ;  /* 0x0000001f03037807 */ /* 0x000fca0000000000 */
[----:B------:R1:W2:Y:S04]  /*2340*/  SHFL.DOWN PT, R6, R14, 0x1, R3 ;  /* 0x082000000e067989 */ /* 0x0002a800000e0003 */
[----:B------:R1:W3:Y:S04]  /*2350*/  SHFL.DOWN PT, R7, R15, 0x1, R3 ;  /* 0x082000000f077989 */ /* 0x0002e800000e0003 */
[----:B------:R1:W4:Y:S01]  /*2360*/  SHFL.DOWN PT, R8, R21, 0x1, R3 ;  /* 0x0820000015087989 */ /* 0x00032200000e0003 */
[----:B0-----:R-:W-:-:S03]  /*2370*/  ISETP.GE.AND P0, PT, R2, R3, PT ;  /* 0x000000030200720c */ /* 0x001fc60003f06270 */
[----:B------:R1:W0:Y:S10]  /*2380*/  SHFL.DOWN PT, R11, R20, 0x1, R3 ;  /* 0x08200000140b7989 */ /* 0x00023400000e0003 */
[----:B-12---:R-:W-:Y:S05]  /*2390*/  @P0 BRA `(.L_x_163) ;  /* 0x0000000000500947 */ /* 0x006fea0003800000 */
[----:B---3--:R-:W-:Y:S01]  /*23a0*/  DSETP.GEU.AND P0, PT, R14, R6, PT ;  /* 0x000000060e00722a */ /* 0x008fe20003f0e000 */
[----:B----4-:R-:W-:Y:S02]  /*23b0*/  IMAD.MOV.U32 R18, RZ, RZ, R8 ;  /* 0x000000ffff127224 */ /* 0x010fe400078e0008 */
        /* <DEDUP_REMOVED lines=18> */
.L_x_163:
[----:B------:R-:W-:Y:S05]  /*24e0*/  BSYNC.RECONVERGENT B1 ;  /* 0x0000000000017941 */ /* 0x000fea0003800200 */
.L_x_162:
[----:B------:R-:W-:Y:S01]  /*24f0*/  IADD3 R6, PT, PT, R2, 0x2, RZ ;  /* 0x0000000202067810 */ /* 0x000fe20007ffe0ff */
[----:B------:R1:W2:Y:S01]  /*2500*/  SHFL.DOWN PT, R12, R4, 0x2, R3 ;  /* 0x08400000040c7989 */ /* 0x0002a200000e0003 */
[----:B------:R-:W-:Y:S01]  /*2510*/  BSSY.RECONVERGENT B1, `(.L_x_164) ;  /* 0x000001e000017945 */ /* 0x000fe20003800200 */
[----:B----4-:R-:W-:Y:S01]  /*2520*/  IMAD.MOV.U32 R8, RZ, RZ, R18 ;  /* 0x000000ffff087224 */ /* 0x010fe200078e0012 */
[----:B------:R-:W-:Y:S01]  /*2530*/  ISETP.GT.AND P0, PT, R6, R3, PT ;  /* 0x000000030600720c */ /* 0x000fe20003f04270 */
[----:B------:R1:W4:Y:S01]  /*2540*/  SHFL.DOWN PT, R13, R5, 0x2, R3 ;  /* 0x08400000050d7989 */ /* 0x00032200000e0003 */
[----:B------:R-:W-:Y:S02]  /*2550*/  IMAD.MOV.U32 R16, RZ, RZ, R22 ;  /* 0x000000ffff107224 */ /* 0x000fe400078e0016 */
[----:B------:R-:W-:Y:S01]  /*2560*/  IMAD.MOV.U32 R6, RZ, RZ, R4 ;  /* 0x000000ffff067224 */ /* 0x000fe200078e0004 */
[----:B0-----:R1:W0:Y:S01]  /*2570*/  SHFL.DOWN PT, R11, R18, 0x2, R3 ;  /* 0x08400000120b7989 */ /* 0x00122200000e0003 */
[----:B---3--:R-:W-:-:S03]  /*2580*/  IMAD.MOV.U32 R7, RZ, RZ, R5 ;  /* 0x000000ffff077224 */ /* 0x008fc600078e0005 */
[----:B------:R1:W3:Y:S04]  /*2590*/  SHFL.DOWN PT, R15, R22, 0x2, R3 ;  /* 0x08400000160f7989 */ /* 0x0002e800000e0003 */
[----:B------:R-:W-:Y:S05]  /*25a0*/  @P0 BRA `(.L_x_165) ;  /* 0x0000000000500947 */ /* 0x000fea0003800000 */
[----:B--2-4-:R-:W-:Y:S01]  /*25b0*/  DSETP.GEU.AND P0, PT, R4, R12, PT ;  /* 0x0000000c0400722a */ /* 0x014fe20003f0e000 */
        /* <DEDUP_REMOVED lines=19> */
.L_x_165:
[----:B------:R-:W-:Y:S05]  /*26f0*/  BSYNC.RECONVERGENT B1 ;  /* 0x0000000000017941 */ /* 0x000fea0003800200 */
.L_x_164:
[----:B-1----:R-:W-:Y:S01]  /*2700*/  VIADD R4, R2, 0x4 ;  /* 0x0000000402047836 */ /* 0x002fe20000000000 */
[----:B--2---:R1:W2:Y:S01]  /*2710*/  SHFL.DOWN PT, R12, R6, 0x4, R3 ;  /* 0x08800000060c7989 */ /* 0x0042a200000e0003 */
[----:B------:R-:W-:Y:S01]  /*2720*/  BSSY.RECONVERGENT B1, `(.L_x_166) ;  /* 0x000001e000017945 */ /* 0x000fe20003800200 */
[----:B------:R-:W-:Y:S02]  /*2730*/  IMAD.MOV.U32 R14, RZ, RZ, R8 ;  /* 0x000000ffff0e7224 */ /* 0x000fe400078e0008 */
[----:B------:R-:W-:Y:S01]  /*2740*/  ISETP.GT.AND P0, PT, R4, R3, PT ;  /* 0x000000030400720c */ /* 0x000fe20003f04270 */
[----:B----4-:R1:W4:Y:S01]  /*2750*/  SHFL.DOWN PT, R13, R7, 0x4, R3 ;  /* 0x08800000070d7989 */ /* 0x01032200000e0003 */
[----:B------:R-:W-:Y:S02]  /*2760*/  IMAD.MOV.U32 R18, RZ, RZ, R16 ;  /* 0x000000ffff127224 */ /* 0x000fe400078e0010 */
[----:B------:R-:W-:Y:S01]  /*2770*/  IMAD.MOV.U32 R4, RZ, RZ, R6 ;  /* 0x000000ffff047224 */ /* 0x000fe200078e0006 */
[----:B0-----:R1:W0:Y:S01]  /*2780*/  SHFL.DOWN PT, R11, R8, 0x4, R3 ;  /* 0x08800000080b7989 */ /* 0x00122200000e0003 */
[----:B------:R-:W-:-:S03]  /*2790*/  IMAD.MOV.U32 R5, RZ, RZ, R7 ;  /* 0x000000ffff057224 */ /* 0x000fc600078e0007 */
[----:B---3--:R1:W3:Y:S04]  /*27a0*/  SHFL.DOWN PT, R15, R16, 0x4, R3 ;  /* 0x08800000100f7989 */ /* 0x0082e800000e0003 */
        /* <DEDUP_REMOVED lines=21> */
.L_x_167:
[----:B------:R-:W-:Y:S05]  /*2900*/  BSYNC.RECONVERGENT B1 ;  /* 0x0000000000017941 */ /* 0x000fea0003800200 */
.L_x_166:
[----:B-1----:R-:W-:Y:S01]  /*2910*/  VIADD R8, R2, 0x8 ;  /* 0x0000000802087836 */ /* 0x002fe20000000000 */
[----:B------:R1:W1:Y:S01]  /*2920*/  SHFL.DOWN PT, R6, R4, 0x8, R3 ;  /* 0x0900000004067989 */ /* 0x00026200000e0003 */
[----:B------:R-:W-:Y:S01]  /*2930*/  BSSY.RECONVERGENT B1, `(.L_x_168) ;  /* 0x000001e000017945 */ /* 0x000fe20003800200 */
[----:B------:R-:W-:Y:S02]  /*2940*/  IMAD.MOV.U32 R16, RZ, RZ, R18 ;  /* 0x000000ffff107224 */ /* 0x000fe400078e0012 */
[----:B------:R-:W-:Y:S01]  /*2950*/  ISETP.GT.AND P0, PT, R8, R3, PT ;  /* 0x000000030800720c */ /* 0x000fe20003f04270 */
[----:B------:R1:W1:Y:S01]  /*2960*/  SHFL.DOWN PT, R7, R5, 0x8, R3 ;  /* 0x0900000005077989 */ /* 0x00026200000e0003 */
[----:B------:R-:W-:Y:S02]  /*2970*/  IMAD.MOV.U32 R8, RZ, RZ, R14 ;  /* 0x000000ffff087224 */ /* 0x000fe400078e000e */
[----:B--2---:R-:W-:Y:S01]  /*2980*/  IMAD.MOV.U32 R12, RZ, RZ, R4 ;  /* 0x000000ffff0c7224 */ /* 0x004fe200078e0004 */
[----:B0-----:R0:W2:Y:S01]  /*2990*/  SHFL.DOWN PT, R11, R14, 0x8, R3 ;  /* 0x090000000e0b7989 */ /* 0x0010a200000e0003 */
[----:B----4-:R-:W-:-:S03]  /*29a0*/  IMAD.MOV.U32 R13, RZ, RZ, R5 ;  /* 0x000000ffff0d7224 */ /* 0x010fc600078e0005 */
[----:B---3--:R0:W3:Y:S04]  /*29b0*/  SHFL.DOWN PT, R15, R18, 0x8, R3 ;  /* 0x09000000120f7989 */ /* 0x0080e800000e0003 */
[----:B------:R-:W-:Y:S05]  /*29c0*/  @P0 BRA `(.L_x_169) ;  /* 0x0000000000500947 */ /* 0x000fea0003800000 */
[----:B-1----:R-:W-:Y:S01]  /*29d0*/  DSETP.GEU.AND P0, PT, R4, R6, PT ;  /* 0x000000060400722a */ /* 0x002fe20003f0e000 */
[----:B--2---:R-:W-:Y:S02]  /*29e0*/  IMAD.MOV.U32 R8, RZ, RZ, R11 ;  /* 0x000000ffff087224 */ /* 0x004fe400078e000b */
        /* <DEDUP_REMOVED lines=18> */
.L_x_169:
[----:B------:R-:W-:Y:S05]  /*2b10*/  BSYNC.RECONVERGENT B1 ;  /* 0x0000000000017941 */ /* 0x000fea0003800200 */
.L_x_168:
[----:B-1----:R-:W-:Y:S01]  /*2b20*/  VIADD R4, R2, 0x10 ;  /* 0x0000001002047836 */ /* 0x002fe20000000000 */
[----:B0-----:R0:W1:Y:S01]  /*2b30*/  SHFL.DOWN PT, R14, R12, 0x10, R3 ;  /* 0x0a0000000c0e7989 */ /* 0x00106200000e0003 */
[----:B------:R-:W-:Y:S01]  /*2b40*/  BSSY.RECONVERGENT B1, `(.L_x_170) ;  /* 0x000001e000017945 */ /* 0x000fe20003800200 */
[----:B------:R-:W-:Y:S02]  /*2b50*/  IMAD.MOV.U32 R5, RZ, RZ, R16 ;  /* 0x000000ffff057224 */ /* 0x000fe400078e0010 */
[----:B------:R-:W-:Y:S01]  /*2b60*/  ISETP.GT.AND P0, PT, R4, R3, PT ;  /* 0x000000030400720c */ /* 0x000fe20003f04270 */
[----:B---3--:R0:W3:Y:S01]  /*2b70*/  SHFL.DOWN PT, R15, R13, 0x10, R3 ;  /* 0x0a0000000d0f7989 */ /* 0x0080e200000e0003 */
[----:B------:R-:W-:Y:S02]  /*2b80*/  IMAD.MOV.U32 R4, RZ, RZ, R8 ;  /* 0x000000ffff047224 */ /* 0x000fe400078e0008 */
[----:B------:R-:W-:Y:S01]  /*2b90*/  IMAD.MOV.U32 R6, RZ, RZ, R12 ;  /* 0x000000ffff067224 */ /* 0x000fe200078e000c */
[----:B--2---:R0:W2:Y:S01]  /*2ba0*/  SHFL.DOWN PT, R11, R8, 0x10, R3 ;  /* 0x0a000000080b7989 */ /* 0x0040a200000e0003 */
[----:B------:R-:W-:-:S03]  /*2bb0*/  IMAD.MOV.U32 R7, RZ, RZ, R13 ;  /* 0x000000ffff077224 */ /* 0x000fc600078e000d */
[----:B------:R0:W4:Y:S04]  /*2bc0*/  SHFL.DOWN PT, R17, R16, 0x10, R3 ;  /* 0x0a00000010117989 */ /* 0x00012800000e0003 */
        /* <DEDUP_REMOVED lines=21> */
.L_x_171:
[----:B------:R-:W-:Y:S05]  /*2d20*/  BSYNC.RECONVERGENT B1 ;  /* 0x0000000000017941 */ /* 0x000fea0003800200 */
.L_x_170:
[----:B------:R-:W-:Y:S01]  /*2d30*/  ISETP.NE.AND P0, PT, R2, RZ, PT ;  /* 0x000000ff0200720c */ /* 0x000fe20003f05270 */
[----:B------:R-:W-:-:S12]  /*2d40*/  BSSY.RECONVERGENT B1, `(.L_x_172) ;  /* 0x000000a000017945 */ /* 0x000fd80003800200 */
[----:B------:R-:W-:Y:S05]  /*2d50*/  @P0 BRA `(.L_x_173) ;  /* 0x0000000000200947 */ /* 0x000fea0003800000 */
[----:B0-----:R-:W0:Y:S01]  /*2d60*/  S2R R8, SR_CgaCtaId ;  /* 0x0000000000087919 */ /* 0x001e220000008800 */
[----:B------:R-:W-:Y:S02]  /*2d70*/  MOV R3, 0x400 ;  /* 0x0000040000037802 */ /* 0x000fe40000000f00 */
[----:B------:R-:W-:-:S04]  /*2d80*/  SHF.R.U32.HI R2, RZ, 0x1, R10 ;  /* 0x00000001ff027819 */ /* 0x000fc8000001160a */
[----:B------:R-:W-:Y:S02]  /*2d90*/  LOP3.LUT R2, R2, 0x1f0, RZ, 0xc0, !PT ;  /* 0x000001f002027812 */ /* 0x000fe400078ec0ff */
[----:B0-----:R-:W-:-:S05]  /*2da0*/  LEA R3, R8, R3, 0x18 ;  /* 0x0000000308037211 */ /* 0x001fca00078ec0ff */
[----:B------:R-:W-:-:S05]  /*2db0*/  IMAD.IADD R3, R2, 0x1, R3 ;  /* 0x0000000102037824 */ /* 0x000fca00078e0203 */
[----:B------:R0:W-:Y:S04]  /*2dc0*/  STS.64 [R3+0x10], R4 ;  /* 0x0000100403007388 */ /* 0x0001e80000000a00 */
[----:B------:R0:W-:Y:S02]  /*2dd0*/  STS.64 [R3+0x8], R6 ;  /* 0x0000080603007388 */ /* 0x0001e40000000a00 */
.L_x_173:
[----:B------:R-:W-:Y:S05]  /*2de0*/  BSYNC.RECONVERGENT B1 ;  /* 0x0000000000017941 */ /* 0x000fea0003800200 */
.L_x_172:
[----:B------:R-:W-:Y:S01]  /*2df0*/  BAR.SYNC.DEFER_BLOCKING 0x0 ;  /* 0x0000000000007b1d */ /* 0x000fe20000010000 */
[----:B------:R-:W-:-:S13]  /*2e00*/  ISETP.NE.AND P1, PT, R10, RZ, PT ;  /* 0x000000ff0a00720c */ /* 0x000fda0003f25270 */
[----:B------:R-:W-:Y:S05]  /*2e10*/  @P1 BRA `(.L_x_149) ;  /* 0x0000003800a81947 */ /* 0x000fea0003800000 */
[----:B------:R-:W-:Y:S01]  /*2e20*/  ISETP.GE.AND P0, PT, R9, 0x21, PT ;  /* 0x000000210900780c */ /* 0x000fe20003f06270 */
[----:B0-----:R-:W-:Y:S02]  /*2e30*/  IMAD.MOV.U32 R13, RZ, RZ, R4 ;  /* 0x000000ffff0d7224 */ /* 0x001fe400078e0004 */
[----:B------:R-:W-:Y:S02]  /*2e40*/  IMAD.MOV.U32 R8, RZ, RZ, R5 ;  /* 0x000000ffff087224 */ /* 0x000fe400078e0005 */
[----:B------:R-:W-:Y:S02]  /*2e50*/  IMAD.MOV.U32 R2, RZ, RZ, R6 ;  /* 0x000000ffff027224 */ /* 0x000fe400078e0006 */
[----:B------:R-:W-:-:S06]  /*2e60*/  IMAD.MOV.U32 R3, RZ, RZ, R7 ;  /* 0x000000ffff037224 */ /* 0x000fcc00078e0007 */
[----:B------:R-:W-:Y:S05]  /*2e70*/  @!P0 BRA `(.L_x_174) ;  /* 0x00000000006c8947 */ /* 0x000fea0003800000 */
[----:B------:R-:W0:Y:S01]  /*2e80*/  S2UR UR5, SR_CgaCtaId ;  /* 0x00000000000579c3 */ /* 0x000e220000008800 */
[----:B------:R-:W-:Y:S01]  /*2e90*/  UMOV UR4, 0x400 ;  /* 0x0000040000047882 */ /* 0x000fe20000000000 */
[----:B------:R-:W-:Y:S01]  /*2ea0*/  BSSY.RECONVERGENT B1, `(.L_x_174) ;  /* 0x0000018000017945 */ /* 0x000fe20003800200 */
[----:B0-----:R-:W-:-:S09]  /*2eb0*/  ULEA UR4, UR5, UR4, 0x18 ;  /* 0x0000000405047291 */ /* 0x001fd2000f8ec0ff */
[----:B--2---:R-:W0:Y:S04]  /*2ec0*/  LDS.64 R10, [UR4+0x18] ;  /* 0x00001804ff0a7984 */ /* 0x004e280008000a00 */
[----:B-1-3--:R-:W1:Y:S01]  /*2ed0*/  LDS.64 R14, [UR4+0x20] ;  /* 0x00002004ff0e7984 */ /* 0x00ae620008000a00 */
[----:B0-----:R-:W-:Y:S01]  /*2ee0*/  DSETP.GEU.AND P0, PT, R6, R10, PT ;  /* 0x0000000a0600722a */ /* 0x001fe20003f0e000 */
[----:B------:R-:W-:Y:S02]  /*2ef0*/  IMAD.MOV.U32 R2, RZ, RZ, R10 ;  /* 0x000000ffff027224 */ /* 0x000fe400078e000a */
[----:B------:R-:W-:Y:S02]  /*2f00*/  IMAD.MOV.U32 R3, RZ, RZ, R11 ;  /* 0x000000ffff037224 */ /* 0x000fe400078e000b */
[----:B-1----:R-:W-:-:S02]  /*2f10*/  IMAD.MOV.U32 R13, RZ, RZ, R14 ;  /* 0x000000ffff0d7224 */ /* 0x002fc400078e000e */
[----:B------:R-:W-:-:S07]  /*2f20*/  IMAD.MOV.U32 R8, RZ, RZ, R15 ;  /* 0x000000ffff087224 */ /* 0x000fce00078e000f */
[----:B------:R-:W-:Y:S05]  /*2f30*/  @!P0 BRA `(.L_x_175) ;  /* 0x0000000000388947 */ /* 0x000fea0003800000 */
        /* <DEDUP_REMOVED lines=14> */
.L_x_175:
[----:B------:R-:W-:Y:S05]  /*3020*/  BSYNC.RECONVERGENT B1 ;  /* 0x0000000000017941 */ /* 0x000fea0003800200 */
.L_x_174:
[----:B------:R-:W-:Y:S01]  /*3030*/  ISETP.GE.AND P0, PT, R9, 0x41, PT ;  /* 0x000000410900780c */ /* 0x000fe20003f06270 */
[----:B--2---:R-:W-:Y:S02]  /*3040*/  IMAD.MOV.U32 R11, RZ, RZ, R13 ;  /* 0x000000ffff0b7224 */ /* 0x004fe400078e000d */
        /* <DEDUP_REMOVED lines=8> */
[----:B------:R-:W0:Y:S04]  /*30d0*/  LDS.64 R6, [UR4+0x28] ;  /* 0x00002804ff067984 */ /* 0x000e280008000a00 */
        /* <DEDUP_REMOVED lines=21> */
.L_x_177:
[----:B------:R-:W-:Y:S05]  /*3230*/  BSYNC.RECONVERGENT B1 ;  /* 0x0000000000017941 */ /* 0x000fea0003800200 */
.L_x_176:
[----:B------:R-:W-:Y:S01]  /*3240*/  ISETP.GE.AND P0, PT, R9, 0x61, PT ;  /* 0x000000610900780c */ /* 0x000fe20003f06270 */
[----:B------:R-:W-:Y:S02]  /*3250*/  IMAD.MOV.U32 R13, RZ, RZ, R11 ;  /* 0x000000ffff0d7224 */ /* 0x000fe400078e000b */
        /* <DEDUP_REMOVED lines=30> */
.L_x_179:
[----:B------:R-:W-:Y:S05]  /*3440*/  BSYNC.RECONVERGENT B1 ;  /* 0x0000000000017941 */ /* 0x000fea0003800200 */
.L_x_178:
        /* <DEDUP_REMOVED lines=32> */
.L_x_181:
[----:B------:R-:W-:Y:S05]  /*3650*/  BSYNC.RECONVERGENT B1 ;  /* 0x0000000000017941 */ /* 0x000fea0003800200 */
.L_x_180:
        /* <DEDUP_REMOVED lines=32> */
.L_x_183:
[----:B------:R-:W-:Y:S05]  /*3860*/  BSYNC.RECONVERGENT B1 ;  /* 0x0000000000017941 */ /* 0x000fea0003800200 */
.L_x_182:
        /* <DEDUP_REMOVED lines=32> */
.L_x_185:
[----:B------:R-:W-:Y:S05]  /*3a70*/  BSYNC.RECONVERGENT B1 ;  /* 0x0000000000017941 */ /* 0x000fea0003800200 */
.L_x_184:
[----:B------:R-:W-:Y:S01]  /*3a80*/  ISETP.GE.AND P0, PT, R9, 0xe1, PT ;  /* 0x000000e10900780c */ /* 0x000fe20003f06270 */
[----:B------:R-:W-:Y:S01]  /*3a90*/  IMAD.MOV.U32 R5, RZ, RZ, R10 ;  /* 0x000000ffff057224 */ /* 0x000fe200078e000a */
[----:B------:R-:W-:Y:S01]  /*3aa0*/  MOV R4, R11 ;  /* 0x0000000b00047202 */ /* 0x000fe20000000f00 */
[----:B------:R-:W-:Y:S02]  /*3ab0*/  IMAD.MOV.U32 R6, RZ, RZ, R2 ;  /* 0x000000ffff067224 */ /* 0x000fe400078e0002 */
[----:B------:R-:W-:-:S08]  /*3ac0*/  IMAD.MOV.U32 R7, RZ, RZ, R3 ;  /* 0x000000ffff077224 */ /* 0x000fd000078e0003 */
[----:B------:R-:W-:Y:S05]  /*3ad0*/  @!P0 BRA `(.L_x_149) ;  /* 0x0000002c00788947 */ /* 0x000fea0003800000 */
[----:B------:R-:W0:Y:S01]  /*3ae0*/  S2UR UR5, SR_CgaCtaId ;  /* 0x00000000000579c3 */ /* 0x000e220000008800 */
[----:B------:R-:W-:Y:S02]  /*3af0*/  UMOV UR4, 0x400 ;  /* 0x0000040000047882 */ /* 0x000fe40000000000 */
[----:B0-----:R-:W-:-:S09]  /*3b00*/  ULEA UR4, UR5, UR4, 0x18 ;  /* 0x0000000405047291 */ /* 0x001fd2000f8ec0ff */
[----:B------:R-:W0:Y:S04]  /*3b10*/  LDS.64 R8, [UR4+0x78] ;  /* 0x00007804ff087984 */ /* 0x000e280008000a00 */
[----:B------:R-:W2:Y:S01]  /*3b20*/  LDS.64 R12, [UR4+0x80] ;  /* 0x00008004ff0c7984 */ /* 0x000ea20008000a00 */
[----:B0-----:R-:W-:Y:S01]  /*3b30*/  DSETP.GEU.AND P0, PT, R2, R8, PT ;  /* 0x000000080200722a */ /* 0x001fe20003f0e000 */
[----:B------:R-:W-:Y:S02]  /*3b40*/  IMAD.MOV.U32 R6, RZ, RZ, R8 ;  /* 0x000000ffff067224 */ /* 0x000fe400078e0008 */
[----:B------:R-:W-:Y:S02]  /*3b50*/  IMAD.MOV.U32 R7, RZ, RZ, R9 ;  /* 0x000000ffff077224 */ /* 0x000fe400078e0009 */
[----:B--2---:R-:W-:-:S02]  /*3b60*/  IMAD.MOV.U32 R4, RZ, RZ, R12 ;  /* 0x000000ffff047224 */ /* 0x004fc400078e000c */
        /* <DEDUP_REMOVED lines=17> */
.L_x_117:
[----:B------:R-:W0:Y:S01]  /*3c80*/  S2R R3, SR_TID.X ;  /* 0x0000000000037919 */ /* 0x000e220000002100 */
[----:B------:R-:W1:Y:S02]  /*3c90*/  LDCU.128 UR12, c[0x0][0x380] ;  /* 0x00007000ff0c77ac */ /* 0x000e640008000c00 */
[----:B-1----:R-:W-:Y:S02]  /*3ca0*/  IMAD.U32 R2, RZ, RZ, UR12 ;  /* 0x0000000cff027e24 */ /* 0x002fe4000f8e00ff */
[----:B------:R-:W-:Y:S01]  /*3cb0*/  IMAD.U32 R4, RZ, RZ, UR13 ;  /* 0x0000000dff047e24 */ /* 0x000fe2000f8e00ff */
[----:B0-----:R-:W-:-:S05]  /*3cc0*/  IADD3 R5, P0, PT, R8, R3, RZ ;  /* 0x0000000308057210 */ /* 0x001fca0007f1e0ff */
[----:B------:R-:W-:Y:S01]  /*3cd0*/  IMAD.X R6, RZ, RZ, RZ, P0 ;  /* 0x000000ffff067224 */ /* 0x000fe200000e06ff */
[----:B------:R-:W-:-:S04]  /*3ce0*/  LEA R20, P0, R5, R2, 0x3 ;  /* 0x0000000205147211 */ /* 0x000fc800078018ff */
[----:B------:R-:W-:-:S05]  /*3cf0*/  LEA.HI.X R21, R5, R4, R6, 0x3, P0 ;  /* 0x0000000405157211 */ /* 0x000fca00000f1c06 */
[----:B------:R-:W2:Y:S04]  /*3d00*/  LDG.E.64 R6, desc[UR10][R20.64] ;  /* 0x0000000a14067981 */ /* 0x000ea8000c1e1b00 */
[----:B------:R-:W2:Y:S04]  /*3d10*/  LDG.E.64 R14, desc[UR10][R20.64+0x800] ;  /* 0x0008000a140e7981 */ /* 0x000ea8000c1e1b00 */
[----:B------:R-:W3:Y:S04]  /*3d20*/  LDG.E.64 R18, desc[UR10][R20.64+0x1000] ;  /* 0x0010000a14127981 */ /* 0x000ee8000c1e1b00 */
[----:B------:R-:W4:Y:S04]  /*3d30*/  LDG.E.64 R12, desc[UR10][R20.64+0x1800] ;  /* 0x0018000a140c7981 */ /* 0x000f28000c1e1b00 */
[----:B------:R-:W5:Y:S01]  /*3d40*/  LDG.E.64 R10, desc[UR10][R20.64+0x2000] ;  /* 0x0020000a140a7981 */ /* 0x000f62000c1e1b00 */
[----:B------:R-:W-:Y:S01]  /*3d50*/  IMAD.U32 R5, RZ, RZ, UR14 ;  /* 0x0000000eff057e24 */ /* 0x000fe2000f8e00ff */
[----:B------:R-:W-:Y:S01]  /*3d60*/  LOP3.LUT R9, R3, 0x400, RZ, 0xfc, !PT ;  /* 0x0000040003097812 */ /* 0x000fe200078efcff */
[----:B------:R-:W-:Y:S01]  /*3d70*/  BSSY.RECONVERGENT B1, `(.L_x_186) ;  /* 0x0000020000017945 */ /* 0x000fe20003800200 */
[----:B------:R-:W-:-:S04]  /*3d80*/  ISETP.LE.U32.AND P0, PT, R25, UR6, PT ;  /* 0x0000000619007c0c */ /* 0x000fc8000bf03070 */
[----:B------:R-:W-:Y:S01]  /*3d90*/  ISETP.GE.U32.AND.EX P0, PT, RZ, R16, PT, P0 ;  /* 0x00000010ff00720c */ /* 0x000fe20003f06100 */
[----:B--2---:R-:W-:-:S06]  /*3da0*/  DSETP.GEU.AND P3, PT, R6, R14, PT ;  /* 0x0000000e0600722a */ /* 0x004fcc0003f6e000 */
[----:B------:R-:W-:Y:S02]  /*3db0*/  FSEL R6, R6, R14, P3 ;  /* 0x0000000e06067208 */ /* 0x000fe40001800000 */
[----:B------:R-:W-:-:S06]  /*3dc0*/  FSEL R7, R7, R15, P3 ;  /* 0x0000000f07077208 */ /* 0x000fcc0001800000 */
[----:B---3--:R-:W-:-:S06]  /*3dd0*/  DSETP.GEU.AND P4, PT, R6, R18, PT ;  /* 0x000000120600722a */ /* 0x008fcc0003f8e000 */
[----:B------:R-:W-:Y:S01]  /*3de0*/  FSEL R14, R6, R18, P4 ;  /* 0x00000012060e7208 */ /* 0x000fe20002000000 */
[----:B------:R-:W-:Y:S01]  /*3df0*/  IMAD.U32 R6, RZ, RZ, UR15 ;  /* 0x0000000fff067e24 */ /* 0x000fe2000f8e00ff */
[----:B------:R-:W-:Y:S01]  /*3e00*/  FSEL R15, R7, R19, P4 ;  /* 0x00000013070f7208 */ /* 0x000fe20002000000 */
[----:B------:R-:W-:-:S05]  /*3e10*/  VIADD R18, R3, 0x100 ;  /* 0x0000010003127836 */ /* 0x000fca0000000000 */
[----:B----4-:R-:W-:-:S06]  /*3e20*/  DSETP.GEU.AND P2, PT, R14, R12, PT ;  /* 0x0000000c0e00722a */ /* 0x010fcc0003f4e000 */
[----:B------:R-:W-:Y:S01]  /*3e30*/  FSEL R12, R14, R12, P2 ;  /* 0x0000000c0e0c7208 */ /* 0x000fe20001000000 */
[----:B------:R-:W-:Y:S01]  /*3e40*/  VIADD R14, R3, 0x200 ;  /* 0x00000200030e7836 */ /* 0x000fe20000000000 */
[----:B------:R-:W-:Y:S02]  /*3e50*/  FSEL R13, R15, R13, P2 ;  /* 0x0000000d0f0d7208 */ /* 0x000fe40001000000 */
[----:B------:R-:W-:Y:S02]  /*3e60*/  IADD3 R15, P5, PT, R8, R5, RZ ;  /* 0x00000005080f7210 */ /* 0x000fe40007fbe0ff */
[----:B------:R-:W-:Y:S02]  /*3e70*/  @P4 SEL R14, R3, R18, P3 ;  /* 0x00000012030e4207 */ /* 0x000fe40001800000 */
[----:B-----5:R-:W-:Y:S01]  /*3e80*/  DSETP.GEU.AND P1, PT, R12, R10, PT ;  /* 0x0000000a0c00722a */ /* 0x020fe20003f2e000 */
[----:B------:R-:W-:Y:S01]  /*3e90*/  IMAD.X R17, RZ, RZ, R6, P5 ;  /* 0x000000ffff117224 */ /* 0x000fe200028e0606 */
[----:B------:R-:W-:Y:S01]  /*3ea0*/  IADD3 R7, P5, PT, R9, R15, RZ ;  /* 0x0000000f09077210 */ /* 0x000fe20007fbe0ff */
[----:B------:R-:W-:-:S04]  /*3eb0*/  @!P2 VIADD R14, R3, 0x300 ;  /* 0x00000300030ea836 */ /* 0x000fc80000000000 */
[----:B------:R-:W-:-:S07]  /*3ec0*/  IMAD.X R8, RZ, RZ, R17, P5 ;  /* 0x000000ffff087224 */ /* 0x000fce00028e0611 */
[----:B------:R-:W-:Y:S05]  /*3ed0*/  @!P1 BRA `(.L_x_187) ;  /* 0x0000000000249947 */ /* 0x000fea0003800000 */
[C---:B------:R-:W-:Y:S02]  /*3ee0*/  ISETP.GE.U32.AND P1, PT, R14.reuse, R9, PT ;  /* 0x000000090e00720c */ /* 0x040fe40003f26070 */
[----:B------:R-:W-:Y:S02]  /*3ef0*/  IADD3 R14, P2, PT, R14, R15, RZ ;  /* 0x0000000f0e0e7210 */ /* 0x000fe40007f5e0ff */
[----:B------:R-:W-:-:S03]  /*3f00*/  ISETP.GE.U32.AND.EX P1, PT, RZ, RZ, PT, P1 ;  /* 0x000000ffff00720c */ /* 0x000fc60003f26110 */
[----:B------:R-:W-:-:S10]  /*3f10*/  IMAD.X R9, RZ, RZ, R17, P2 ;  /* 0x000000ffff097224 */ /* 0x000fd400010e0611 */
[----:B------:R-:W-:-:S06]  /*3f20*/  DSETP.LT.OR P1, PT, R10, R12, !P1 ;  /* 0x0000000c0a00722a */ /* 0x000fcc0004f21400 */
[----:B------:R-:W-:Y:S02]  /*3f30*/  FSEL R10, R12, R10, P1 ;  /* 0x0000000a0c0a7208 */ /* 0x000fe40000800000 */
[----:B------:R-:W-:Y:S02]  /*3f40*/  FSEL R11, R13, R11, P1 ;  /* 0x0000000b0d0b7208 */ /* 0x000fe40000800000 */
[----:B------:R-:W-:Y:S02]  /*3f50*/  SEL R7, R14, R7, P1 ;  /* 0x000000070e077207 */ /* 0x000fe40000800000 */
[----:B------:R-:W-:-:S07]  /*3f60*/  SEL R8, R9, R8, P1 ;  /* 0x0000000809087207 */ /* 0x000fce0000800000 */
.L_x_187:
[----:B------:R-:W-:Y:S05]  /*3f70*/  BSYNC.RECONVERGENT B1 ;  /* 0x0000000000017941 */ /* 0x000fea0003800200 */
.L_x_186:
[----:B------:R-:W-:Y:S05]  /*3f80*/  @P0 BRA `(.L_x_188) ;  /* 0x0000001400000947 */ /* 0x000fea0003800000 */
[----:B------:R-:W0:Y:S01]  /*3f90*/  LDCU.64 UR8, c[0x0][0x3e8] ;  /* 0x00007d00ff0877ac */ /* 0x000e220008000a00 */
[----:B------:R-:W-:Y:S01]  /*3fa0*/  ISETP.NE.AND P0, PT, R3, RZ, PT ;  /* 0x000000ff0300720c */ /* 0x000fe20003f05270 */
[----:B------:R-:W-:Y:S01]  /*3fb0*/  BSSY.RECONVERGENT B1, `(.L_x_189) ;  /* 0x0000012000017945 */ /* 0x000fe20003800200 */
[----:B------:R-:W-:Y:S01]  /*3fc0*/  UMOV UR4, 0x8 ;  /* 0x0000000800047882 */ /* 0x000fe20000000000 */
[----:B------:R-:W-:Y:S02]  /*3fd0*/  UMOV UR5, 0x0 ;  /* 0x0000000000057882 */ /* 0x000fe40000000000 */
[----:B0-----:R-:W-:-:S04]  /*3fe0*/  UIMAD.WIDE.U32 UR4, UR8, 0x1, UR4 ;  /* 0x00000001080478a5 */ /* 0x001fc8000f8e0004 */
[----:B------:R-:W-:Y:S02]  /*3ff0*/  UIADD3 UR7, UPT, UPT, UR5, UR9, URZ ;  /* 0x0000000905077290 */ /* 0x000fe4000fffe0ff */
[----:B------:R-:W-:Y:S02]  /*4000*/  IMAD.U32 R13, RZ, RZ, UR5 ;  /* 0x00000005ff0d7e24 */ /* 0x000fe4000f8e00ff */
[----:B------:R-:W-:Y:S02]  /*4010*/  IMAD.U32 R12, RZ, RZ, UR4 ;  /* 0x00000004ff0c7e24 */ /* 0x000fe4000f8e00ff */
[----:B------:R-:W-:Y:S01]  /*4020*/  IMAD.U32 R13, RZ, RZ, UR7 ;  /* 0x00000007ff0d7e24 */ /* 0x000fe2000f8e00ff */
[----:B------:R-:W-:Y:S06]  /*4030*/  @P0 BRA `(.L_x_190) ;  /* 0x0000000000240947 */ /* 0x000fec0003800000 */
[----:B------:R-:W-:Y:S02]  /*4040*/  IMAD.MOV.U32 R18, RZ, RZ, 0x500 ;  /* 0x00000500ff127424 */ /* 0x000fe400078e00ff */
[----:B------:R-:W-:-:S05]  /*4050*/  IMAD.MOV.U32 R19, RZ, RZ, 0x0 ;  /* 0x00000000ff137424 */ /* 0x000fca00078e00ff */
[----:B------:R-:W2:Y:S01]  /*4060*/  ATOMG.E.ADD.64.STRONG.GPU PT, R14, desc[UR10][R12.64], R18 ;  /* 0x800000120c0e79a8 */ /* 0x000ea200081ef50a */
[----:B------:R-:W0:Y:S01]  /*4070*/  S2UR UR5, SR_CgaCtaId ;  /* 0x00000000000579c3 */ /* 0x000e220000008800 */
[----:B------:R-:W-:Y:S02]  /*4080*/  UMOV UR4, 0x400 ;  /* 0x0000040000047882 */ /* 0x000fe40000000000 */
[----:B0-----:R-:W-:Y:S01]  /*4090*/  ULEA UR4, UR5, UR4, 0x18 ;  /* 0x0000000405047291 */ /* 0x001fe2000f8ec0ff */
[----:B--2---:R-:W-:-:S05]  /*40a0*/  IADD3 R14, P0, PT, R14, UR6, RZ ;  /* 0x000000060e0e7c10 */ /* 0x004fca000ff1e0ff */
[----:B------:R-:W-:-:S05]  /*40b0*/  IMAD.X R15, RZ, RZ, R15, P0 ;  /* 0x000000ffff0f7224 */ /* 0x000fca00000e060f */
[----:B------:R0:W-:Y:S03]  /*40c0*/  STS.64 [UR4+0x98], R14 ;  /* 0x0000980eff007988 */ /* 0x0001e60008000a04 */
.L_x_190:
[----:B------:R-:W-:Y:S05]  /*40d0*/  BSYNC.RECONVERGENT B1 ;  /* 0x0000000000017941 */ /* 0x000fea0003800200 */
.L_x_189:
[----:B------:R-:W1:Y:S08]  /*40e0*/  S2UR UR5, SR_CgaCtaId ;  /* 0x00000000000579c3 */ /* 0x000e700000008800 */
[----:B------:R-:W-:Y:S06]  /*40f0*/  BAR.SYNC.DEFER_BLOCKING 0x0 ;  /* 0x0000000000007b1d */ /* 0x000fec0000010000 */
[----:B------:R-:W-:-:S02]  /*4100*/  UMOV UR4, 0x400 ;  /* 0x0000040000047882 */ /* 0x000fc40000000000 */
[----:B-1----:R-:W-:-:S06]  /*4110*/  ULEA UR4, UR5, UR4, 0x18 ;  /* 0x0000000405047291 */ /* 0x002fcc000f8ec0ff */
[----:B------:R-:W-:-:S05]  /*4120*/  IMAD.U32 R9, RZ, RZ, UR4 ;  /* 0x00000004ff097e24 */ /* 0x000fca000f8e00ff */
[----:B------:R-:W0:Y:S02]  /*4130*/  LDS.64 R18, [R9+0x98] ;  /* 0x0000980009127984 */ /* 0x000e240000000a00 */
[----:B0-----:R-:W-:-:S04]  /*4140*/  IADD3 R14, P1, PT, R18, 0x500, RZ ;  /* 0x00000500120e7810 */ /* 0x001fc80007f3e0ff */
[----:B------:R-:W-:Y:S01]  /*4150*/  ISETP.GT.U32.AND P0, PT, R14, R25, PT ;  /* 0x000000190e00720c */ /* 0x000fe20003f04070 */
[----:B------:R-:W-:-:S05]  /*4160*/  IMAD.X R15, RZ, RZ, R19, P1 ;  /* 0x000000ffff0f7224 */ /* 0x000fca00008e0613 */
[----:B------:R-:W-:-:S13]  /*4170*/  ISETP.GT.AND.EX P0, PT, R15, R16, PT, P0 ;  /* 0x000000100f00720c */ /* 0x000fda0003f04300 */
[----:B------:R-:W-:Y:S05]  /*4180*/  @P0 BRA `(.L_x_191) ;  /* 0x0000000400b40947 */ /* 0x000fea0003800000 */
[----:B------:R-:W-:Y:S01]  /*4190*/  BSSY.RECONVERGENT B1, `(.L_x_191) ;  /* 0x000006c000017945 */ /* 0x000fe20003800200 */
[----:B------:R-:W-:Y:S01]  /*41a0*/  IMAD.MOV.U32 R20, RZ, RZ, R10 ;  /* 0x000000ffff147224 */ /* 0x000fe200078e000a */
[----:B------:R-:W0:Y:S01]  /*41b0*/  LDCU.64 UR8, c[0x0][0x398] ;  /* 0x00007300ff0877ac */ /* 0x000e220008000a00 */
[----:B------:R-:W-:Y:S02]  /*41c0*/  IMAD.MOV.U32 R21, RZ, RZ, R11 ;  /* 0x000000ffff157224 */ /* 0x000fe400078e000b */
[----:B------:R-:W-:Y:S01]  /*41d0*/  IMAD.MOV.U32 R15, RZ, RZ, R7 ;  /* 0x000000ffff0f7224 */ /* 0x000fe200078e0007 */
[----:B------:R-:W1:Y:S01]  /*41e0*/  LDCU.128 UR12, c[0x0][0x380] ;  /* 0x00007000ff0c77ac */ /* 0x000e620008000c00 */
[----:B------:R-:W-:-:S07]  /*41f0*/  IMAD.MOV.U32 R14, RZ, RZ, R8 ;  /* 0x000000ffff0e7224 */ /* 0x000fce00078e0008 */
.L_x_194:
[----:B------:R-:W-:Y:S01]  /*4200*/  IADD3 R7, P0, PT, R3, R18, RZ ;  /* 0x0000001203077210 */ /* 0x000fe20007f1e0ff */
[----:B-1----:R-:W-:Y:S02]  /*4210*/  IMAD.U32 R2, RZ, RZ, UR12 ;  /* 0x0000000cff027e24 */ /* 0x002fe4000f8e00ff */
[----:B------:R-:W-:Y:S02]  /*4220*/  IMAD.U32 R4, RZ, RZ, UR13 ;  /* 0x0000000dff047e24 */ /* 0x000fe4000f8e00ff */
[----:B------:R-:W-:Y:S01]  /*4230*/  IMAD.X R25, RZ, RZ, R19, P0 ;  /* 0x000000ffff197224 */ /* 0x000fe200000e0613 */
[----:B------:R-:W-:-:S04]  /*4240*/  LEA R10, P0, R7, R2, 0x3 ;  /* 0x00000002070a7211 */ /* 0x000fc800078018ff */
[----:B------:R-:W-:-:S05]  /*4250*/  LEA.HI.X R11, R7, R4, R25, 0x3, P0 ;  /* 0x00000004070b7211 */ /* 0x000fca00000f1c19 */
[----:B------:R-:W2:Y:S04]  /*4260*/  LDG.E.64 R16, desc[UR10][R10.64] ;  /* 0x0000000a0a107981 */ /* 0x000ea8000c1e1b00 */
[----:B------:R-:W3:Y:S01]  /*4270*/  LDG.E.64 R18, desc[UR10][R10.64+0x800] ;  /* 0x0008000a0a127981 */ /* 0x000ee2000c1e1b00 */
[----:B------:R-:W-:Y:S02]  /*4280*/  IMAD.U32 R5, RZ, RZ, UR14 ;  /* 0x0000000eff057e24 */ /* 0x000fe4000f8e00ff */
[----:B------:R-:W-:-:S03]  /*4290*/  IMAD.U32 R6, RZ, RZ, UR15 ;  /* 0x0000000fff067e24 */ /* 0x000fc6000f8e00ff */
[----:B------:R-:W-:-:S04]  /*42a0*/  IADD3 R24, P0, PT, R7, R5, RZ ;  /* 0x0000000507187210 */ /* 0x000fc80007f1e0ff */
[----:B------:R-:W-:Y:S01]  /*42b0*/  IADD3 R27, P3, PT, R24, 0x100, RZ ;  /* 0x00000100181b7810 */ /* 0x000fe20007f7e0ff */
[----:B------:R-:W-:-:S04]  /*42c0*/  IMAD.X R25, R25, 0x1, R6, P0 ;  /* 0x0000000119197824 */ /* 0x000fc800000e0606 */
[----:B------:R-:W-:Y:S01]  /*42d0*/  IMAD.X R26, RZ, RZ, R25, P3 ;  /* 0x000000ffff1a7224 */ /* 0x000fe200018e0619 */
[----:B--2---:R-:W-:-:S14]  /*42e0*/  DSETP.GEU.AND P2, PT, R20, R16, PT ;  /* 0x000000101400722a */ /* 0x004fdc0003f4e000 */
[----:B------:R-:W-:-:S04]  /*42f0*/  @P2 ISETP.GE.U32.AND P0, PT, R15, R24, PT ;  /* 0x000000180f00220c */ /* 0x000fc80003f06070 */
[----:B------:R-:W-:-:S13]  /*4300*/  @P2 ISETP.GE.AND.EX P0, PT, R14, R25, PT, P0 ;  /* 0x000000190e00220c */ /* 0x000fda0003f06300 */
[----:B------:R-:W-:-:S06]  /*4310*/  @P2 DSETP.LT.OR P0, PT, R16, R20, !P0 ;  /* 0x000000141000222a */ /* 0x000fcc0004701400 */
[----:B------:R-:W-:Y:S02]  /*4320*/  @P2 FSEL R7, R20, R16, P0 ;  /* 0x0000001014072208 */ /* 0x000fe40000000000 */
[----:B------:R-:W-:Y:S02]  /*4330*/  @P2 FSEL R20, R21, R17, P0 ;  /* 0x0000001115142208 */ /* 0x000fe40000000000 */
[C---:B------:R-:W-:Y:S01]  /*4340*/  IADD3 R21, P5, PT, R24.reuse, 0x300, RZ ;  /* 0x0000030018157810 */ /* 0x040fe20007fbe0ff */
[----:B------:R-:W-:Y:S01]  /*4350*/  @P2 IMAD.MOV.U32 R16, RZ, RZ, R7 ;  /* 0x000000ffff102224 */ /* 0x000fe200078e0007 */
[C---:B------:R-:W-:Y:S01]  /*4360*/  IADD3 R7, P6, PT, R24.reuse, 0x400, RZ ;  /* 0x0000040018077810 */ /* 0x040fe20007fde0ff */
[----:B------:R-:W-:Y:S01]  /*4370*/  @P2 IMAD.MOV.U32 R17, RZ, RZ, R20 ;  /* 0x000000ffff112224 */ /* 0x000fe200078e0014 */
[----:B------:R-:W-:Y:S01]  /*4380*/  IADD3 R20, P4, PT, R24, 0x200, RZ ;  /* 0x0000020018147810 */ /* 0x000fe20007f9e0ff */
[--C-:B------:R-:W-:Y:S01]  /*4390*/  IMAD.X R23, RZ, RZ, R25.reuse, P5 ;  /* 0x000000ffff177224 */ /* 0x100fe200028e0619 */
[----:B------:R-:W-:Y:S01]  /*43a0*/  @P2 SEL R24, R15, R24, P0 ;  /* 0x000000180f182207 */ /* 0x000fe20000000000 */
[----:B------:R-:W-:-:S02]  /*43b0*/  IMAD.X R8, RZ, RZ, R25, P6 ;  /* 0x000000ffff087224 */ /* 0x000fc400030e0619 */
[----:B------:R-:W-:Y:S01]  /*43c0*/  IMAD.X R22, RZ, RZ, R25, P4 ;  /* 0x000000ffff167224 */ /* 0x000fe200020e0619 */
[----:B------:R-:W-:Y:S01]  /*43d0*/  @P2 SEL R25, R14, R25, P0 ;  /* 0x000000190e192207 */ /* 0x000fe20000000000 */
[----:B---3--:R-:W-:Y:S01]  /*43e0*/  DSETP.GEU.AND P1, PT, R16, R18, PT ;  /* 0x000000121000722a */ /* 0x008fe20003f2e000 */
[----:B------:R-:W2:-:S13]  /*43f0*/  LDG.E.64 R14, desc[UR10][R10.64+0x1000] ;  /* 0x0010000a0a0e7981 */ /* 0x000e9a000c1e1b00 */
[----:B------:R-:W-:-:S04]  /*4400*/  @P1 ISETP.GE.U32.AND P0, PT, R24, R27, PT ;  /* 0x0000001b1800120c */ /* 0x000fc80003f06070 */
[----:B------:R-:W-:-:S13]  /*4410*/  @P1 ISETP.GE.AND.EX P0, PT, R25, R26, PT, P0 ;  /* 0x0000001a1900120c */ /* 0x000fda0003f06300 */
[----:B------:R-:W-:-:S06]  /*4420*/  @P1 DSETP.LT.OR P0, PT, R18, R16, !P0 ;  /* 0x000000101200122a */ /* 0x000fcc0004701400 */
[----:B------:R-:W-:Y:S02]  /*4430*/  @P1 FSEL R28, R16, R18, P0 ;  /* 0x00000012101c1208 */ /* 0x000fe40000000000 */
[----:B------:R-:W-:Y:S02]  /*4440*/  @P1 FSEL R29, R17, R19, P0 ;  /* 0x00000013111d1208 */ /* 0x000fe40000000000 */
[----:B------:R-:W3:Y:S01]  /*4450*/  LDG.E.64 R16, desc[UR10][R10.64+0x1800] ;  /* 0x0018000a0a107981 */ /* 0x000ee2000c1e1b00 */
[----:B------:R-:W-:Y:S02]  /*4460*/  @P1 IMAD.MOV.U32 R18, RZ, RZ, R28 ;  /* 0x000000ffff121224 */ /* 0x000fe400078e001c */
[----:B------:R-:W-:Y:S01]  /*4470*/  @P1 IMAD.MOV.U32 R19, RZ, RZ, R29 ;  /* 0x000000ffff131224 */ /* 0x000fe200078e001d */
[----:B------:R-:W-:Y:S02]  /*4480*/  @P1 SEL R27, R24, R27, P0 ;  /* 0x0000001b181b1207 */ /* 0x000fe40000000000 */
[----:B------:R-:W-:Y:S01]  /*4490*/  @P1 SEL R26, R25, R26, P0 ;  /* 0x0000001a191a1207 */ /* 0x000fe20000000000 */
[----:B------:R-:W-:Y:S01]  /*44a0*/  BSSY.RECONVERGENT B2, `(.L_x_192) ;  /* 0x000001d000027945 */ /* 0x000fe20003800200 */
[----:B------:R-:W5:Y:S01]  /*44b0*/  LDG.E.64 R10, desc[UR10][R10.64+0x2000] ;  /* 0x0020000a0a0a7981 */ /* 0x000f62000c1e1b00 */
[----:B------:R-:W-:Y:S06]  /*44c0*/  BAR.SYNC.DEFER_BLOCKING 0x0 ;  /* 0x0000000000007b1d */ /* 0x000fec0000010000 */
[----:B--2---:R-:W-:-:S14]  /*44d0*/  DSETP.GEU.AND P2, PT, R18, R14, PT ;  /* 0x0000000e1200722a */ /* 0x004fdc0003f4e000 */
[----:B------:R-:W-:-:S04]  /*44e0*/  @P2 ISETP.GE.U32.AND P0, PT, R27, R20, PT ;  /* 0x000000141b00220c */ /* 0x000fc80003f06070 */
[----:B------:R-:W-:-:S13]  /*44f0*/  @P2 ISETP.GE.AND.EX P0, PT, R26, R22, PT, P0 ;  /* 0x000000161a00220c */ /* 0x000fda0003f06300 */
[----:B------:R-:W-:-:S06]  /*4500*/  @P2 DSETP.LT.OR P0, PT, R14, R18, !P0 ;  /* 0x000000120e00222a */ /* 0x000fcc0004701400 */
[----:B------:R-:W-:Y:S02]  /*4510*/  @P2 FSEL R18, R18, R14, P0 ;  /* 0x0000000e12122208 */ /* 0x000fe40000000000 */
[----:B------:R-:W-:-:S03]  /*4520*/  @P2 FSEL R19, R19, R15, P0 ;  /* 0x0000000f13132208 */ /* 0x000fc60000000000 */
[----:B------:R-:W-:Y:S02]  /*4530*/  @P2 IMAD.MOV.U32 R14, RZ, RZ, R18 ;  /* 0x000000ffff0e2224 */ /* 0x000fe400078e0012 */
[----:B------:R-:W-:-:S06]  /*4540*/  @P2 IMAD.MOV.U32 R15, RZ, RZ, R19 ;  /* 0x000000ffff0f2224 */ /* 0x000fcc00078e0013 */
[----:B---3--:R-:W-:Y:S01]  /*4550*/  DSETP.GEU.AND P1, PT, R14, R16, PT ;  /* 0x000000100e00722a */ /* 0x008fe20003f2e000 */
[----:B------:R-:W-:Y:S02]  /*4560*/  @P2 SEL R20, R27, R20, P0 ;  /* 0x000000141b142207 */ /* 0x000fe40000000000 */
[----:B------:R-:W-:Y:S02]  /*4570*/  @P2 SEL R22, R26, R22, P0 ;  /* 0x000000161a162207 */ /* 0x000fe40000000000 */
[----:B------:R-:W-:-:S09]  /*4580*/  ISETP.NE.AND P2, PT, R3, RZ, PT ;  /* 0x000000ff0300720c */ /* 0x000fd20003f45270 */
[----:B------:R-:W-:-:S04]  /*4590*/  @P1 ISETP.GE.U32.AND P0, PT, R20, R21, PT ;  /* 0x000000151400120c */ /* 0x000fc80003f06070 */
[----:B------:R-:W-:-:S13]  /*45a0*/  @P1 ISETP.GE.AND.EX P0, PT, R22, R23, PT, P0 ;  /* 0x000000171600120c */ /* 0x000fda0003f06300 */
[----:B------:R-:W-:Y:S01]  /*45b0*/  @P1 DSETP.LT.OR P0, PT, R16, R14, !P0 ;  /* 0x0000000e1000122a */ /* 0x000fe20004701400 */
[----:B------:R-:W-:-:S13]  /*45c0*/  @P2 BRA `(.L_x_193) ;  /* 0x0000000000282947 */ /* 0x000fda0003800000 */
[----:B------:R-:W-:Y:S02]  /*45d0*/  IMAD.MOV.U32 R24, RZ, RZ, 0x500 ;  /* 0x00000500ff187424 */ /* 0x000fe400078e00ff */
[----:B------:R-:W-:-:S06]  /*45e0*/  IMAD.MOV.U32 R25, RZ, RZ, 0x0 ;  /* 0x00000000ff197424 */ /* 0x000fcc00078e00ff */
[----:B------:R-:W2:Y:S01]  /*45f0*/  ATOMG.E.ADD.64.STRONG.GPU PT, R24, desc[UR10][R12.64], R24 ;  /* 0x800000180c1879a8 */ /* 0x000ea200081ef50a */
[----:B------:R-:W1:Y:S01]  /*4600*/  S2UR UR5, SR_CgaCtaId ;  /* 0x00000000000579c3 */ /* 0x000e620000008800 */
[----:B------:R-:W-:Y:S02]  /*4610*/  UMOV UR4, 0x400 ;  /* 0x0000040000047882 */ /* 0x000fe40000000000 */
[----:B-1----:R-:W-:-:S06]  /*4620*/  ULEA UR4, UR5, UR4, 0x18 ;  /* 0x0000000405047291 */ /* 0x002fcc000f8ec0ff */
[----:B------:R-:W-:Y:S01]  /*4630*/  IMAD.U32 R9, RZ, RZ, UR4 ;  /* 0x00000004ff097e24 */ /* 0x000fe2000f8e00ff */
[----:B--2---:R-:W-:-:S05]  /*4640*/  IADD3 R18, P2, PT, R24, UR6, RZ ;  /* 0x0000000618127c10 */ /* 0x004fca000ff5e0ff */
[----:B------:R-:W-:-:S05]  /*4650*/  IMAD.X R19, RZ, RZ, R25, P2 ;  /* 0x000000ffff137224 */ /* 0x000fca00010e0619 */
[----:B------:R1:W-:Y:S03]  /*4660*/  STS.64 [R9+0x98], R18 ;  /* 0x0000981209007388 */ /* 0x0003e60000000a00 */
.L_x_193:
[----:B0-----:R-:W-:Y:S05]  /*4670*/  BSYNC.RECONVERGENT B2 ;  /* 0x0000000000027941 */ /* 0x001fea0003800200 */
.L_x_192:
[----:B------:R-:W-:Y:S01]  /*4680*/  BAR.SYNC.DEFER_BLOCKING 0x0 ;  /* 0x0000000000007b1d */ /* 0x000fe20000010000 */
[----:B------:R-:W-:Y:S01]  /*4690*/  @P1 FSEL R14, R14, R16, P0 ;  /* 0x000000100e0e1208 */ /* 0x000fe20000000000 */
[----:B------:R-:W-:Y:S01]  /*46a0*/  IMAD.U32 R25, RZ, RZ, UR8 ;  /* 0x00000008ff197e24 */ /* 0x000fe2000f8e00ff */
[----:B------:R-:W-:Y:S02]  /*46b0*/  @P1 FSEL R15, R15, R17, P0 ;  /* 0x000000110f0f1208 */ /* 0x000fe40000000000 */
[----:B------:R-:W-:Y:S01]  /*46c0*/  @P1 SEL R21, R20, R21, P0 ;  /* 0x0000001514151207 */ /* 0x000fe20000000000 */
[----:B------:R-:W-:Y:S01]  /*46d0*/  @P1 IMAD.MOV.U32 R16, RZ, RZ, R14 ;  /* 0x000000ffff101224 */ /* 0x000fe200078e000e */
[----:B------:R-:W-:Y:S01]  /*46e0*/  @P1 SEL R23, R22, R23, P0 ;  /* 0x0000001716171207 */ /* 0x000fe20000000000 */
[----:B------:R-:W-:-:S06]  /*46f0*/  @P1 IMAD.MOV.U32 R17, RZ, RZ, R15 ;  /* 0x000000ffff111224 */ /* 0x000fcc00078e000f */
[----:B-----5:R-:W-:Y:S01]  /*4700*/  DSETP.GEU.AND P2, PT, R16, R10, PT ;  /* 0x0000000a1000722a */ /* 0x020fe20003f4e000 */
[----:B-1----:R-:W0:-:S13]  /*4710*/  LDS.64 R18, [R9+0x98] ;  /* 0x0000980009127984 */ /* 0x002e1a0000000a00 */
[----:B------:R-:W-:-:S04]  /*4720*/  @P2 ISETP.GE.U32.AND P0, PT, R21, R7, PT ;  /* 0x000000071500220c */ /* 0x000fc80003f06070 */
[----:B------:R-:W-:-:S13]  /*4730*/  @P2 ISETP.GE.AND.EX P0, PT, R23, R8, PT, P0 ;  /* 0x000000081700220c */ /* 0x000fda0003f06300 */
[----:B------:R-:W-:-:S06]  /*4740*/  @P2 DSETP.LT.OR P0, PT, R10, R16, !P0 ;  /* 0x000000100a00222a */ /* 0x000fcc0004701400 */
[----:B------:R-:W-:Y:S02]  /*4750*/  @P2 FSEL R17, R17, R11, P0 ;  /* 0x0000000b11112208 */ /* 0x000fe40000000000 */
[----:B------:R-:W-:Y:S02]  /*4760*/  @P2 SEL R7, R21, R7, P0 ;  /* 0x0000000715072207 */ /* 0x000fe40000000000 */
[----:B------:R-:W-:Y:S01]  /*4770*/  @P2 SEL R8, R23, R8, P0 ;  /* 0x0000000817082207 */ /* 0x000fe20000000000 */
[----:B------:R-:W-:-:S04]  /*4780*/  @P2 IMAD.MOV.U32 R11, RZ, RZ, R17 ;  /* 0x000000ffff0b2224 */ /* 0x000fc800078e0011 */
[----:B------:R-:W-:Y:S01]  /*4790*/  IMAD.MOV.U32 R21, RZ, RZ, R11 ;  /* 0x000000ffff157224 */ /* 0x000fe200078e000b */
[----:B0-----:R-:W-:-:S04]  /*47a0*/  IADD3 R14, P3, PT, R18, 0x500, RZ ;  /* 0x00000500120e7810 */ /* 0x001fc80007f7e0ff */
[----:B------:R-:W-:Y:S01]  /*47b0*/  ISETP.GT.U32.AND P1, PT, R14, R25, PT ;  /* 0x000000190e00720c */ /* 0x000fe20003f24070 */
[----:B------:R-:W-:Y:S01]  /*47c0*/  IMAD.X R15, RZ, RZ, R19, P3 ;  /* 0x000000ffff0f7224 */ /* 0x000fe200018e0613 */
[----:B------:R-:W-:Y:S01]  /*47d0*/  @P2 FSEL R14, R16, R10, P0 ;  /* 0x0000000a100e2208 */ /* 0x000fe20000000000 */
[----:B------:R-:W-:-:S04]  /*47e0*/  IMAD.U32 R16, RZ, RZ, UR9 ;  /* 0x00000009ff107e24 */ /* 0x000fc8000f8e00ff */
[----:B------:R-:W-:Y:S01]  /*47f0*/  @P2 IMAD.MOV.U32 R10, RZ, RZ, R14 ;  /* 0x000000ffff0a2224 */ /* 0x000fe200078e000e */
[----:B------:R-:W-:Y:S01]  /*4800*/  ISETP.GT.AND.EX P0, PT, R15, R16, PT, P1 ;  /* 0x000000100f00720c */ /* 0x000fe20003f04310 */
[----:B------:R-:W-:Y:S01]  /*4810*/  IMAD.MOV.U32 R14, RZ, RZ, R8 ;  /* 0x000000ffff0e7224 */ /* 0x000fe200078e0008 */
[----:B------:R-:W-:Y:S01]  /*4820*/  MOV R15, R7 ;  /* 0x00000007000f7202 */ /* 0x000fe20000000f00 */
[----:B------:R-:W-:-:S10]  /*4830*/  IMAD.MOV.U32 R20, RZ, RZ, R10 ;  /* 0x000000ffff147224 */ /* 0x000fd400078e000a */
[----:B------:R-:W-:Y:S05]  /*4840*/  @!P0 BRA `(.L_x_194) ;  /* 0xfffffff8006c8947 */ /* 0x000fea000383ffff */
[----:B------:R-:W-:Y:S05]  /*4850*/  BSYNC.RECONVERGENT B1 ;  /* 0x0000000000017941 */ /* 0x000fea0003800200 */
.L_x_191:
[----:B------:R-:W-:Y:S01]  /*4860*/  ISETP.GE.U32.AND P0, PT, R18, R25, PT ;  /* 0x000000191200720c */ /* 0x000fe20003f06070 */
[----:B------:R-:W-:Y:S03]  /*4870*/  BSSY.RECONVERGENT B1, `(.L_x_188) ;  /* 0x00000b1000017945 */ /* 0x000fe60003800200 */
[----:B------:R-:W-:-:S13]  /*4880*/  ISETP.GE.AND.EX P0, PT, R19, R16, PT, P0 ;  /* 0x000000101300720c */ /* 0x000fda0003f06300 */
[----:B------:R-:W-:Y:S05]  /*4890*/  @P0 BRA `(.L_x_195) ;  /* 0x0000000800b80947 */ /* 0x000fea0003800000 */
[----:B------:R-:W-:-:S05]  /*48a0*/  IMAD.IADD R20, R25, 0x1, -R18 ;  /* 0x0000000119147824 */ /* 0x000fca00078e0a12 */
[----:B------:R-:W-:-:S13]  /*48b0*/  ISETP.GE.AND P0, PT, R3, R20, PT ;  /* 0x000000140300720c */ /* 0x000fda0003f06270 */
[----:B------:R-:W-:Y:S05]  /*48c0*/  @P0 BRA `(.L_x_195) ;  /* 0x0000000800ac0947 */ /* 0x000fea0003800000 */
[----:B------:R-:W-:Y:S01]  /*48d0*/  LOP3.LUT R9, RZ, R3, RZ, 0x33, !PT ;  /* 0x00000003ff097212 */ /* 0x000fe200078e33ff */
[----:B------:R-:W-:Y:S03]  /*48e0*/  BSSY.RECONVERGENT B2, `(.L_x_196) ;  /* 0x0000035000027945 */ /* 0x000fe60003800200 */
[----:B------:R-:W-:-:S04]  /*48f0*/  IADD3 R25, PT, PT, -R18, R25, R9 ;  /* 0x0000001912197210 */ /* 0x000fc80007ffe109 */
[----:B------:R-:W-:-:S04]  /*4900*/  LOP3.LUT R9, R25, 0x300, RZ, 0xc0, !PT ;  /* 0x0000030019097812 */ /* 0x000fc800078ec0ff */
[----:B------:R-:W-:Y:S01]  /*4910*/  ISETP.NE.AND P0, PT, R9, 0x300, PT ;  /* 0x000003000900780c */ /* 0x000fe20003f05270 */
[----:B------:R-:W-:-:S12]  /*4920*/  IMAD.MOV.U32 R9, RZ, RZ, R3 ;  /* 0x000000ffff097224 */ /* 0x000fd800078e0003 */
[----:B------:R-:W-:Y:S05]  /*4930*/  @!P0 BRA `(.L_x_197) ;  /* 0x0000000000bc8947 */ /* 0x000fea0003800000 */
[----:B------:R-:W-:Y:S02]  /*4940*/  IADD3 R15, P0, PT, R3, R18, RZ ;  /* 0x00000012030f7210 */ /* 0x000fe40007f1e0ff */
[----:B------:R-:W-:Y:S02]  /*4950*/  LEA.HI R9, R25, 0x1, RZ, 0x18 ;  /* 0x0000000119097811 */ /* 0x000fe400078fc0ff */
[C---:B------:R-:W-:Y:S01]  /*4960*/  LEA R2, P1, R15.reuse, R2, 0x3 ;  /* 0x000000020f027211 */ /* 0x040fe200078218ff */
[----:B------:R-:W-:Y:S01]  /*4970*/  IMAD.X R13, RZ, RZ, R19, P0 ;  /* 0x000000ffff0d7224 */ /* 0x000fe200000e0613 */
[----:B------:R-:W-:Y:S02]  /*4980*/  IADD3 R14, P0, PT, R15, R5, RZ ;  /* 0x000000050f0e7210 */ /* 0x000fe40007f1e0ff */
[----:B------:R-:W-:Y:S01]  /*4990*/  LOP3.LUT R5, R9, 0x3, RZ, 0xc0, !PT ;  /* 0x0000000309057812 */ /* 0x000fe200078ec0ff */
[----:B------:R-:W-:Y:S01]  /*49a0*/  IMAD.MOV.U32 R9, RZ, RZ, R3 ;  /* 0x000000ffff097224 */ /* 0x000fe200078e0003 */
[----:B------:R-:W-:Y:S01]  /*49b0*/  LEA.HI.X R15, R15, R4, R13, 0x3, P1 ;  /* 0x000000040f0f7211 */ /* 0x000fe200008f1c0d */
[----:B------:R-:W-:-:S02]  /*49c0*/  IMAD.X R16, R13, 0x1, R6, P0 ;  /* 0x000000010d107824 */ /* 0x000fc400000e0606 */
[----:B------:R-:W-:-:S07]  /*49d0*/  IMAD.MOV R6, RZ, RZ, -R5 ;  /* 0x000000ffff067224 */ /* 0x000fce00078e0a05 */
.L_x_200:
        /* <DEDUP_REMOVED lines=9> */
[----:B------:R-:W-:Y:S02]  /*4a70*/  IMAD.MOV.U32 R4, RZ, RZ, R10 ;  /* 0x000000ffff047224 */ /* 0x000fe400078e000a */
        /* <DEDUP_REMOVED lines=21> */
.L_x_199:
[----:B------:R-:W-:Y:S05]  /*4bd0*/  BSYNC.RECONVERGENT B3 ;  /* 0x0000000000037941 */ /* 0x000fea0003800200 */
.L_x_198:
[----:B------:R-:W-:Y:S01]  /*4be0*/  IADD3 R14, P0, PT, R14, 0x100, RZ ;  /* 0x000001000e0e7810 */ /* 0x000fe20007f1e0ff */
[----:B------:R-:W-:Y:S02]  /*4bf0*/  VIADD R9, R9, 0x100 ;  /* 0x0000010009097836 */ /* 0x000fe40000000000 */
[----:B------:R-:W-:Y:S02]  /*4c00*/  IMAD.X R15, RZ, RZ, R15, P3 ;  /* 0x000000ffff0f7224 */ /* 0x000fe400018e060f */
[----:B------:R-:W-:Y:S01]  /*4c10*/  IMAD.X R16, RZ, RZ, R16, P0 ;  /* 0x000000ffff107224 */ /* 0x000fe200000e0610 */
[----:B------:R-:W-:Y:S07]  /*4c20*/  @P2 BRA `(.L_x_200) ;  /* 0xfffffffc006c2947 */ /* 0x000fee000383ffff */
.L_x_197:
[----:B------:R-:W-:Y:S05]  /*4c30*/  BSYNC.RECONVERGENT B2 ;  /* 0x0000000000027941 */ /* 0x000fea0003800200 */
.L_x_196:
[----:B------:R-:W-:-:S13]  /*4c40*/  ISETP.GE.U32.AND P0, PT, R25, 0x300, PT ;  /* 0x000003001900780c */ /* 0x000fda0003f06070 */
[----:B------:R-:W-:Y:S05]  /*4c50*/  @!P0 BRA `(.L_x_195) ;  /* 0x0000000400c88947 */ /* 0x000fea0003800000 */
[----:B------:R-:W0:Y:S01]  /*4c60*/  LDC.64 R16, c[0x0][0x380] ;  /* 0x0000e000ff107b82 */ /* 0x000e220000000a00 */
[----:B------:R-:W-:-:S07]  /*4c70*/  VIADD R21, R9, 0x200 ;  /* 0x0000020009157836 */ /* 0x000fce0000000000 */
[----:B------:R-:W1:Y:S02]  /*4c80*/  LDC.64 R14, c[0x0][0x388] ;  /* 0x0000e200ff0e7b82 */ /* 0x000e640000000a00 */
.L_x_209:
[----:B------:R-:W-:-:S05]  /*4c90*/  VIADD R5, R21, 0xfffffe00 ;  /* 0xfffffe0015057836 */ /* 0x000fca0000000000 */
[----:B------:R-:W-:-:S05]  /*4ca0*/  IADD3 R5, P0, PT, R5, R18, RZ ;  /* 0x0000001205057210 */ /* 0x000fca0007f1e0ff */
[----:B------:R-:W-:Y:S01]  /*4cb0*/  IMAD.X R2, RZ, RZ, R19, P0 ;  /* 0x000000ffff027224 */ /* 0x000fe200000e0613 */
[----:B0-----:R-:W-:-:S04]  /*4cc0*/  LEA R22, P0, R5, R16, 0x3 ;  /* 0x0000001005167211 */ /* 0x001fc800078018ff */
[----:B------:R-:W-:-:S05]  /*4cd0*/  LEA.HI.X R23, R5, R17, R2, 0x3, P0 ;  /* 0x0000001105177211 */ /* 0x000fca00000f1c02 */
[----:B------:R-:W2:Y:S04]  /*4ce0*/  LDG.E.64 R24, desc[UR10][R22.64] ;  /* 0x0000000a16187981 */ /* 0x000ea8000c1e1b00 */
[----:B------:R0:W5:Y:S01]  /*4cf0*/  LDG.E.64 R12, desc[UR10][R22.64+0x800] ;  /* 0x0008000a160c7981 */ /* 0x000162000c1e1b00 */
        /* <DEDUP_REMOVED lines=23> */
.L_x_202:
[----:B------:R-:W-:Y:S05]  /*4e70*/  BSYNC.RECONVERGENT B2 ;  /* 0x0000000000027941 */ /* 0x000fea0003800200 */
.L_x_201:
[----:B------:R0:W5:Y:S04]  /*4e80*/  LDG.E.64 R6, desc[UR10][R22.64+0x1000] ;  /* 0x0010000a16067981 */ /* 0x000168000c1e1b00 */
[----:B------:R0:W5:Y:S02]  /*4e90*/  LDG.E.64 R24, desc[UR10][R22.64+0x1800] ;  /* 0x0018000a16187981 */ /* 0x000164000c1e1b00 */
[----:B-----5:R-:W-:Y:S01]  /*4ea0*/  DSETP.GEU.AND P0, PT, R4, R12, PT ;  /* 0x0000000c0400722a */ /* 0x020fe20003f0e000 */
[----:B------:R-:W-:Y:S01]  /*4eb0*/  VIADD R11, R21, 0xffffff00 ;  /* 0xffffff00150b7836 */ /* 0x000fe20000000000 */
[----:B------:R-:W-:Y:S01]  /*4ec0*/  BSSY.RECONVERGENT B2, `(.L_x_203) ;  /* 0x0000016000027945 */ /* 0x000fe20003800200 */
[----:B------:R-:W-:-:S03]  /*4ed0*/  IMAD.MOV.U32 R10, RZ, RZ, R12 ;  /* 0x000000ffff0a7224 */ /* 0x000fc600078e000c */
[----:B------:R-:W-:Y:S01]  /*4ee0*/  IADD3 R28, P1, P2, R18, R14, R11 ;  /* 0x0000000e121c7210 */ /* 0x000fe20007a3e00b */
[----:B------:R-:W-:-:S03]  /*4ef0*/  IMAD.MOV.U32 R11, RZ, RZ, R13 ;  /* 0x000000ffff0b7224 */ /* 0x000fc600078e000d */
[----:B------:R-:W-:Y:S01]  /*4f00*/  IADD3.X R27, PT, PT, R19, R15, RZ, P1, P2 ;  /* 0x0000000f131b7210 */ /* 0x000fe20000fe44ff */
[----:B------:R-:W-:-:S04]  /*4f10*/  IMAD.MOV.U32 R8, RZ, RZ, R28 ;  /* 0x000000ffff087224 */ /* 0x000fc800078e001c */
        /* <DEDUP_REMOVED lines=16> */
.L_x_204:
[----:B------:R-:W-:Y:S05]  /*5020*/  BSYNC.RECONVERGENT B2 ;  /* 0x0000000000027941 */ /* 0x000fea0003800200 */
.L_x_203:
[----:B------:R-:W-:Y:S01]  /*5030*/  DSETP.GEU.AND P0, PT, R10, R6, PT ;  /* 0x000000060a00722a */ /* 0x000fe20003f0e000 */
[----:B------:R-:W-:Y:S01]  /*5040*/  IADD3 R23, P1, P2, R18, R14, R21 ;  /* 0x0000000e12177210 */ /* 0x000fe20007a3e015 */
[----:B------:R-:W-:Y:S01]  /*5050*/  BSSY.RECONVERGENT B2, `(.L_x_205) ;  /* 0x0000016000027945 */ /* 0x000fe20003800200 */
[----:B------:R-:W-:Y:S02]  /*5060*/  VIADD R13, R21, 0x100 ;  /* 0x00000100150d7836 */ /* 0x000fe40000000000 */
[----:B------:R-:W-:Y:S01]  /*5070*/  IADD3.X R27, PT, PT, R19, R15, RZ, P1, P2 ;  /* 0x0000000f131b7210 */ /* 0x000fe20000fe44ff */
[----:B------:R-:W-:Y:S02]  /*5080*/  IMAD.MOV.U32 R2, RZ, RZ, R23 ;  /* 0x000000ffff027224 */ /* 0x000fe400078e0017 */
        /* <DEDUP_REMOVED lines=18> */
.L_x_206:
[----:B------:R-:W-:Y:S05]  /*51b0*/  BSYNC.RECONVERGENT B2 ;  /* 0x0000000000027941 */ /* 0x000fea0003800200 */
.L_x_205:
[----:B------:R-:W-:Y:S01]  /*51c0*/  DSETP.GEU.AND P0, PT, R4, R24, PT ;  /* 0x000000180400722a */ /* 0x000fe20003f0e000 */
[----:B------:R-:W-:Y:S01]  /*51d0*/  IADD3 R13, P1, P2, R18, R14, R13 ;  /* 0x0000000e120d7210 */ /* 0x000fe20007a3e00d */
[----:B------:R-:W-:Y:S01]  /*51e0*/  BSSY.RECONVERGENT B2, `(.L_x_207) ;  /* 0x0000015000027945 */ /* 0x000fe20003800200 */
[----:B------:R-:W-:Y:S02]  /*51f0*/  IMAD.MOV.U32 R10, RZ, RZ, R24 ;  /* 0x000000ffff0a7224 */ /* 0x000fe400078e0018 */
[----:B------:R-:W-:Y:S01]  /*5200*/  IADD3.X R6, PT, PT, R19, R15, RZ, P1, P2 ;  /* 0x0000000f13067210 */ /* 0x000fe20000fe44ff */
[----:B------:R-:W-:Y:S02]  /*5210*/  IMAD.MOV.U32 R7, RZ, RZ, R13 ;  /* 0x000000ffff077224 */ /* 0x000fe400078e000d */
[----:B------:R-:W-:Y:S02]  /*5220*/  IMAD.MOV.U32 R11, RZ, RZ, R25 ;  /* 0x000000ffff0b7224 */ /* 0x000fe400078e0019 */
[----:B------:R-:W-:-:S04]  /*5230*/  IMAD.MOV.U32 R8, RZ, RZ, R6 ;  /* 0x000000ffff087224 */ /* 0x000fc800078e0006 */
[----:B------:R-:W-:Y:S05]  /*5240*/  @!P0 BRA `(.L_x_208) ;  /* 0x0000000000388947 */ /* 0x000fea0003800000 */
[----:B------:R-:W-:Y:S01]  /*5250*/  DSETP.GEU.AND P0, PT, R24, R4, PT ;  /* 0x000000041800722a */ /* 0x000fe20003f0e000 */
[----:B------:R-:W-:Y:S01]  /*5260*/  MOV R7, R2 ;  /* 0x0000000200077202 */ /* 0x000fe20000000f00 */
[----:B------:R-:W-:Y:S02]  /*5270*/  IMAD.MOV.U32 R8, RZ, RZ, R9 ;  /* 0x000000ffff087224 */ /* 0x000fe400078e0009 */
[----:B------:R-:W-:Y:S02]  /*5280*/  IMAD.MOV.U32 R10, RZ, RZ, R4 ;  /* 0x000000ffff0a7224 */ /* 0x000fe400078e0004 */
[----:B------:R-:W-:-:S08]  /*5290*/  IMAD.MOV.U32 R11, RZ, RZ, R5 ;  /* 0x000000ffff0b7224 */ /* 0x000fd000078e0005 */
        /* <DEDUP_REMOVED lines=9> */
.L_x_208:
[----:B------:R-:W-:Y:S05]  /*5330*/  BSYNC.RECONVERGENT B2 ;  /* 0x0000000000027941 */ /* 0x000fea0003800200 */
.L_x_207:
[C---:B------:R-:W-:Y:S02]  /*5340*/  VIADD R5, R21.reuse, 0x200 ;  /* 0x0000020015057836 */ /* 0x040fe40000000000 */
[----:B------:R-:W-:-:S03]  /*5350*/  VIADD R21, R21, 0x400 ;  /* 0x0000040015157836 */ /* 0x000fc60000000000 */
[----:B------:R-:W-:-:S13]  /*5360*/  ISETP.GE.AND P0, PT, R5, R20, PT ;  /* 0x000000140500720c */ /* 0x000fda0003f06270 */
[----:B------:R-:W-:Y:S05]  /*5370*/  @!P0 BRA `(.L_x_209) ;  /* 0xfffffff800448947 */ /* 0x000fea000383ffff */
.L_x_195:
[----:B------:R-:W-:Y:S05]  /*5380*/  BSYNC.RECONVERGENT B1 ;  /* 0x0000000000017941 */ /* 0x000fea0003800200 */
.L_x_188:
        /* <DEDUP_REMOVED lines=32> */
.L_x_211:
[----:B------:R-:W-:Y:S05]  /*5590*/  BSYNC.RECONVERGENT B1 ;  /* 0x0000000000017941 */ /* 0x000fea0003800200 */
.L_x_210:
        /* <DEDUP_REMOVED lines=31> */
.L_x_213:
[----:B------:R-:W-:Y:S05]  /*5790*/  BSYNC.RECONVERGENT B1 ;  /* 0x0000000000017941 */ /* 0x000fea0003800200 */
.L_x_212:
        /* <DEDUP_REMOVED lines=31> */
.L_x_215:
[----:B------:R-:W-:Y:S05]  /*5990*/  BSYNC.RECONVERGENT B1 ;  /* 0x0000000000017941 */ /* 0x000fea0003800200 */
.L_x_214:
[----:B------:R-:W-:Y:S01]  /*59a0*/  ISETP.GT.AND P0, PT, R2, 0x17, PT ;  /* 0x000000170200780c */ /* 0x000fe20003f04270 */
[----:B-1----:R1:W1:Y:S01]  /*59b0*/  SHFL.DOWN PT, R6, R4, 0x8, 0x1f ;  /* 0x09001f0004067f89 */ /* 0x00226200000e0000 */
[----:B------:R-:W-:Y:S01]  /*59c0*/  BSSY.RECONVERGENT B1, `(.L_x_216) ;  /* 0x000001d000017945 */ /* 0x000fe20003800200 */
[----:B--2---:R-:W-:Y:S02]  /*59d0*/  IMAD.MOV.U32 R12, RZ, RZ, R10 ;  /* 0x000000ffff0c7224 */ /* 0x004fe400078e000a */
[----:B------:R2:W1:Y:S01]  /*59e0*/  SHFL.DOWN PT, R7, R5, 0x8, 0x1f ;  /* 0x09001f0005077f89 */ /* 0x00046200000e0000 */
[----:B------:R-:W-:Y:S02]  /*59f0*/  IMAD.MOV.U32 R13, RZ, RZ, R11 ;  /* 0x000000ffff0d7224 */ /* 0x000fe400078e000b */
[----:B------:R-:W-:Y:S01]  /*5a00*/  IMAD.MOV.U32 R8, RZ, RZ, R4 ;  /* 0x000000ffff087224 */ /* 0x000fe200078e0004 */
[----:B0-----:R2:W0:Y:S01]  /*5a10*/  SHFL.DOWN PT, R15, R10, 0x8, 0x1f ;  /* 0x09001f000a0f7f89 */ /* 0x00142200000e0000 */
[----:B----4-:R-:W-:-:S03]  /*5a20*/  IMAD.MOV.U32 R9, RZ, RZ, R5 ;  /* 0x000000ffff097224 */ /* 0x010fc600078e0005 */
[----:B---3--:R2:W3:Y:S01]  /*5a30*/  SHFL.DOWN PT, R14, R11, 0x8, 0x1f ;  /* 0x09001f000b0e7f89 */ /* 0x0084e200000e0000 */
[----:B------:R-:W-:Y:S05]  /*5a40*/  @P0 BRA `(.L_x_217) ;  /* 0x0000000000500947 */ /* 0x000fea0003800000 */
[----:B-1----:R-:W-:Y:S01]  /*5a50*/  DSETP.GEU.AND P0, PT, R4, R6, PT ;  /* 0x000000060400722a */ /* 0x002fe20003f0e000 */
        /* <DEDUP_REMOVED lines=19> */
.L_x_217:
[----:B------:R-:W-:Y:S05]  /*5b90*/  BSYNC.RECONVERGENT B1 ;  /* 0x0000000000017941 */ /* 0x000fea0003800200 */
.L_x_216:
[----:B------:R-:W-:Y:S01]  /*5ba0*/  ISETP.GT.AND P0, PT, R2, 0xf, PT ;  /* 0x0000000f0200780c */ /* 0x000fe20003f04270 */
[----:B--2---:R2:W4:Y:S01]  /*5bb0*/  SHFL.DOWN PT, R10, R8, 0x10, 0x1f ;  /* 0x0a001f00080a7f89 */ /* 0x00452200000e0000 */
[----:B------:R-:W-:Y:S01]  /*5bc0*/  BSSY.RECONVERGENT B1, `(.L_x_218) ;  /* 0x000001d000017945 */ /* 0x000fe20003800200 */
[----:B-1----:R-:W-:Y:S02]  /*5bd0*/  IMAD.MOV.U32 R4, RZ, RZ, R12 ;  /* 0x000000ffff047224 */ /* 0x002fe400078e000c */
[----:B------:R2:W1:Y:S01]  /*5be0*/  SHFL.DOWN PT, R11, R9, 0x10, 0x1f ;  /* 0x0a001f00090b7f89 */ /* 0x00046200000e0000 */
[----:B------:R-:W-:Y:S02]  /*5bf0*/  IMAD.MOV.U32 R5, RZ, RZ, R13 ;  /* 0x000000ffff057224 */ /* 0x000fe400078e000d */
[----:B------:R-:W-:Y:S01]  /*5c00*/  IMAD.MOV.U32 R6, RZ, RZ, R8 ;  /* 0x000000ffff067224 */ /* 0x000fe200078e0008 */
[----:B0-----:R2:W0:Y:S01]  /*5c10*/  SHFL.DOWN PT, R15, R12, 0x10, 0x1f ;  /* 0x0a001f000c0f7f89 */ /* 0x00142200000e0000 */
[----:B------:R-:W-:-:S03]  /*5c20*/  IMAD.MOV.U32 R7, RZ, RZ, R9 ;  /* 0x000000ffff077224 */ /* 0x000fc600078e0009 */
[----:B---3--:R2:W3:Y:S01]  /*5c30*/  SHFL.DOWN PT, R14, R13, 0x10, 0x1f ;  /* 0x0a001f000d0e7f89 */ /* 0x0084e200000e0000 */
        /* <DEDUP_REMOVED lines=8> */
[----:B------:R-:W-:Y:S01]  /*5cc0*/  MOV R4, R12 ;  /* 0x0000000c00047202 */ /* 0x000fe20000000f00 */
[----:B------:R-:W-:Y:S02]  /*5cd0*/  IMAD.MOV.U32 R5, RZ, RZ, R13 ;  /* 0x000000ffff057224 */ /* 0x000fe400078e000d */
[----:B------:R-:W-:Y:S02]  /*5ce0*/  IMAD.MOV.U32 R6, RZ, RZ, R8 ;  /* 0x000000ffff067224 */ /* 0x000fe400078e0008 */
[----:B------:R-:W-:-:S08]  /*5cf0*/  IMAD.MOV.U32 R7, RZ, RZ, R9 ;  /* 0x000000ffff077224 */ /* 0x000fd000078e0009 */
        /* <DEDUP_REMOVED lines=9> */
.L_x_219:
[----:B------:R-:W-:Y:S05]  /*5d90*/  BSYNC.RECONVERGENT B1 ;  /* 0x0000000000017941 */ /* 0x000fea0003800200 */
.L_x_218:
[----:B------:R-:W-:Y:S01]  /*5da0*/  ISETP.NE.AND P0, PT, R2, RZ, PT ;  /* 0x000000ff0200720c */ /* 0x000fe20003f05270 */
[----:B------:R-:W-:-:S12]  /*5db0*/  BSSY.RECONVERGENT B1, `(.L_x_220) ;  /* 0x000000a000017945 */ /* 0x000fd80003800200 */
[----:B------:R-:W-:Y:S05]  /*5dc0*/  @P0 BRA `(.L_x_221) ;  /* 0x0000000000200947 */ /* 0x000fea0003800000 */
[----:B--2---:R-:W2:Y:S01]  /*5dd0*/  S2R R9, SR_CgaCtaId ;  /* 0x0000000000097919 */ /* 0x004ea20000008800 */
[----:B------:R-:W-:Y:S02]  /*5de0*/  MOV R8, 0x400 ;  /* 0x0000040000087802 */ /* 0x000fe40000000f00 */
[----:B------:R-:W-:-:S04]  /*5df0*/  SHF.R.U32.HI R2, RZ, 0x1, R3 ;  /* 0x00000001ff027819 */ /* 0x000fc80000011603 */
[----:B------:R-:W-:Y:S02]  /*5e00*/  LOP3.LUT R2, R2, 0x1f0, RZ, 0xc0, !PT ;  /* 0x000001f002027812 */ /* 0x000fe400078ec0ff */
[----:B--2---:R-:W-:-:S05]  /*5e10*/  LEA R9, R9, R8, 0x18 ;  /* 0x0000000809097211 */ /* 0x004fca00078ec0ff */
[----:B------:R-:W-:-:S05]  /*5e20*/  IMAD.IADD R9, R2, 0x1, R9 ;  /* 0x0000000102097824 */ /* 0x000fca00078e0209 */
[----:B------:R2:W-:Y:S04]  /*5e30*/  STS.64 [R9+0x10], R4 ;  /* 0x0000100409007388 */ /* 0x0005e80000000a00 */
[----:B------:R2:W-:Y:S02]  /*5e40*/  STS.64 [R9+0x8], R6 ;  /* 0x0000080609007388 */ /* 0x0005e40000000a00 */
.L_x_221:
[----:B------:R-:W-:Y:S05]  /*5e50*/  BSYNC.RECONVERGENT B1 ;  /* 0x0000000000017941 */ /* 0x000fea0003800200 */
.L_x_220:
[----:B------:R-:W-:Y:S01]  /*5e60*/  BAR.SYNC.DEFER_BLOCKING 0x0 ;  /* 0x0000000000007b1d */ /* 0x000fe20000010000 */
[----:B------:R-:W-:-:S13]  /*5e70*/  ISETP.NE.AND P1, PT, R3, RZ, PT ;  /* 0x000000ff0300720c */ /* 0x000fda0003f25270 */
[----:B------:R-:W-:Y:S05]  /*5e80*/  @P1 BRA `(.L_x_149) ;  /* 0x00000008008c1947 */ /* 0x000fea0003800000 */
[----:B------:R-:W5:Y:S01]  /*5e90*/  S2R R3, SR_CgaCtaId ;  /* 0x0000000000037919 */ /* 0x000f620000008800 */
[----:B------:R-:W-:Y:S01]  /*5ea0*/  MOV R20, 0x400 ;  /* 0x0000040000147802 */ /* 0x000fe20000000f00 */
[----:B------:R-:W-:Y:S03]  /*5eb0*/  BSSY.RECONVERGENT B1, `(.L_x_222) ;  /* 0x000001a000017945 */ /* 0x000fe60003800200 */
[----:B-----5:R-:W-:-:S05]  /*5ec0*/  LEA R20, R3, R20, 0x18 ;  /* 0x0000001403147211 */ /* 0x020fca00078ec0ff */
[----:B------:R-:W5:Y:S04]  /*5ed0*/  LDS.64 R16, [R20+0x18] ;  /* 0x0000180014107984 */ /* 0x000f680000000a00 */
[----:B-12-4-:R-:W1:Y:S04]  /*5ee0*/  LDS.128 R8, [R20+0x20] ;  /* 0x0000200014087984 */ /* 0x016e680000000c00 */
[----:B------:R2:W4:Y:S04]  /*5ef0*/  LDS.64 R2, [R20+0x80] ;  /* 0x0000800014027984 */ /* 0x0005280000000a00 */
[----:B0--3--:R2:W0:Y:S01]  /*5f00*/  LDS.128 R12, [R20+0x30] ;  /* 0x00003000140c7984 */ /* 0x0094220000000c00 */
[----:B-----5:R-:W-:Y:S01]  /*5f10*/  DSETP.GEU.AND P0, PT, R6, R16, PT ;  /* 0x000000100600722a */ /* 0x020fe20003f0e000 */
[----:B------:R-:W-:-:S02]  /*5f20*/  IMAD.MOV.U32 R22, RZ, RZ, R16 ;  /* 0x000000ffff167224 */ /* 0x000fc400078e0010 */
[----:B------:R-:W-:Y:S02]  /*5f30*/  IMAD.MOV.U32 R23, RZ, RZ, R17 ;  /* 0x000000ffff177224 */ /* 0x000fe400078e0011 */
[----:B-1----:R-:W-:Y:S02]  /*5f40*/  IMAD.MOV.U32 R25, RZ, RZ, R8 ;  /* 0x000000ffff197224 */ /* 0x002fe400078e0008 */
[----:B------:R-:W-:-:S07]  /*5f50*/  IMAD.MOV.U32 R21, RZ, RZ, R9 ;  /* 0x000000ffff157224 */ /* 0x000fce00078e0009 */
[----:B0-2-4-:R-:W-:Y:S05]  /*5f60*/  @!P0 BRA `(.L_x_223) ;  /* 0x0000000000388947 */ /* 0x015fea0003800000 */
        /* <DEDUP_REMOVED lines=14> */
.L_x_223:
[----:B------:R-:W-:Y:S05]  /*6050*/  BSYNC.RECONVERGENT B1 ;  /* 0x0000000000017941 */ /* 0x000fea0003800200 */
.L_x_222:
        /* <DEDUP_REMOVED lines=23> */
.L_x_225:
[----:B------:R-:W-:Y:S05]  /*61d0*/  BSYNC.RECONVERGENT B1 ;  /* 0x0000000000017941 */ /* 0x000fea0003800200 */
.L_x_224:
        /* <DEDUP_REMOVED lines=21> */
.L_x_227:
[----:B------:R-:W-:Y:S05]  /*6330*/  BSYNC.RECONVERGENT B1 ;  /* 0x0000000000017941 */ /* 0x000fea0003800200 */
.L_x_226:
        /* <DEDUP_REMOVED lines=23> */
.L_x_229:
[----:B------:R-:W-:Y:S05]  /*64b0*/  BSYNC.RECONVERGENT B1 ;  /* 0x0000000000017941 */ /* 0x000fea0003800200 */
.L_x_228:
        /* <DEDUP_REMOVED lines=21> */
.L_x_231:
[----:B------:R-:W-:Y:S05]  /*6610*/  BSYNC.RECONVERGENT B1 ;  /* 0x0000000000017941 */ /* 0x000fea0003800200 */
.L_x_230:
        /* <DEDUP_REMOVED lines=21> */
.L_x_233:
[----:B------:R-:W-:Y:S05]  /*6770*/  BSYNC.RECONVERGENT B1 ;  /* 0x0000000000017941 */ /* 0x000fea0003800200 */
.L_x_232:
        /* <DEDUP_REMOVED lines=20> */
.L_x_149:
[----:B------:R-:W-:Y:S05]  /*68c0*/  BSYNC.RECONVERGENT B0 ;  /* 0x0000000000007941 */ /* 0x000fea0003800200 */
.L_x_116:
[----:B------:R-:W-:Y:S05]  /*68d0*/  @P1 EXIT ;  /* 0x000000000000194d */ /* 0x000fea0003800000 */
[----:B01--4-:R-:W0:Y:S02]  /*68e0*/  LDC.64 R2, c[0x0][0x390] ;  /* 0x0000e400ff027b82 */ /* 0x013e240000000a00 */
[----:B0-----:R-:W-:-:S05]  /*68f0*/  IMAD.WIDE.U32 R2, R0, 0x10, R2 ;  /* 0x0000001000027825 */ /* 0x001fca00078e0002 */
[----:B------:R-:W-:Y:S04]  /*6900*/  STG.E.64 desc[UR10][R2.64], R6 ;  /* 0x0000000602007986 */ /* 0x000fe8000c101b0a */
[----:B------:R-:W-:Y:S01]  /*6910*/  STG.E.64 desc[UR10][R2.64+0x8], R4 ;  /* 0x0000080402007986 */ /* 0x000fe2000c101b0a */
[----:B------:R-:W-:Y:S05]  /*6920*/  EXIT ;  /* 0x000000000000794d */ /* 0x000fea0003800000 */
.L_x_234:
        /* <DEDUP_REMOVED lines=13> */
.L_x_714:


//--------------------- .text._ZN6thrust24THRUST_300001_SM_1000_NS8cuda_cub4core6detail13_kernel_agentINS1_8__reduce11ReduceAgentINS0_12zip_iteratorIN4cuda3std3__45tupleIJNS0_10device_ptrIdEENS0_17counting_iteratorIlNS0_11use_defaultESF_SF_EEEEEEEPNSB_IJdlEEESJ_lNS1_9__extrema9arg_max_fIdlNSA_4lessIdEEEEEEJSI_SK_lSP_EEEvDpT0_ --------------------------
	.section	.text._ZN6thrust24THRUST_300001_SM_1000_NS8cuda_cub4core6detail13_kernel_agentINS1_8__reduce11ReduceAgentINS0_12zip_iteratorIN4cuda3std3__45tupleIJNS0_10device_ptrIdEENS0_17counting_iteratorIlNS0_11use_defaultESF_SF_EEEEEEEPNSB_IJdlEEESJ_lNS1_9__extrema9arg_max_fIdlNSA_4lessIdEEEEEEJSI_SK_lSP_EEEvDpT0_,"ax",@progbits
	.align	128
        .global         _ZN6thrust24THRUST_300001_SM_1000_NS8cuda_cub4core6detail13_kernel_agentINS1_8__reduce11ReduceAgentINS0_12zip_iteratorIN4cuda3std3__45tupleIJNS0_10device_ptrIdEENS0_17counting_iteratorIlNS0_11use_defaultESF_SF_EEEEEEEPNSB_IJdlEEESJ_lNS1_9__extrema9arg_max_fIdlNSA_4lessIdEEEEEEJSI_SK_lSP_EEEvDpT0_
        .type           _ZN6thrust24THRUST_300001_SM_1000_NS8cuda_cub4core6detail13_kernel_agentINS1_8__reduce11ReduceAgentINS0_12zip_iteratorIN4cuda3std3__45tupleIJNS0_10device_ptrIdEENS0_17counting_iteratorIlNS0_11use_defaultESF_SF_EEEEEEEPNSB_IJdlEEESJ_lNS1_9__extrema9arg_max_fIdlNSA_4lessIdEEEEEEJSI_SK_lSP_EEEvDpT0_,@function
        .size           _ZN6thrust24THRUST_300001_SM_1000_NS8cuda_cub4core6detail13_kernel_agentINS1_8__reduce11ReduceAgentINS0_12zip_iteratorIN4cuda3std3__45tupleIJNS0_10device_ptrIdEENS0_17counting_iteratorIlNS0_11use_defaultESF_SF_EEEEEEEPNSB_IJdlEEESJ_lNS1_9__extrema9arg_max_fIdlNSA_4lessIdEEEEEEJSI_SK_lSP_EEEvDpT0_,(.L_x_715 - _ZN6thrust24THRUST_300001_SM_1000_NS8cuda_cub4core6detail13_kernel_agentINS1_8__reduce11ReduceAgentINS0_12zip_iteratorIN4cuda3std3__45tupleIJNS0_10device_ptrIdEENS0_17counting_iteratorIlNS0_11use_defaultESF_SF_EEEEEEEPNSB_IJdlEEESJ_lNS1_9__extrema9arg_max_fIdlNSA_4lessIdEEEEEEJSI_SK_lSP_EEEvDpT0_)
        .other          _ZN6thrust24THRUST_300001_SM_1000_NS8cuda_cub4core6detail13_kernel_agentINS1_8__reduce11ReduceAgentINS0_12zip_iteratorIN4cuda3std3__45tupleIJNS0_10device_ptrIdEENS0_17counting_iteratorIlNS0_11use_defaultESF_SF_EEEEEEEPNSB_IJdlEEESJ_lNS1_9__extrema9arg_max_fIdlNSA_4lessIdEEEEEEJSI_SK_lSP_EEEvDpT0_,@"STO_CUDA_ENTRY STV_DEFAULT"
_ZN6thrust24THRUST_300001_SM_1000_NS8cuda_cub4core6detail13_kernel_agentINS1_8__reduce11ReduceAgentINS0_12zip_iteratorIN4cuda3std3__45tupleIJNS0_10device_ptrIdEENS0_17counting_iteratorIlNS0_11use_defaultESF_SF_EEEEEEEPNSB_IJdlEEESJ_lNS1_9__extrema9arg_max_fIdlNSA_4lessIdEEEEEEJSI_SK_lSP_EEEvDpT0_:
.text._ZN6thrust24THRUST_300001_SM_1000_NS8cuda_cub4core6detail13_kernel_agentINS1_8__reduce11ReduceAgentINS0_12zip_iteratorIN4cuda3std3__45tupleIJNS0_10device_ptrIdEENS0_17counting_iteratorIlNS0_11use_defaultESF_SF_EEEEEEEPNSB_IJdlEEESJ_lNS1_9__extrema9arg_max_fIdlNSA_4lessIdEEEEEEJSI_SK_lSP_EEEvDpT0_:
[----:B------:R-:W-:Y:S01]  /*0000*/  LDC R1, c[0x0][0x37c] ;  /* 0x0000df00ff017b82 */ /* 0x000fe20000000800 */
[----:B------:R-:W0:Y:S02]  /*0010*/  LDCU.64 UR4, c[0x0][0x398] ;  /* 0x00007300ff0477ac */ /* 0x000e240008000a00 */
[----:B0-----:R-:W-:-:S04]  /*0020*/  ISETP.NE.U32.AND P0, PT, RZ, UR4, PT ;  /* 0x00000004ff007c0c */ /* 0x001fc8000bf05070 */
[----:B------:R-:W-:-:S13]  /*0030*/  ISETP.NE.AND.EX P0, PT, RZ, UR5, PT, P0 ;  /* 0x00000005ff007c0c */ /* 0x000fda000bf05300 */
[----:B------:R-:W-:Y:S05]  /*0040*/  @!P0 EXIT ;  /* 0x000000000000894d */ /* 0x000fea0003800000 */
[----:B------:R-:W-:Y:S01]  /*0050*/  UISETP.GT.U32.AND UP0, UPT, UR4, 0x4ff, UPT ;  /* 0x000004ff0400788c */ /* 0x000fe2000bf04070 */
[----:B------:R-:W-:Y:S01]  /*0060*/  BSSY.RECONVERGENT B0, `(.L_x_235) ;  /* 0x0000641000007945 */ /* 0x000fe20003800200 */
[----:B------:R-:W0:Y:S02]  /*0070*/  LDCU.64 UR8, c[0x0][0x358] ;  /* 0x00006b00ff0877ac */ /* 0x000e240008000a00 */
[----:B------:R-:W-:-:S09]  /*0080*/  UISETP.GT.AND.EX UP0, UPT, UR5, URZ, UPT, UP0 ;  /* 0x000000ff0500728c */ /* 0x000fd2000bf04300 */
        /* <DEDUP_REMOVED lines=9> */
[----:B------:R-:W1:Y:S01]  /*0120*/  LDC.64 R2, c[0x0][0x380] ;  /* 0x0000e000ff027b82 */ /* 0x000e620000000a00 */
[----:B------:R-:W2:Y:S01]  /*0130*/  LDCU.64 UR6, c[0x0][0x388] ;  /* 0x00007100ff0677ac */ /* 0x000ea20008000a00 */
[----:B-1----:R-:W-:-:S06]  /*0140*/  IMAD.WIDE.U32 R2, R0, 0x8, R2 ;  /* 0x0000000800027825 */ /* 0x002fcc00078e0002 */
[----:B0-----:R-:W5:Y:S01]  /*0150*/  LDG.E.64 R2, desc[UR8][R2.64] ;  /* 0x0000000802027981 */ /* 0x001f62000c1e1b00 */
[C---:B--2---:R-:W-:Y:S01]  /*0160*/  IADD3 R9, P0, PT, R0.reuse, UR6, RZ ;  /* 0x0000000600097c10 */ /* 0x044fe2000ff1e0ff */
[----:B------:R-:W-:-:S04]  /*0170*/  VIADD R10, R0, 0x100 ;  /* 0x00000100000a7836 */ /* 0x000fc80000000000 */
[----:B------:R-:W-:-:S08]  /*0180*/  IMAD.X R8, RZ, RZ, UR7, P0 ;  /* 0x00000007ff087e24 */ /* 0x000fd000080e06ff */
.L_x_238:
[----:B0-----:R-:W-:Y:S05]  /*0190*/  BSYNC.RECONVERGENT B1 ;  /* 0x0000000000017941 */ /* 0x001fea0003800200 */
.L_x_237:
[----:B------:R-:W-:Y:S01]  /*01a0*/  ISETP.GE.AND P0, PT, R10, UR4, PT ;  /* 0x000000040a007c0c */ /* 0x000fe2000bf06270 */
[----:B------:R-:W-:-:S12]  /*01b0*/  BSSY.RECONVERGENT B1, `(.L_x_239) ;  /* 0x00000a9000017945 */ /* 0x000fd80003800200 */
[----:B------:R-:W-:Y:S05]  /*01c0*/  @P0 BRA `(.L_x_240) ;  /* 0x00000008009c0947 */ /* 0x000fea0003800000 */
[----:B------:R-:W-:Y:S01]  /*01d0*/  LOP3.LUT R4, RZ, R10, RZ, 0x33, !PT ;  /* 0x0000000aff047212 */ /* 0x000fe200078e33ff */
[----:B------:R-:W-:Y:S04]  /*01e0*/  BSSY.RECONVERGENT B2, `(.L_x_241) ;  /* 0x0000034000027945 */ /* 0x000fe80003800200 */
[----:B------:R-:W-:-:S05]  /*01f0*/  VIADD R16, R4, UR4 ;  /* 0x0000000404107c36 */ /* 0x000fca0008000000 */
[----:B------:R-:W-:-:S04]  /*0200*/  LOP3.LUT R4, R16, 0x300, RZ, 0xc0, !PT ;  /* 0x0000030010047812 */ /* 0x000fc800078ec0ff */
[----:B------:R-:W-:-:S13]  /*0210*/  ISETP.NE.AND P0, PT, R4, 0x300, PT ;  /* 0x000003000400780c */ /* 0x000fda0003f05270 */
[----:B------:R-:W-:Y:S05]  /*0220*/  @!P0 BRA `(.L_x_242) ;  /* 0x0000000000bc8947 */ /* 0x000fea0003800000 */
[----:B------:R-:W0:Y:S01]  /*0230*/  LDC.64 R4, c[0x0][0x380] ;  /* 0x0000e000ff047b82 */ /* 0x000e220000000a00 */
[----:B------:R-:W1:Y:S01]  /*0240*/  LDCU.64 UR6, c[0x0][0x388] ;  /* 0x00007100ff0677ac */ /* 0x000e620008000a00 */
[----:B------:R-:W-:-:S04]  /*0250*/  LEA.HI R6, R16, 0x1, RZ, 0x18 ;  /* 0x0000000110067811 */ /* 0x000fc800078fc0ff */
[----:B------:R-:W-:-:S05]  /*0260*/  LOP3.LUT R6, R6, 0x3, RZ, 0xc0, !PT ;  /* 0x0000000306067812 */ /* 0x000fca00078ec0ff */
[----:B------:R-:W-:Y:S01]  /*0270*/  IMAD.MOV R11, RZ, RZ, -R6 ;  /* 0x000000ffff0b7224 */ /* 0x000fe200078e0a06 */
[C---:B-1----:R-:W-:Y:S01]  /*0280*/  IADD3 R14, P0, PT, R10.reuse, UR6, RZ ;  /* 0x000000060a0e7c10 */ /* 0x042fe2000ff1e0ff */
[----:B0-----:R-:W-:-:S04]  /*0290*/  IMAD.WIDE.U32 R4, R10, 0x8, R4 ;  /* 0x000000080a047825 */ /* 0x001fc800078e0004 */
[----:B------:R-:W-:Y:S02]  /*02a0*/  IMAD.MOV.U32 R12, RZ, RZ, R4 ;  /* 0x000000ffff0c7224 */ /* 0x000fe400078e0004 */
[----:B------:R-:W-:Y:S02]  /*02b0*/  IMAD.MOV.U32 R13, RZ, RZ, R5 ;  /* 0x000000ffff0d7224 */ /* 0x000fe400078e0005 */
[----:B------:R-:W-:-:S07]  /*02c0*/  IMAD.X R15, RZ, RZ, UR7, P0 ;  /* 0x00000007ff0f7e24 */ /* 0x000fce00080e06ff */
.L_x_245:
        /* <DEDUP_REMOVED lines=31> */
.L_x_244:
[----:B------:R-:W-:Y:S05]  /*04c0*/  BSYNC.RECONVERGENT B3 ;  /* 0x0000000000037941 */ /* 0x000fea0003800200 */
.L_x_243:
[----:B------:R-:W-:Y:S01]  /*04d0*/  IADD3 R14, P0, PT, R14, 0x100, RZ ;  /* 0x000001000e0e7810 */ /* 0x000fe20007f1e0ff */
[----:B------:R-:W-:Y:S02]  /*04e0*/  VIADD R10, R10, 0x100 ;  /* 0x000001000a0a7836 */ /* 0x000fe40000000000 */
[----:B------:R-:W-:Y:S02]  /*04f0*/  IMAD.X R13, RZ, RZ, R13, P3 ;  /* 0x000000ffff0d7224 */ /* 0x000fe400018e060d */
[----:B------:R-:W-:Y:S01]  /*0500*/  IMAD.X R15, RZ, RZ, R15, P0 ;  /* 0x000000ffff0f7224 */ /* 0x000fe200000e060f */
[----:B------:R-:W-:Y:S07]  /*0510*/  @P2 BRA `(.L_x_245) ;  /* 0xfffffffc006c2947 */ /* 0x000fee000383ffff */
.L_x_242:
[----:B------:R-:W-:Y:S05]  /*0520*/  BSYNC.RECONVERGENT B2 ;  /* 0x0000000000027941 */ /* 0x000fea0003800200 */
.L_x_241:
[----:B------:R-:W-:-:S13]  /*0530*/  ISETP.GE.U32.AND P0, PT, R16, 0x300, PT ;  /* 0x000003001000780c */ /* 0x000fda0003f06070 */
[----:B------:R-:W-:Y:S05]  /*0540*/  @!P0 BRA `(.L_x_240) ;  /* 0x0000000400bc8947 */ /* 0x000fea0003800000 */
[----:B------:R-:W0:Y:S01]  /*0550*/  LDC.64 R4, c[0x0][0x380] ;  /* 0x0000e000ff047b82 */ /* 0x000e220000000a00 */
[----:B------:R-:W-:-:S07]  /*0560*/  VIADD R20, R10, 0x200 ;  /* 0x000002000a147836 */ /* 0x000fce0000000000 */
[----:B------:R-:W1:Y:S02]  /*0570*/  LDC.64 R6, c[0x0][0x388] ;  /* 0x0000e200ff067b82 */ /* 0x000e640000000a00 */
.L_x_254:
[----:B------:R-:W-:-:S04]  /*0580*/  VIADD R17, R20, 0xfffffe00 ;  /* 0xfffffe0014117836 */ /* 0x000fc80000000000 */
[----:B0-----:R-:W-:-:S05]  /*0590*/  IMAD.WIDE R24, R17, 0x8, R4 ;  /* 0x0000000811187825 */ /* 0x001fca00078e0204 */
[----:B------:R-:W2:Y:S04]  /*05a0*/  LDG.E.64 R18, desc[UR8][R24.64] ;  /* 0x0000000818127981 */ /* 0x000ea8000c1e1b00 */
[----:B-----5:R0:W5:Y:S04]  /*05b0*/  LDG.E.64 R14, desc[UR8][R24.64+0x800] ;  /* 0x00080008180e7981 */ /* 0x020168000c1e1b00 */
[----:B------:R0:W5:Y:S04]  /*05c0*/  LDG.E.64 R12, desc[UR8][R24.64+0x1000] ;  /* 0x00100008180c7981 */ /* 0x000168000c1e1b00 */
[----:B------:R0:W5:Y:S01]  /*05d0*/  LDG.E.64 R10, desc[UR8][R24.64+0x1800] ;  /* 0x00180008180a7981 */ /* 0x000162000c1e1b00 */
[----:B-1----:R-:W-:Y:S01]  /*05e0*/  IADD3 R26, P1, PT, R17, R6, RZ ;  /* 0x00000006111a7210 */ /* 0x002fe20007f3e0ff */
[----:B------:R-:W-:Y:S01]  /*05f0*/  BSSY.RECONVERGENT B2, `(.L_x_246) ;  /* 0x0000017000027945 */ /* 0x000fe20003800200 */
[----:B------:R-:W-:-:S02]  /*0600*/  VIADD R23, R20, 0xffffff00 ;  /* 0xffffff0014177836 */ /* 0x000fc40000000000 */
[----:B------:R-:W-:Y:S01]  /*0610*/  LEA.HI.X.SX32 R27, R17, R7, 0x1, P1 ;  /* 0x00000007111b7211 */ /* 0x000fe200008f0eff */
[----:B------:R-:W-:-:S04]  /*0620*/  IMAD.MOV.U32 R22, RZ, RZ, R26 ;  /* 0x000000ffff167224 */ /* 0x000fc800078e001a */
        /* <DEDUP_REMOVED lines=19> */
.L_x_247:
[----:B------:R-:W-:Y:S05]  /*0760*/  BSYNC.RECONVERGENT B2 ;  /* 0x0000000000027941 */ /* 0x000fea0003800200 */
.L_x_246:
[----:B-----5:R-:W-:Y:S01]  /*0770*/  DSETP.GEU.AND P0, PT, R16, R14, PT ;  /* 0x0000000e1000722a */ /* 0x020fe20003f0e000 */
[C---:B------:R-:W-:Y:S01]  /*0780*/  IADD3 R19, P1, PT, R23.reuse, R6, RZ ;  /* 0x0000000617137210 */ /* 0x040fe20007f3e0ff */
[----:B------:R-:W-:Y:S01]  /*0790*/  BSSY.RECONVERGENT B2, `(.L_x_248) ;  /* 0x0000015000027945 */ /* 0x000fe20003800200 */
[----:B------:R-:W-:Y:S02]  /*07a0*/  IMAD.MOV.U32 R2, RZ, RZ, R14 ;  /* 0x000000ffff027224 */ /* 0x000fe400078e000e */
[----:B------:R-:W-:Y:S01]  /*07b0*/  LEA.HI.X.SX32 R18, R23, R7, 0x1, P1 ;  /* 0x0000000717127211 */ /* 0x000fe200008f0eff */
        /* <DEDUP_REMOVED lines=18> */
.L_x_249:
[----:B------:R-:W-:Y:S05]  /*08e0*/  BSYNC.RECONVERGENT B2 ;  /* 0x0000000000027941 */ /* 0x000fea0003800200 */
.L_x_248:
[----:B------:R-:W-:Y:S01]  /*08f0*/  DSETP.GEU.AND P0, PT, R2, R12, PT ;  /* 0x0000000c0200722a */ /* 0x000fe20003f0e000 */
[CC--:B------:R-:W-:Y:S01]  /*0900*/  IADD3 R22, P1, PT, R20.reuse, R6.reuse, RZ ;  /* 0x0000000614167210 */ /* 0x0c0fe20007f3e0ff */
[C---:B------:R-:W-:Y:S01]  /*0910*/  VIADD R16, R20.reuse, 0x100 ;  /* 0x0000010014107836 */ /* 0x040fe20000000000 */
[----:B------:R-:W-:Y:S01]  /*0920*/  BSSY.RECONVERGENT B2, `(.L_x_250) ;  /* 0x0000016000027945 */ /* 0x000fe20003800200 */
[----:B------:R-:W-:Y:S01]  /*0930*/  IMAD.MOV.U32 R14, RZ, RZ, R12 ;  /* 0x000000ffff0e7224 */ /* 0x000fe200078e000c */
[----:B------:R-:W-:Y:S01]  /*0940*/  LEA.HI.X.SX32 R19, R20, R7, 0x1, P1 ;  /* 0x0000000714137211 */ /* 0x000fe200008f0eff */
[----:B------:R-:W-:Y:S01]  /*0950*/  IMAD.MOV.U32 R17, RZ, RZ, R22 ;  /* 0x000000ffff117224 */ /* 0x000fe200078e0016 */
[----:B------:R-:W-:Y:S01]  /*0960*/  IADD3 R24, P2, PT, R16, R6, RZ ;  /* 0x0000000610187210 */ /* 0x000fe20007f5e0ff */
[----:B------:R-:W-:Y:S02]  /*0970*/  IMAD.MOV.U32 R15, RZ, RZ, R13 ;  /* 0x000000ffff0f7224 */ /* 0x000fe400078e000d */
[----:B------:R-:W-:-:S04]  /*0980*/  IMAD.MOV.U32 R18, RZ, RZ, R19 ;  /* 0x000000ffff127224 */ /* 0x000fc800078e0013 */
[----:B------:R-:W-:Y:S06]  /*0990*/  @!P0 BRA `(.L_x_251) ;  /* 0x0000000000388947 */ /* 0x000fec0003800000 */
        /* <DEDUP_REMOVED lines=14> */
.L_x_251:
[----:B------:R-:W-:Y:S05]  /*0a80*/  BSYNC.RECONVERGENT B2 ;  /* 0x0000000000027941 */ /* 0x000fea0003800200 */
.L_x_250:
[----:B------:R-:W-:Y:S01]  /*0a90*/  DSETP.GEU.AND P0, PT, R14, R10, PT ;  /* 0x0000000a0e00722a */ /* 0x000fe20003f0e000 */
[----:B------:R-:W-:Y:S01]  /*0aa0*/  LEA.HI.X.SX32 R13, R16, R7, 0x1, P2 ;  /* 0x00000007100d7211 */ /* 0x000fe200010f0eff */
[----:B------:R-:W-:Y:S01]  /*0ab0*/  BSSY.RECONVERGENT B2, `(.L_x_252) ;  /* 0x0000014000027945 */ /* 0x000fe20003800200 */
[----:B------:R-:W-:Y:S02]  /*0ac0*/  IMAD.MOV.U32 R9, RZ, RZ, R24 ;  /* 0x000000ffff097224 */ /* 0x000fe400078e0018 */
[----:B------:R-:W-:Y:S02]  /*0ad0*/  IMAD.MOV.U32 R2, RZ, RZ, R10 ;  /* 0x000000ffff027224 */ /* 0x000fe400078e000a */
[----:B------:R-:W-:Y:S02]  /*0ae0*/  IMAD.MOV.U32 R8, RZ, RZ, R13 ;  /* 0x000000ffff087224 */ /* 0x000fe400078e000d */
[----:B------:R-:W-:-:S05]  /*0af0*/  IMAD.MOV.U32 R3, RZ, RZ, R11 ;  /* 0x000000ffff037224 */ /* 0x000fca00078e000b */
        /* <DEDUP_REMOVED lines=15> */
.L_x_253:
[----:B------:R-:W-:Y:S05]  /*0bf0*/  BSYNC.RECONVERGENT B2 ;  /* 0x0000000000027941 */ /* 0x000fea0003800200 */
.L_x_252:
[C---:B------:R-:W-:Y:S02]  /*0c00*/  VIADD R10, R20.reuse, 0x200 ;  /* 0x00000200140a7836 */ /* 0x040fe40000000000 */
[----:B------:R-:W-:-:S03]  /*0c10*/  VIADD R20, R20, 0x400 ;  /* 0x0000040014147836 */ /* 0x000fc60000000000 */
[----:B------:R-:W-:-:S13]  /*0c20*/  ISETP.GE.AND P0, PT, R10, UR5, PT ;  /* 0x000000050a007c0c */ /* 0x000fda000bf06270 */
[----:B------:R-:W-:Y:S05]  /*0c30*/  @!P0 BRA `(.L_x_254) ;  /* 0xfffffff800508947 */ /* 0x000fea000383ffff */
.L_x_240:
[----:B------:R-:W-:Y:S05]  /*0c40*/  BSYNC.RECONVERGENT B1 ;  /* 0x0000000000017941 */ /* 0x000fea0003800200 */
.L_x_239:
[----:B------:R-:W0:Y:S02]  /*0c50*/  LDCU UR6, c[0x0][0x398] ;  /* 0x00007300ff0677ac */ /* 0x000e240008000800 */
[----:B0-----:R-:W-:-:S09]  /*0c60*/  UISETP.GE.AND UP0, UPT, UR6, 0x100, UPT ;  /* 0x000001000600788c */ /* 0x001fd2000bf06270 */
[----:B------:R-:W-:Y:S05]  /*0c70*/  BRA.U !UP0, `(.L_x_255) ;  /* 0x0000001508507547 */ /* 0x000fea000b800000 */
        /* <DEDUP_REMOVED lines=32> */
.L_x_257:
[----:B------:R-:W-:Y:S05]  /*0e80*/  BSYNC.RECONVERGENT B1 ;  /* 0x0000000000017941 */ /* 0x000fea0003800200 */
.L_x_256:
        /* <DEDUP_REMOVED lines=12> */
[----:B---3--:R-:W-:Y:S01]  /*0f50*/  MOV R8, R14 ;  /* 0x0000000e00087202 */ /* 0x008fe20000000f00 */
[----:B----4-:R-:W-:Y:S02]  /*0f60*/  IMAD.MOV.U32 R9, RZ, RZ, R13 ;  /* 0x000000ffff097224 */ /* 0x010fe400078e000d */
[----:B------:R-:W-:Y:S02]  /*0f70*/  IMAD.MOV.U32 R2, RZ, RZ, R6 ;  /* 0x000000ffff027224 */ /* 0x000fe400078e0006 */
[----:B------:R-:W-:-:S08]  /*0f80*/  IMAD.MOV.U32 R3, RZ, RZ, R7 ;  /* 0x000000ffff037224 */ /* 0x000fd000078e0007 */
        /* <DEDUP_REMOVED lines=15> */
.L_x_259:
[----:B------:R-:W-:Y:S05]  /*1080*/  BSYNC.RECONVERGENT B1 ;  /* 0x0000000000017941 */ /* 0x000fea0003800200 */
.L_x_258:
        /* <DEDUP_REMOVED lines=31> */
.L_x_261:
[----:B------:R-:W-:Y:S05]  /*1280*/  BSYNC.RECONVERGENT B1 ;  /* 0x0000000000017941 */ /* 0x000fea0003800200 */
.L_x_260:
        /* <DEDUP_REMOVED lines=31> */
.L_x_263:
[----:B------:R-:W-:Y:S05]  /*1480*/  BSYNC.RECONVERGENT B1 ;  /* 0x0000000000017941 */ /* 0x000fea0003800200 */
.L_x_262:
        /* <DEDUP_REMOVED lines=12> */
[----:B--2---:R-:W-:Y:S01]  /*1550*/  IMAD.MOV.U32 R14, RZ, RZ, R7 ;  /* 0x000000ffff0e7224 */ /* 0x004fe200078e0007 */
[----:B------:R-:W-:Y:S01]  /*1560*/  MOV R13, R5 ;  /* 0x00000005000d7202 */ /* 0x000fe20000000f00 */
[----:B----4-:R-:W-:Y:S02]  /*1570*/  IMAD.MOV.U32 R15, RZ, RZ, R6 ;  /* 0x000000ffff0f7224 */ /* 0x010fe400078e0006 */
        /* <DEDUP_REMOVED lines=16> */
.L_x_265:
[----:B------:R-:W-:Y:S05]  /*1680*/  BSYNC.RECONVERGENT B1 ;  /* 0x0000000000017941 */ /* 0x000fea0003800200 */
.L_x_264:
        /* <DEDUP_REMOVED lines=11> */
.L_x_267:
[----:B------:R-:W-:Y:S05]  /*1740*/  BSYNC.RECONVERGENT B1 ;  /* 0x0000000000017941 */ /* 0x000fea0003800200 */
.L_x_266:
        /* <DEDUP_REMOVED lines=8> */
[----:B-1234-:R-:W1:Y:S04]  /*17d0*/  LDS.128 R4, [R0+0x20] ;  /* 0x0000200000047984 */ /* 0x01ee680000000c00 */
[----:B------:R2:W3:Y:S04]  /*17e0*/  LDS.64 R2, [R0+0x80] ;  /* 0x0000800000027984 */ /* 0x0004e80000000a00 */
[----:B------:R2:W4:Y:S01]  /*17f0*/  LDS.128 R8, [R0+0x30] ;  /* 0x0000300000087984 */ /* 0x0005220000000c00 */
        /* <DEDUP_REMOVED lines=20> */
.L_x_270:
[----:B------:R-:W-:Y:S05]  /*1940*/  BSYNC.RECONVERGENT B1 ;  /* 0x0000000000017941 */ /* 0x000fea0003800200 */
.L_x_269:
        /* <DEDUP_REMOVED lines=23> */
.L_x_272:
[----:B------:R-:W-:Y:S05]  /*1ac0*/  BSYNC.RECONVERGENT B1 ;  /* 0x0000000000017941 */ /* 0x000fea0003800200 */
.L_x_271:
        /* <DEDUP_REMOVED lines=21> */
.L_x_274:
[----:B------:R-:W-:Y:S05]  /*1c20*/  BSYNC.RECONVERGENT B1 ;  /* 0x0000000000017941 */ /* 0x000fea0003800200 */
.L_x_273:
        /* <DEDUP_REMOVED lines=23> */
.L_x_276:
[----:B------:R-:W-:Y:S05]  /*1da0*/  BSYNC.RECONVERGENT B1 ;  /* 0x0000000000017941 */ /* 0x000fea0003800200 */
.L_x_275:
[----:B------:R-:W-:Y:S01]  /*1db0*/  DSETP.GEU.AND P0, PT, R12, R18, PT ;  /* 0x000000120c00722a */ /* 0x000fe20003f0e000 */
[----:B------:R-:W-:Y:S01]  /*1dc0*/  BSSY.RECONVERGENT B1, `(.L_x_277) ;  /* 0x0000014000017945 */ /* 0x000fe20003800200 */
[----:B------:R-:W-:Y:S01]  /*1dd0*/  IMAD.MOV.U32 R14, RZ, RZ, R18 ;  /* 0x000000ffff0e7224 */ /* 0x000fe200078e0012 */
[----:B------:R-:W-:Y:S01]  /*1de0*/  MOV R15, R19 ;  /* 0x00000013000f7202 */ /* 0x000fe20000000f00 */
[----:B-1----:R-:W-:Y:S02]  /*1df0*/  IMAD.MOV.U32 R21, RZ, RZ, R8 ;  /* 0x000000ffff157224 */ /* 0x002fe400078e0008 */
[----:B------:R-:W-:-:S08]  /*1e00*/  IMAD.MOV.U32 R23, RZ, RZ, R9 ;  /* 0x000000ffff177224 */ /* 0x000fd000078e0009 */
        /* <DEDUP_REMOVED lines=15> */
.L_x_278:
[----:B------:R-:W-:Y:S05]  /*1f00*/  BSYNC.RECONVERGENT B1 ;  /* 0x0000000000017941 */ /* 0x000fea0003800200 */
.L_x_277:
        /* <DEDUP_REMOVED lines=21> */
.L_x_280:
[----:B------:R-:W-:Y:S05]  /*2060*/  BSYNC.RECONVERGENT B1 ;  /* 0x0000000000017941 */ /* 0x000fea0003800200 */
.L_x_279:
        /* <DEDUP_REMOVED lines=21> */
.L_x_255:
[----:B------:R-:W0:Y:S01]  /*21c0*/  S2R R4, SR_LANEID ;  /* 0x0000000000047919 */ /* 0x000e220000000000 */
[----:B------:R-:W-:Y:S01]  /*21d0*/  LOP3.LUT R5, R0, 0x3e0, RZ, 0xc0, !PT ;  /* 0x000003e000057812 */ /* 0x000fe200078ec0ff */
[----:B------:R-:W-:Y:S01]  /*21e0*/  BSSY.RECONVERGENT B1, `(.L_x_281) ;  /* 0x0000024000017945 */ /* 0x000fe20003800200 */
[----:B------:R-:W-:Y:S02]  /*21f0*/  IMAD.MOV.U32 R12, RZ, RZ, R9 ;  /* 0x000000ffff0c7224 */ /* 0x000fe400078e0009 */
[----:B------:R-:W-:Y:S02]  /*2200*/  IMAD.MOV.U32 R14, RZ, RZ, R8 ;  /* 0x000000ffff0e7224 */ /* 0x000fe400078e0008 */
[----:B------:R-:W-:Y:S01]  /*2210*/  VIADD R6, R5, 0x20 ;  /* 0x0000002005067836 */ /* 0x000fe20000000000 */
[----:B------:R-:W-:Y:S01]  /*2220*/  LOP3.LUT R5, RZ, R5, RZ, 0x33, !PT ;  /* 0x00000005ff057212 */ /* 0x000fe200078e33ff */
[----:B-----5:R-:W-:-:S03]  /*2230*/  IMAD.MOV.U32 R7, RZ, RZ, R3 ;  /* 0x000000ffff077224 */ /* 0x020fc600078e0003 */
[----:B------:R-:W-:Y:S01]  /*2240*/  ISETP.GT.AND P0, PT, R6, UR6, PT ;  /* 0x0000000606007c0c */ /* 0x000fe2000bf04270 */
[----:B------:R-:W-:Y:S02]  /*2250*/  VIADD R5, R5, UR6 ;  /* 0x0000000605057c36 */ /* 0x000fe40008000000 */
[----:B------:R-:W-:-:S03]  /*2260*/  IMAD.MOV.U32 R6, RZ, RZ, R2 ;  /* 0x000000ffff067224 */ /* 0x000fc600078e0002 */
[----:B------:R-:W-:-:S05]  /*2270*/  SEL R5, R5, 0x1f, P0 ;  /* 0x0000001f05057807 */ /* 0x000fca0000000000 */
[----:B------:R1:W2:Y:S04]  /*2280*/  SHFL.DOWN PT, R10, R2, 0x1, R5 ;  /* 0x08200000020a7989 */ /* 0x0002a800000e0005 */
[----:B------:R1:W3:Y:S04]  /*2290*/  SHFL.DOWN PT, R11, R3, 0x1, R5 ;  /* 0x08200000030b7989 */ /* 0x0002e800000e0005 */
[----:B------:R1:W4:Y:S01]  /*22a0*/  SHFL.DOWN PT, R16, R9, 0x1, R5 ;  /* 0x0820000009107989 */ /* 0x00032200000e0005 */
[----:B0-----:R-:W-:-:S03]  /*22b0*/  ISETP.GE.AND P0, PT, R4, R5, PT ;  /* 0x000000050400720c */ /* 0x001fc60003f06270 */
[----:B------:R1:W0:Y:S10]  /*22c0*/  SHFL.DOWN PT, R13, R8, 0x1, R5 ;  /* 0x08200000080d7989 */ /* 0x00023400000e0005 */
[----:B-1----:R-:W-:Y:S05]  /*22d0*/  @P0 BRA `(.L_x_282) ;  /* 0x0000000000500947 */ /* 0x002fea0003800000 */
[----:B--23--:R-:W-:Y:S01]  /*22e0*/  DSETP.GEU.AND P0, PT, R2, R10, PT ;  /* 0x0000000a0200722a */ /* 0x00cfe20003f0e000 */
        /* <DEDUP_REMOVED lines=19> */
.L_x_282:
[----:B------:R-:W-:Y:S05]  /*2420*/  BSYNC.RECONVERGENT B1 ;  /* 0x0000000000017941 */ /* 0x000fea0003800200 */
.L_x_281:
[----:B------:R-:W-:Y:S01]  /*2430*/  VIADD R2, R4, 0x2 ;  /* 0x0000000204027836 */ /* 0x000fe20000000000 */
[----:B------:R1:W1:Y:S01]  /*2440*/  SHFL.DOWN PT, R8, R6, 0x2, R5 ;  /* 0x0840000006087989 */ /* 0x00026200000e0005 */
[----:B------:R-:W-:Y:S01]  /*2450*/  BSSY.RECONVERGENT B1, `(.L_x_283) ;  /* 0x000001e000017945 */ /* 0x000fe20003800200 */
[----:B--2---:R-:W-:Y:S01]  /*2460*/  IMAD.MOV.U32 R10, RZ, RZ, R12 ;  /* 0x000000ffff0a7224 */ /* 0x004fe200078e000c */
[----:B----4-:R-:W-:Y:S01]  /*2470*/  MOV R16, R14 ;  /* 0x0000000e00107202 */ /* 0x010fe20000000f00 */
[----:B------:R2:W4:Y:S01]  /*2480*/  SHFL.DOWN PT, R9, R7, 0x2, R5 ;  /* 0x0840000007097989 */ /* 0x00052200000e0005 */
[----:B------:R-:W-:Y:S01]  /*2490*/  ISETP.GT.AND P0, PT, R2, R5, PT ;  /* 0x000000050200720c */ /* 0x000fe20003f04270 */
[----:B------:R-:W-:Y:S02]  /*24a0*/  IMAD.MOV.U32 R2, RZ, RZ, R6 ;  /* 0x000000ffff027224 */ /* 0x000fe400078e0006 */
[----:B---3--:R2:W3:Y:S01]  /*24b0*/  SHFL.DOWN PT, R11, R12, 0x2, R5 ;  /* 0x084000000c0b7989 */ /* 0x0084e200000e0005 */
[----:B------:R-:W-:-:S03]  /*24c0*/  IMAD.MOV.U32 R3, RZ, RZ, R7 ;  /* 0x000000ffff037224 */ /* 0x000fc600078e0007 */
[----:B0-----:R2:W0:Y:S06]  /*24d0*/  SHFL.DOWN PT, R13, R14, 0x2, R5 ;  /* 0x084000000e0d7989 */ /* 0x00142c00000e0005 */
[----:B------:R-:W-:Y:S05]  /*24e0*/  @P0 BRA `(.L_x_284) ;  /* 0x0000000000500947 */ /* 0x000fea0003800000 */
[----:B-1--4-:R-:W-:Y:S01]  /*24f0*/  DSETP.GEU.AND P0, PT, R6, R8, PT ;  /* 0x000000080600722a */ /* 0x012fe20003f0e000 */
        /* <DEDUP_REMOVED lines=19> */
.L_x_284:
[----:B------:R-:W-:Y:S05]  /*2630*/  BSYNC.RECONVERGENT B1 ;  /* 0x0000000000017941 */ /* 0x000fea0003800200 */
.L_x_283:
[----:B-1----:R-:W-:Y:S01]  /*2640*/  VIADD R6, R4, 0x4 ;  /* 0x0000000404067836 */ /* 0x002fe20000000000 */
[----:B------:R1:W1:Y:S01]  /*2650*/  SHFL.DOWN PT, R8, R2, 0x4, R5 ;  /* 0x0880000002087989 */ /* 0x00026200000e0005 */
[----:B------:R-:W-:Y:S01]  /*2660*/  BSSY.RECONVERGENT B1, `(.L_x_285) ;  /* 0x000001e000017945 */ /* 0x000fe20003800200 */
[----:B--2---:R-:W-:Y:S02]  /*2670*/  IMAD.MOV.U32 R12, RZ, RZ, R10 ;  /* 0x000000ffff0c7224 */ /* 0x004fe400078e000a */
[----:B------:R-:W-:Y:S01]  /*2680*/  ISETP.GT.AND P0, PT, R6, R5, PT ;  /* 0x000000050600720c */ /* 0x000fe20003f04270 */
[----:B----4-:R2:W4:Y:S01]  /*2690*/  SHFL.DOWN PT, R9, R3, 0x4, R5 ;  /* 0x0880000003097989 */ /* 0x01052200000e0005 */
[----:B------:R-:W-:Y:S02]  /*26a0*/  IMAD.MOV.U32 R14, RZ, RZ, R16 ;  /* 0x000000ffff0e7224 */ /* 0x000fe400078e0010 */
[----:B------:R-:W-:Y:S01]  /*26b0*/  IMAD.MOV.U32 R6, RZ, RZ, R2 ;  /* 0x000000ffff067224 */ /* 0x000fe200078e0002 */
[----:B---3--:R2:W3:Y:S01]  /*26c0*/  SHFL.DOWN PT, R11, R10, 0x4, R5 ;  /* 0x088000000a0b7989 */ /* 0x0084e200000e0005 */
[----:B------:R-:W-:-:S03]  /*26d0*/  IMAD.MOV.U32 R7, RZ, RZ, R3 ;  /* 0x000000ffff077224 */ /* 0x000fc600078e0003 */
[----:B0-----:R2:W0:Y:S04]  /*26e0*/  SHFL.DOWN PT, R13, R16, 0x4, R5 ;  /* 0x08800000100d7989 */ /* 0x00142800000e0005 */
        /* <DEDUP_REMOVED lines=21> */
.L_x_286:
[----:B------:R-:W-:Y:S05]  /*2840*/  BSYNC.RECONVERGENT B1 ;  /* 0x0000000000017941 */ /* 0x000fea0003800200 */
.L_x_285:
        /* <DEDUP_REMOVED lines=32> */
.L_x_288:
[----:B------:R-:W-:Y:S05]  /*2a50*/  BSYNC.RECONVERGENT B1 ;  /* 0x0000000000017941 */ /* 0x000fea0003800200 */
.L_x_287:
[----:B-1----:R-:W-:Y:S01]  /*2a60*/  VIADD R8, R4, 0x10 ;  /* 0x0000001004087836 */ /* 0x002fe20000000000 */
[----:B------:R1:W1:Y:S01]  /*2a70*/  SHFL.DOWN PT, R6, R2, 0x10, R5 ;  /* 0x0a00000002067989 */ /* 0x00026200000e0005 */
[----:B------:R-:W-:Y:S01]  /*2a80*/  BSSY.RECONVERGENT B1, `(.L_x_289) ;  /* 0x000001e000017945 */ /* 0x000fe20003800200 */
[----:B--2---:R-:W-:Y:S01]  /*2a90*/  IMAD.MOV.U32 R14, RZ, RZ, R10 ;  /* 0x000000ffff0e7224 */ /* 0x004fe200078e000a */
[----:B------:R-:W-:Y:S01]  /*2aa0*/  MOV R15, R16 ;  /* 0x00000010000f7202 */ /* 0x000fe20000000f00 */
[----:B------:R2:W1:Y:S01]  /*2ab0*/  SHFL.DOWN PT, R7, R3, 0x10, R5 ;  /* 0x0a00000003077989 */ /* 0x00046200000e0005 */
[----:B------:R-:W-:Y:S01]  /*2ac0*/  ISETP.GT.AND P0, PT, R8, R5, PT ;  /* 0x000000050800720c */ /* 0x000fe20003f04270 */
[----:B------:R-:W-:Y:S02]  /*2ad0*/  IMAD.MOV.U32 R12, RZ, RZ, R2 ;  /* 0x000000ffff0c7224 */ /* 0x000fe400078e0002 */
[----:B----4-:R2:W4:Y:S01]  /*2ae0*/  SHFL.DOWN PT, R9, R10, 0x10, R5 ;  /* 0x0a0000000a097989 */ /* 0x01052200000e0005 */
[----:B0-----:R-:W-:-:S03]  /*2af0*/  IMAD.MOV.U32 R13, RZ, RZ, R3 ;  /* 0x000000ffff0d7224 */ /* 0x001fc600078e0003 */
[----:B---3--:R2:W0:Y:S06]  /*2b00*/  SHFL.DOWN PT, R11, R16, 0x10, R5 ;  /* 0x0a000000100b7989 */ /* 0x00842c00000e0005 */
[----:B------:R-:W-:Y:S05]  /*2b10*/  @P0 BRA `(.L_x_290) ;  /* 0x0000000000500947 */ /* 0x000fea0003800000 */
[----:B-1----:R-:W-:Y:S01]  /*2b20*/  DSETP.GEU.AND P0, PT, R2, R6, PT ;  /* 0x000000060200722a */ /* 0x002fe20003f0e000 */
        /* <DEDUP_REMOVED lines=19> */
.L_x_290:
[----:B------:R-:W-:Y:S05]  /*2c60*/  BSYNC.RECONVERGENT B1 ;  /* 0x0000000000017941 */ /* 0x000fea0003800200 */
.L_x_289:
[----:B------:R-:W-:Y:S01]  /*2c70*/  ISETP.NE.AND P0, PT, R4, RZ, PT ;  /* 0x000000ff0400720c */ /* 0x000fe20003f05270 */
[----:B------:R-:W-:-:S12]  /*2c80*/  BSSY.RECONVERGENT B1, `(.L_x_291) ;  /* 0x000000a000017945 */ /* 0x000fd80003800200 */
[----:B------:R-:W-:Y:S05]  /*2c90*/  @P0 BRA `(.L_x_292) ;  /* 0x0000000000200947 */ /* 0x000fea0003800000 */
[----:B------:R-:W3:Y:S01]  /*2ca0*/  S2R R4, SR_CgaCtaId ;  /* 0x0000000000047919 */ /* 0x000ee20000008800 */
[----:B--2---:R-:W-:Y:S02]  /*2cb0*/  MOV R3, 0x400 ;  /* 0x0000040000037802 */ /* 0x004fe40000000f00 */
[----:B-1----:R-:W-:-:S04]  /*2cc0*/  SHF.R.U32.HI R2, RZ, 0x1, R0 ;  /* 0x00000001ff027819 */ /* 0x002fc80000011600 */
[----:B------:R-:W-:Y:S02]  /*2cd0*/  LOP3.LUT R2, R2, 0x1f0, RZ, 0xc0, !PT ;  /* 0x000001f002027812 */ /* 0x000fe400078ec0ff */
[----:B---3--:R-:W-:-:S05]  /*2ce0*/  LEA R3, R4, R3, 0x18 ;  /* 0x0000000304037211 */ /* 0x008fca00078ec0ff */
[----:B------:R-:W-:-:S05]  /*2cf0*/  IMAD.IADD R3, R2, 0x1, R3 ;  /* 0x0000000102037824 */ /* 0x000fca00078e0203 */
[----:B------:R3:W-:Y:S04]  /*2d00*/  STS.64 [R3+0x10], R14 ;  /* 0x0000100e03007388 */ /* 0x0007e80000000a00 */
[----:B------:R3:W-:Y:S02]  /*2d10*/  STS.64 [R3+0x8], R12 ;  /* 0x0000080c03007388 */ /* 0x0007e40000000a00 */
.L_x_292:
[----:B------:R-:W-:Y:S05]  /*2d20*/  BSYNC.RECONVERGENT B1 ;  /* 0x0000000000017941 */ /* 0x000fea0003800200 */
.L_x_291:
[----:B------:R-:W-:Y:S01]  /*2d30*/  BAR.SYNC.DEFER_BLOCKING 0x0 ;  /* 0x0000000000007b1d */ /* 0x000fe20000010000 */
[----:B------:R-:W-:-:S13]  /*2d40*/  ISETP.NE.AND P1, PT, R0, RZ, PT ;  /* 0x000000ff0000720c */ /* 0x000fda0003f25270 */
[----:B------:R-:W-:Y:S05]  /*2d50*/  @P1 BRA `(.L_x_268) ;  /* 0x0000003400c41947 */ /* 0x000fea0003800000 */
[----:B------:R-:W-:Y:S01]  /*2d60*/  UISETP.GE.AND UP0, UPT, UR6, 0x21, UPT ;  /* 0x000000210600788c */ /* 0x000fe2000bf06270 */
[----:B0-----:R-:W-:Y:S02]  /*2d70*/  IMAD.MOV.U32 R11, RZ, RZ, R14 ;  /* 0x000000ffff0b7224 */ /* 0x001fe400078e000e */
[----:B------:R-:W-:Y:S02]  /*2d80*/  IMAD.MOV.U32 R8, RZ, RZ, R15 ;  /* 0x000000ffff087224 */ /* 0x000fe400078e000f */
[----:B-1----:R-:W-:Y:S02]  /*2d90*/  IMAD.MOV.U32 R2, RZ, RZ, R12 ;  /* 0x000000ffff027224 */ /* 0x002fe400078e000c */
[----:B--23--:R-:W-:Y:S02]  /*2da0*/  IMAD.MOV.U32 R3, RZ, RZ, R13 ;  /* 0x000000ffff037224 */ /* 0x00cfe400078e000d */
[----:B------:R-:W-:Y:S05]  /*2db0*/  BRA.U !UP0, `(.L_x_293) ;  /* 0x00000001086c7547 */ /* 0x000fea000b800000 */
[----:B------:R-:W0:Y:S01]  /*2dc0*/  S2UR UR5, SR_CgaCtaId ;  /* 0x00000000000579c3 */ /* 0x000e220000008800 */
[----:B------:R-:W-:Y:S01]  /*2dd0*/  UMOV UR4, 0x400 ;  /* 0x0000040000047882 */ /* 0x000fe20000000000 */
[----:B------:R-:W-:Y:S01]  /*2de0*/  BSSY.RECONVERGENT B1, `(.L_x_293) ;  /* 0x0000018000017945 */ /* 0x000fe20003800200 */
[----:B0-----:R-:W-:-:S09]  /*2df0*/  ULEA UR4, UR5, UR4, 0x18 ;  /* 0x0000000405047291 */ /* 0x001fd2000f8ec0ff */
[----:B------:R-:W0:Y:S04]  /*2e00*/  LDS.64 R4, [UR4+0x18] ;  /* 0x00001804ff047984 */ /* 0x000e280008000a00 */
        /* <DEDUP_REMOVED lines=21> */
.L_x_294:
[----:B------:R-:W-:Y:S05]  /*2f60*/  BSYNC.RECONVERGENT B1 ;  /* 0x0000000000017941 */ /* 0x000fea0003800200 */
.L_x_293:
[----:B------:R-:W-:Y:S01]  /*2f70*/  UISETP.GE.AND UP0, UPT, UR6, 0x41, UPT ;  /* 0x000000410600788c */ /* 0x000fe2000bf06270 */
[----:B----4-:R-:W-:Y:S02]  /*2f80*/  IMAD.MOV.U32 R9, RZ, RZ, R11 ;  /* 0x000000ffff097224 */ /* 0x010fe400078e000b */
        /* <DEDUP_REMOVED lines=30> */
.L_x_296:
[----:B------:R-:W-:Y:S05]  /*3170*/  BSYNC.RECONVERGENT B1 ;  /* 0x0000000000017941 */ /* 0x000fea0003800200 */
.L_x_295:
[----:B------:R-:W-:Y:S01]  /*3180*/  UISETP.GE.AND UP0, UPT, UR6, 0x61, UPT ;  /* 0x000000610600788c */ /* 0x000fe2000bf06270 */
[----:B------:R-:W-:Y:S01]  /*3190*/  IMAD.MOV.U32 R11, RZ, RZ, R9 ;  /* 0x000000ffff0b7224 */ /* 0x000fe200078e0009 */
[----:B------:R-:W-:Y:S01]  /*31a0*/  MOV R3, R5 ;  /* 0x0000000500037202 */ /* 0x000fe20000000f00 */
[----:B------:R-:W-:Y:S02]  /*31b0*/  IMAD.MOV.U32 R8, RZ, RZ, R0 ;  /* 0x000000ffff087224 */ /* 0x000fe400078e0000 */
[----:B------:R-:W-:-:S04]  /*31c0*/  IMAD.MOV.U32 R2, RZ, RZ, R4 ;  /* 0x000000ffff027224 */ /* 0x000fc800078e0004 */
        /* <DEDUP_REMOVED lines=27> */
.L_x_298:
[----:B------:R-:W-:Y:S05]  /*3380*/  BSYNC.RECONVERGENT B1 ;  /* 0x0000000000017941 */ /* 0x000fea0003800200 */
.L_x_297:
        /* <DEDUP_REMOVED lines=32> */
.L_x_300:
[----:B------:R-:W-:Y:S05]  /*3590*/  BSYNC.RECONVERGENT B1 ;  /* 0x0000000000017941 */ /* 0x000fea0003800200 */
.L_x_299:
        /* <DEDUP_REMOVED lines=32> */
.L_x_302:
[----:B------:R-:W-:Y:S05]  /*37a0*/  BSYNC.RECONVERGENT B1 ;  /* 0x0000000000017941 */ /* 0x000fea0003800200 */
.L_x_301:
        /* <DEDUP_REMOVED lines=14> */
[----:B------:R-:W-:Y:S01]  /*3890*/  IMAD.MOV.U32 R5, RZ, RZ, R7 ;  /* 0x000000ffff057224 */ /* 0x000fe200078e0007 */
[----:B-1----:R-:W-:Y:S01]  /*38a0*/  MOV R9, R12 ;  /* 0x0000000c00097202 */ /* 0x002fe20000000f00 */
[----:B------:R-:W-:-:S09]  /*38b0*/  IMAD.MOV.U32 R0, RZ, RZ, R13 ;  /* 0x000000ffff007224 */ /* 0x000fd200078e000d */
        /* <DEDUP_REMOVED lines=15> */
.L_x_304:
[----:B------:R-:W-:Y:S05]  /*39b0*/  BSYNC.RECONVERGENT B1 ;  /* 0x0000000000017941 */ /* 0x000fea0003800200 */
.L_x_303:
        /* <DEDUP_REMOVED lines=32> */
.L_x_236:
[----:B------:R-:W1:Y:S01]  /*3bc0*/  S2R R0, SR_TID.X ;  /* 0x0000000000007919 */ /* 0x000e620000002100 */
[----:B------:R-:W1:Y:S01]  /*3bd0*/  LDC.64 R2, c[0x0][0x380] ;  /* 0x0000e000ff027b82 */ /* 0x000e620000000a00 */
[----:B------:R-:W2:Y:S01]  /*3be0*/  LDCU.64 UR6, c[0x0][0x388] ;  /* 0x00007100ff0677ac */ /* 0x000ea20008000a00 */
[----:B-1----:R-:W-:-:S05]  /*3bf0*/  IMAD.WIDE.U32 R2, R0, 0x8, R2 ;  /* 0x0000000800027825 */ /* 0x002fca00078e0002 */
[----:B0-----:R-:W3:Y:S04]  /*3c00*/  LDG.E.64 R4, desc[UR8][R2.64] ;  /* 0x0000000802047981 */ /* 0x001ee8000c1e1b00 */
[----:B------:R-:W3:Y:S04]  /*3c10*/  LDG.E.64 R6, desc[UR8][R2.64+0x800] ;  /* 0x0008000802067981 */ /* 0x000ee8000c1e1b00 */
[----:B------:R-:W4:Y:S04]  /*3c20*/  LDG.E.64 R8, desc[UR8][R2.64+0x1000] ;  /* 0x0010000802087981 */ /* 0x000f28000c1e1b00 */
[----:B------:R-:W5:Y:S04]  /*3c30*/  LDG.E.64 R12, desc[UR8][R2.64+0x1800] ;  /* 0x00180008020c7981 */ /* 0x000f68000c1e1b00 */
[----:B------:R-:W5:Y:S01]  /*3c40*/  LDG.E.64 R10, desc[UR8][R2.64+0x2000] ;  /* 0x00200008020a7981 */ /* 0x000f62000c1e1b00 */
[----:B------:R-:W-:Y:S01]  /*3c50*/  BSSY.RECONVERGENT B1, `(.L_x_305) ;  /* 0x000001c000017945 */ /* 0x000fe20003800200 */
[----:B---3--:R-:W-:-:S06]  /*3c60*/  DSETP.GEU.AND P0, PT, R4, R6, PT ;  /* 0x000000060400722a */ /* 0x008fcc0003f0e000 */
[----:B------:R-:W-:Y:S02]  /*3c70*/  FSEL R4, R4, R6, P0 ;  /* 0x0000000604047208 */ /* 0x000fe40000000000 */
[----:B------:R-:W-:Y:S01]  /*3c80*/  FSEL R5, R5, R7, P0 ;  /* 0x0000000705057208 */ /* 0x000fe20000000000 */
[C---:B------:R-:W-:Y:S01]  /*3c90*/  VIADD R7, R0.reuse, 0x200 ;  /* 0x0000020000077836 */ /* 0x040fe20000000000 */
[----:B------:R-:W-:-:S04]  /*3ca0*/  LOP3.LUT R6, R0, 0x400, RZ, 0xfc, !PT ;  /* 0x0000040000067812 */ /* 0x000fc800078efcff */
[----:B----4-:R-:W-:Y:S01]  /*3cb0*/  DSETP.GEU.AND P1, PT, R4, R8, PT ;  /* 0x000000080400722a */ /* 0x010fe20003f2e000 */
[----:B--2---:R-:W-:-:S05]  /*3cc0*/  IADD3 R17, P4, PT, R6, UR6, RZ ;  /* 0x0000000606117c10 */ /* 0x004fca000ff9e0ff */
[----:B------:R-:W-:Y:S01]  /*3cd0*/  FSEL R4, R4, R8, P1 ;  /* 0x0000000804047208 */ /* 0x000fe20000800000 */
[----:B------:R-:W-:Y:S01]  /*3ce0*/  IMAD.X R16, RZ, RZ, UR7, P4 ;  /* 0x00000007ff107e24 */ /* 0x000fe2000a0e06ff */
[----:B------:R-:W-:Y:S01]  /*3cf0*/  FSEL R5, R5, R9, P1 ;  /* 0x0000000905057208 */ /* 0x000fe20000800000 */
[----:B------:R-:W-:-:S05]  /*3d00*/  VIADD R9, R0, 0x100 ;  /* 0x0000010000097836 */ /* 0x000fca0000000000 */
[----:B-----5:R-:W-:Y:S01]  /*3d10*/  DSETP.GEU.AND P2, PT, R4, R12, PT ;  /* 0x0000000c0400722a */ /* 0x020fe20003f4e000 */
[----:B------:R-:W-:-:S05]  /*3d20*/  @P1 SEL R7, R0, R9, P0 ;  /* 0x0000000900071207 */ /* 0x000fca0000000000 */
[----:B------:R-:W-:Y:S02]  /*3d30*/  FSEL R4, R4, R12, P2 ;  /* 0x0000000c04047208 */ /* 0x000fe40001000000 */
[----:B------:R-:W-:-:S06]  /*3d40*/  FSEL R5, R5, R13, P2 ;  /* 0x0000000d05057208 */ /* 0x000fcc0001000000 */
[----:B------:R-:W-:Y:S01]  /*3d50*/  DSETP.GEU.AND P3, PT, R4, R10, PT ;  /* 0x0000000a0400722a */ /* 0x000fe20003f6e000 */
[----:B------:R-:W-:-:S13]  /*3d60*/  @!P2 VIADD R7, R0, 0x300 ;  /* 0x000003000007a836 */ /* 0x000fda0000000000 */
[----:B------:R-:W-:Y:S05]  /*3d70*/  @!P3 BRA `(.L_x_306) ;  /* 0x000000000024b947 */ /* 0x000fea0003800000 */
[C---:B------:R-:W-:Y:S02]  /*3d80*/  ISETP.GE.U32.AND P0, PT, R7.reuse, R6, PT ;  /* 0x000000060700720c */ /* 0x040fe40003f06070 */
[----:B------:R-:W-:Y:S02]  /*3d90*/  IADD3 R6, P1, PT, R7, UR6, RZ ;  /* 0x0000000607067c10 */ /* 0x000fe4000ff3e0ff */
[----:B------:R-:W-:-:S03]  /*3da0*/  ISETP.GE.U32.AND.EX P0, PT, RZ, RZ, PT, P0 ;  /* 0x000000ffff00720c */ /* 0x000fc60003f06100 */
[----:B------:R-:W-:-:S10]  /*3db0*/  IMAD.X R7, RZ, RZ, UR7, P1 ;  /* 0x00000007ff077e24 */ /* 0x000fd400088e06ff */
[----:B------:R-:W-:-:S06]  /*3dc0*/  DSETP.LT.OR P0, PT, R10, R4, !P0 ;  /* 0x000000040a00722a */ /* 0x000fcc0004701400 */
[----:B------:R-:W-:Y:S02]  /*3dd0*/  FSEL R10, R4, R10, P0 ;  /* 0x0000000a040a7208 */ /* 0x000fe40000000000 */
[----:B------:R-:W-:Y:S02]  /*3de0*/  FSEL R11, R5, R11, P0 ;  /* 0x0000000b050b7208 */ /* 0x000fe40000000000 */
[----:B------:R-:W-:Y:S02]  /*3df0*/  SEL R17, R6, R17, P0 ;  /* 0x0000001106117207 */ /* 0x000fe40000000000 */
[----:B------:R-:W-:-:S07]  /*3e00*/  SEL R16, R7, R16, P0 ;  /* 0x0000001007107207 */ /* 0x000fce0000000000 */
.L_x_306:
[----:B------:R-:W-:Y:S05]  /*3e10*/  BSYNC.RECONVERGENT B1 ;  /* 0x0000000000017941 */ /* 0x000fea0003800200 */
.L_x_305:
[----:B------:R-:W-:Y:S01]  /*3e20*/  UISETP.GE.U32.AND UP0, UPT, UR4, 0xa00, UPT ;  /* 0x00000a000400788c */ /* 0x000fe2000bf06070 */
[----:B------:R-:W-:Y:S02]  /*3e30*/  IMAD.MOV.U32 R19, RZ, RZ, 0x500 ;  /* 0x00000500ff137424 */ /* 0x000fe400078e00ff */
[----:B------:R-:W-:Y:S01]  /*3e40*/  IMAD.MOV.U32 R18, RZ, RZ, RZ ;  /* 0x000000ffff127224 */ /* 0x000fe200078e00ff */
[----:B------:R-:W-:-:S09]  /*3e50*/  UISETP.GE.U32.AND.EX UP0, UPT, UR5, URZ, UPT, UP0 ;  /* 0x000000ff0500728c */ /* 0x000fd2000bf06100 */
[----:B------:R-:W-:Y:S05]  /*3e60*/  BRA.U !UP0, `(.L_x_307) ;  /* 0x0000000508647547 */ /* 0x000fea000b800000 */
[----:B------:R-:W-:Y:S01]  /*3e70*/  IMAD.MOV.U32 R14, RZ, RZ, R10 ;  /* 0x000000ffff0e7224 */ /* 0x000fe200078e000a */
[----:B------:R-:W0:Y:S01]  /*3e80*/  LDCU.64 UR6, c[0x0][0x388] ;  /* 0x00007100ff0677ac */ /* 0x000e220008000a00 */
[----:B------:R-:W-:Y:S02]  /*3e90*/  IMAD.MOV.U32 R15, RZ, RZ, R11 ;  /* 0x000000ffff0f7224 */ /* 0x000fe400078e000b */
[----:B------:R-:W-:Y:S01]  /*3ea0*/  IMAD.MOV.U32 R21, RZ, RZ, 0x500 ;  /* 0x00000500ff157424 */ /* 0x000fe200078e00ff */
[----:B------:R-:W1:Y:S01]  /*3eb0*/  LDCU.64 UR4, c[0x0][0x398] ;  /* 0x00007300ff0477ac */ /* 0x000e620008000a00 */
[----:B------:R-:W-:-:S07]  /*3ec0*/  IMAD.MOV.U32 R19, RZ, RZ, RZ ;  /* 0x000000ffff137224 */ /* 0x000fce00078e00ff */
.L_x_310:
[----:B------:R-:W-:-:S04]  /*3ed0*/  LEA R24, P0, R21, R2, 0x3 ;  /* 0x0000000215187211 */ /* 0x000fc800078018ff */
[----:B------:R-:W-:-:S05]  /*3ee0*/  LEA.HI.X R25, R21, R3, R19, 0x3, P0 ;  /* 0x0000000315197211 */ /* 0x000fca00000f1c13 */
[----:B------:R-:W2:Y:S04]  /*3ef0*/  LDG.E.64 R12, desc[UR8][R24.64] ;  /* 0x00000008180c7981 */ /* 0x000ea8000c1e1b00 */
[----:B------:R-:W3:Y:S04]  /*3f00*/  LDG.E.64 R8, desc[UR8][R24.64+0x800] ;  /* 0x0008000818087981 */ /* 0x000ee8000c1e1b00 */
[----:B------:R-:W4:Y:S04]  /*3f10*/  LDG.E.64 R6, desc[UR8][R24.64+0x1000] ;  /* 0x0010000818067981 */ /* 0x000f28000c1e1b00 */
[----:B------:R1:W5:Y:S04]  /*3f20*/  LDG.E.64 R4, desc[UR8][R24.64+0x1800] ;  /* 0x0018000818047981 */ /* 0x000368000c1e1b00 */
[----:B------:R1:W5:Y:S01]  /*3f30*/  LDG.E.64 R10, desc[UR8][R24.64+0x2000] ;  /* 0x00200008180a7981 */ /* 0x000362000c1e1b00 */
[----:B0-----:R-:W-:Y:S01]  /*3f40*/  IADD3 R18, P0, P1, R21, UR6, R0 ;  /* 0x0000000615127c10 */ /* 0x001fe2000f91e000 */
[----:B------:R-:W-:Y:S03]  /*3f50*/  BSSY.RECONVERGENT B1, `(.L_x_308) ;  /* 0x0000027000017945 */ /* 0x000fe60003800200 */
[----:B------:R-:W-:Y:S01]  /*3f60*/  IADD3.X R20, PT, PT, R19, UR7, RZ, P0, P1 ;  /* 0x0000000713147c10 */ /* 0x000fe200087e24ff */
[----:B------:R-:W-:-:S04]  /*3f70*/  IMAD.MOV.U32 R22, RZ, RZ, R18 ;  /* 0x000000ffff167224 */ /* 0x000fc800078e0012 */
[----:B------:R-:W-:Y:S01]  /*3f80*/  IMAD.MOV.U32 R23, RZ, RZ, R20 ;  /* 0x000000ffff177224 */ /* 0x000fe200078e0014 */
[----:B--2---:R-:W-:-:S14]  /*3f90*/  DSETP.GEU.AND P2, PT, R14, R12, PT ;  /* 0x0000000c0e00722a */ /* 0x004fdc0003f4e000 */
[----:B------:R-:W-:-:S04]  /*3fa0*/  @P2 ISETP.GE.U32.AND P0, PT, R17, R22, PT ;  /* 0x000000161100220c */ /* 0x000fc80003f06070 */
[----:B------:R-:W-:-:S13]  /*3fb0*/  @P2 ISETP.GE.AND.EX P0, PT, R16, R23, PT, P0 ;  /* 0x000000171000220c */ /* 0x000fda0003f06300 */
[----:B------:R-:W-:-:S06]  /*3fc0*/  @P2 DSETP.LT.OR P0, PT, R12, R14, !P0 ;  /* 0x0000000e0c00222a */ /* 0x000fcc0004701400 */
[----:B------:R-:W-:Y:S02]  /*3fd0*/  @P2 FSEL R14, R14, R12, P0 ;  /* 0x0000000c0e0e2208 */ /* 0x000fe40000000000 */
[----:B------:R-:W-:Y:S02]  /*3fe0*/  @P2 FSEL R15, R15, R13, P0 ;  /* 0x0000000d0f0f2208 */ /* 0x000fe40000000000 */
[----:B------:R-:W-:Y:S01]  /*3ff0*/  @P2 SEL R22, R17, R22, P0 ;  /* 0x0000001611162207 */ /* 0x000fe20000000000 */
[----:B------:R-:W-:Y:S01]  /*4000*/  @P2 IMAD.MOV.U32 R12, RZ, RZ, R14 ;  /* 0x000000ffff0c2224 */ /* 0x000fe200078e000e */
[----:B------:R-:W-:Y:S01]  /*4010*/  @P2 SEL R23, R16, R23, P0 ;  /* 0x0000001710172207 */ /* 0x000fe20000000000 */
[----:B------:R-:W-:Y:S01]  /*4020*/  @P2 IMAD.MOV.U32 R13, RZ, RZ, R15 ;  /* 0x000000ffff0d2224 */ /* 0x000fe200078e000f */
[----:B------:R-:W-:-:S05]  /*4030*/  IADD3 R15, P3, PT, R18, 0x100, RZ ;  /* 0x00000100120f7810 */ /* 0x000fca0007f7e0ff */
[----:B---3--:R-:W-:Y:S01]  /*4040*/  DSETP.GEU.AND P1, PT, R12, R8, PT ;  /* 0x000000080c00722a */ /* 0x008fe20003f2e000 */
[----:B------:R-:W-:-:S13]  /*4050*/  IMAD.X R16, RZ, RZ, R20, P3 ;  /* 0x000000ffff107224 */ /* 0x000fda00018e0614 */
[----:B------:R-:W-:-:S04]  /*4060*/  @P1 ISETP.GE.U32.AND P0, PT, R22, R15, PT ;  /* 0x0000000f1600120c */ /* 0x000fc80003f06070 */
[----:B------:R-:W-:-:S13]  /*4070*/  @P1 ISETP.GE.AND.EX P0, PT, R23, R16, PT, P0 ;  /* 0x000000101700120c */ /* 0x000fda0003f06300 */
[----:B------:R-:W-:-:S06]  /*4080*/  @P1 DSETP.LT.OR P0, PT, R8, R12, !P0 ;  /* 0x0000000c0800122a */ /* 0x000fcc0004701400 */
[----:B------:R-:W-:Y:S02]  /*4090*/  @P1 FSEL R12, R12, R8, P0 ;  /* 0x000000080c0c1208 */ /* 0x000fe40000000000 */
[----:B------:R-:W-:Y:S02]  /*40a0*/  @P1 FSEL R13, R13, R9, P0 ;  /* 0x000000090d0d1208 */ /* 0x000fe40000000000 */
[----:B------:R-:W-:Y:S01]  /*40b0*/  @P1 SEL R15, R22, R15, P0 ;  /* 0x0000000f160f1207 */ /* 0x000fe20000000000 */
[----:B------:R-:W-:Y:S01]  /*40c0*/  @P1 IMAD.MOV.U32 R8, RZ, RZ, R12 ;  /* 0x000000ffff081224 */ /* 0x000fe200078e000c */
[----:B------:R-:W-:Y:S01]  /*40d0*/  IADD3 R12, P3, PT, R18, 0x200, RZ ;  /* 0x00000200120c7810 */ /* 0x000fe20007f7e0ff */
[----:B------:R-:W-:Y:S01]  /*40e0*/  @P1 IMAD.MOV.U32 R9, RZ, RZ, R13 ;  /* 0x000000ffff091224 */ /* 0x000fe200078e000d */
[----:B------:R-:W-:-:S03]  /*40f0*/  @P1 SEL R16, R23, R16, P0 ;  /* 0x0000001017101207 */ /* 0x000fc60000000000 */
[----:B------:R-:W-:Y:S02]  /*4100*/  IMAD.X R14, RZ, RZ, R20, P3 ;  /* 0x000000ffff0e7224 */ /* 0x000fe400018e0614 */
[----:B----4-:R-:W-:-:S14]  /*4110*/  DSETP.GEU.AND P2, PT, R8, R6, PT ;  /* 0x000000060800722a */ /* 0x010fdc0003f4e000 */
[----:B-1----:R-:W-:Y:S05]  /*4120*/  @!P2 BRA `(.L_x_309) ;  /* 0x000000000024a947 */ /* 0x002fea0003800000 */
[----:B------:R-:W-:-:S04]  /*4130*/  IADD3 R12, P1, PT, R18, 0x200, RZ ;  /* 0x00000200120c7810 */ /* 0x000fc80007f3e0ff */
[----:B------:R-:W-:Y:S01]  /*4140*/  ISETP.GE.U32.AND P0, PT, R15, R12, PT ;  /* 0x0000000c0f00720c */ /* 0x000fe20003f06070 */
[----:B------:R-:W-:-:S05]  /*4150*/  IMAD.X R13, RZ, RZ, R20, P1 ;  /* 0x000000ffff0d7224 */ /* 0x000fca00008e0614 */
[----:B------:R-:W-:-:S13]  /*4160*/  ISETP.GE.AND.EX P0, PT, R16, R13, PT, P0 ;  /* 0x0000000d1000720c */ /* 0x000fda0003f06300 */
[----:B------:R-:W-:-:S06]  /*4170*/  DSETP.LT.OR P0, PT, R6, R8, !P0 ;  /* 0x000000080600722a */ /* 0x000fcc0004701400 */
[----:B------:R-:W-:Y:S02]  /*4180*/  FSEL R6, R8, R6, P0 ;  /* 0x0000000608067208 */ /* 0x000fe40000000000 */
[----:B------:R-:W-:Y:S02]  /*4190*/  FSEL R7, R9, R7, P0 ;  /* 0x0000000709077208 */ /* 0x000fe40000000000 */
[----:B------:R-:W-:Y:S02]  /*41a0*/  SEL R12, R15, R12, P0 ;  /* 0x0000000c0f0c7207 */ /* 0x000fe40000000000 */
[----:B------:R-:W-:-:S07]  /*41b0*/  SEL R14, R16, R13, P0 ;  /* 0x0000000d100e7207 */ /* 0x000fce0000000000 */
.L_x_309:
[----:B------:R-:W-:Y:S05]  /*41c0*/  BSYNC.RECONVERGENT B1 ;  /* 0x0000000000017941 */ /* 0x000fea0003800200 */
.L_x_308:
[----:B-----5:R-:W-:Y:S01]  /*41d0*/  DSETP.GEU.AND P1, PT, R6, R4, PT ;  /* 0x000000040600722a */ /* 0x020fe20003f2e000 */
[C---:B------:R-:W-:Y:S02]  /*41e0*/  IADD3 R8, P0, PT, R18.reuse, 0x300, RZ ;  /* 0x0000030012087810 */ /* 0x040fe40007f1e0ff */
[----:B------:R-:W-:-:S03]  /*41f0*/  IADD3 R17, P3, PT, R18, 0x400, RZ ;  /* 0x0000040012117810 */ /* 0x000fc60007f7e0ff */
[--C-:B------:R-:W-:Y:S02]  /*4200*/  IMAD.X R9, RZ, RZ, R20.reuse, P0 ;  /* 0x000000ffff097224 */ /* 0x100fe400000e0614 */
[----:B------:R-:W-:-:S06]  /*4210*/  IMAD.X R16, RZ, RZ, R20, P3 ;  /* 0x000000ffff107224 */ /* 0x000fcc00018e0614 */
[----:B------:R-:W-:-:S04]  /*4220*/  @P1 ISETP.GE.U32.AND P0, PT, R12, R8, PT ;  /* 0x000000080c00120c */ /* 0x000fc80003f06070 */
[----:B------:R-:W-:-:S13]  /*4230*/  @P1 ISETP.GE.AND.EX P0, PT, R14, R9, PT, P0 ;  /* 0x000000090e00120c */ /* 0x000fda0003f06300 */
[----:B------:R-:W-:-:S06]  /*4240*/  @P1 DSETP.LT.OR P0, PT, R4, R6, !P0 ;  /* 0x000000060400122a */ /* 0x000fcc0004701400 */
[----:B------:R-:W-:Y:S02]  /*4250*/  @P1 FSEL R7, R7, R5, P0 ;  /* 0x0000000507071208 */ /* 0x000fe40000000000 */
[----:B------:R-:W-:Y:S02]  /*4260*/  @P1 FSEL R6, R6, R4, P0 ;  /* 0x0000000406061208 */ /* 0x000fe40000000000 */
[----:B------:R-:W-:Y:S01]  /*4270*/  @P1 SEL R8, R12, R8, P0 ;  /* 0x000000080c081207 */ /* 0x000fe20000000000 */
[----:B------:R-:W-:Y:S01]  /*4280*/  @P1 IMAD.MOV.U32 R5, RZ, RZ, R7 ;  /* 0x000000ffff051224 */ /* 0x000fe200078e0007 */
[----:B------:R-:W-:Y:S02]  /*4290*/  @P1 MOV R4, R6 ;  /* 0x0000000600041202 */ /* 0x000fe40000000f00 */
[----:B------:R-:W-:Y:S02]  /*42a0*/  @P1 SEL R9, R14, R9, P0 ;  /* 0x000000090e091207 */ /* 0x000fe40000000000 */
[----:B------:R-:W-:-:S02]  /*42b0*/  IADD3 R6, P1, PT, R21, 0xa00, RZ ;  /* 0x00000a0015067810 */ /* 0x000fc40007f3e0ff */
[----:B------:R-:W-:Y:S01]  /*42c0*/  DSETP.GEU.AND P2, PT, R4, R10, PT ;  /* 0x0000000a0400722a */ /* 0x000fe20003f4e000 */
[----:B------:R-:W-:Y:S02]  /*42d0*/  IADD3 R21, P3, PT, R21, 0x500, RZ ;  /* 0x0000050015157810 */ /* 0x000fe40007f7e0ff */
[----:B------:R-:W-:Y:S01]  /*42e0*/  ISETP.GT.U32.AND P4, PT, R6, UR4, PT ;  /* 0x0000000406007c0c */ /* 0x000fe2000bf84070 */
[--C-:B------:R-:W-:Y:S02]  /*42f0*/  IMAD.X R6, RZ, RZ, R19.reuse, P1 ;  /* 0x000000ffff067224 */ /* 0x100fe400008e0613 */
[----:B------:R-:W-:-:S03]  /*4300*/  IMAD.X R18, RZ, RZ, R19, P3 ;  /* 0x000000ffff127224 */ /* 0x000fc600018e0613 */
[----:B------:R-:W-:Y:S01]  /*4310*/  ISETP.GT.AND.EX P1, PT, R6, UR5, PT, P4 ;  /* 0x0000000506007c0c */ /* 0x000fe2000bf24340 */
[----:B------:R-:W-:-:S04]  /*4320*/  IMAD.MOV.U32 R19, RZ, RZ, R18 ;  /* 0x000000ffff137224 */ /* 0x000fc800078e0012 */
        /* <DEDUP_REMOVED lines=8> */
[----:B------:R-:W-:Y:S02]  /*43b0*/  @P2 IMAD.MOV.U32 R11, RZ, RZ, R5 ;  /* 0x000000ffff0b2224 */ /* 0x000fe400078e0005 */
[----:B------:R-:W-:Y:S02]  /*43c0*/  IMAD.MOV.U32 R14, RZ, RZ, R10 ;  /* 0x000000ffff0e7224 */ /* 0x000fe400078e000a */
[----:B------:R-:W-:Y:S01]  /*43d0*/  IMAD.MOV.U32 R15, RZ, RZ, R11 ;  /* 0x000000ffff0f7224 */ /* 0x000fe200078e000b */
[----:B------:R-:W-:Y:S06]  /*43e0*/  @!P1 BRA `(.L_x_310) ;  /* 0xfffffff800b89947 */ /* 0x000fec000383ffff */
[----:B------:R-:W-:-:S07]  /*43f0*/  IMAD.MOV.U32 R19, RZ, RZ, R21 ;  /* 0x000000ffff137224 */ /* 0x000fce00078e0015 */
.L_x_307:
[----:B------:R-:W-:-:S04]  /*4400*/  ISETP.GE.U32.AND P0, PT, R19, UR4, PT ;  /* 0x0000000413007c0c */ /* 0x000fc8000bf06070 */
[----:B------:R-:W-:-:S13]  /*4410*/  ISETP.GE.AND.EX P0, PT, R18, UR5, PT, P0 ;  /* 0x0000000512007c0c */ /* 0x000fda000bf06300 */
[----:B------:R-:W-:Y:S05]  /*4420*/  @P0 BRA `(.L_x_311) ;  /* 0x0000000800c40947 */ /* 0x000fea0003800000 */
[----:B------:R-:W-:Y:S01]  /*4430*/  IADD3 R21, PT, PT, -R19, UR4, RZ ;  /* 0x0000000413157c10 */ /* 0x000fe2000fffe1ff */
[----:B------:R-:W-:Y:S03]  /*4440*/  BSSY.RECONVERGENT B1, `(.L_x_311) ;  /* 0x00000af000017945 */ /* 0x000fe60003800200 */
[----:B------:R-:W-:-:S13]  /*4450*/  ISETP.GE.AND P0, PT, R0, R21, PT ;  /* 0x000000150000720c */ /* 0x000fda0003f06270 */
[----:B------:R-:W-:Y:S05]  /*4460*/  @P0 BRA `(.L_x_312) ;  /* 0x0000000800b00947 */ /* 0x000fea0003800000 */
[----:B------:R-:W-:Y:S01]  /*4470*/  LOP3.LUT R6, RZ, R0, RZ, 0x33, !PT ;  /* 0x00000000ff067212 */ /* 0x000fe200078e33ff */
[----:B------:R-:W-:Y:S01]  /*4480*/  BSSY.RECONVERGENT B2, `(.L_x_313) ;  /* 0x0000036000027945 */ /* 0x000fe20003800200 */
[----:B------:R-:W-:Y:S02]  /*4490*/  IMAD.MOV.U32 R12, RZ, RZ, R0 ;  /* 0x000000ffff0c7224 */ /* 0x000fe400078e0000 */
[----:B------:R-:W-:-:S04]  /*44a0*/  IADD3 R6, PT, PT, -R19, UR4, R6 ;  /* 0x0000000413067c10 */ /* 0x000fc8000fffe106 */
[----:B------:R-:W-:-:S04]  /*44b0*/  LOP3.LUT R2, R6, 0x300, RZ, 0xc0, !PT ;  /* 0x0000030006027812 */ /* 0x000fc800078ec0ff */
[----:B------:R-:W-:-:S13]  /*44c0*/  ISETP.NE.AND P0, PT, R2, 0x300, PT ;  /* 0x000003000200780c */ /* 0x000fda0003f05270 */
[----:B------:R-:W-:Y:S05]  /*44d0*/  @!P0 BRA `(.L_x_314) ;  /* 0x0000000000c08947 */ /* 0x000fea0003800000 */
[----:B------:R-:W0:Y:S01]  /*44e0*/  LDCU.64 UR10, c[0x0][0x380] ;  /* 0x00007000ff0a77ac */ /* 0x000e220008000a00 */
[----:B------:R-:W-:Y:S01]  /*44f0*/  IADD3 R9, P0, PT, R0, R19, RZ ;  /* 0x0000001300097210 */ /* 0x000fe20007f1e0ff */
[----:B------:R-:W-:Y:S01]  /*4500*/  IMAD.MOV.U32 R12, RZ, RZ, R0 ;  /* 0x000000ffff0c7224 */ /* 0x000fe200078e0000 */
[----:B------:R-:W-:-:S03]  /*4510*/  LEA.HI R2, R6, 0x1, RZ, 0x18 ;  /* 0x0000000106027811 */ /* 0x000fc600078fc0ff */
[----:B------:R-:W-:Y:S01]  /*4520*/  IMAD.X R14, RZ, RZ, R18, P0 ;  /* 0x000000ffff0e7224 */ /* 0x000fe200000e0612 */
[----:B------:R-:W-:Y:S02]  /*4530*/  LOP3.LUT R2, R2, 0x3, RZ, 0xc0, !PT ;  /* 0x0000000302027812 */ /* 0x000fe400078ec0ff */
[----:B------:R-:W-:-:S03]  /*4540*/  IADD3 R13, P0, PT, R9, UR6, RZ ;  /* 0x00000006090d7c10 */ /* 0x000fc6000ff1e0ff */
[----:B------:R-:W-:Y:S01]  /*4550*/  IMAD.MOV R7, RZ, RZ, -R2 ;  /* 0x000000ffff077224 */ /* 0x000fe200078e0a02 */
[----:B0-----:R-:W-:-:S04]  /*4560*/  LEA R8, P1, R9, UR10, 0x3 ;  /* 0x0000000a09087c11 */ /* 0x001fc8000f8218ff */
[----:B------:R-:W-:Y:S02]  /*4570*/  LEA.HI.X R9, R9, UR11, R14, 0x3, P1 ;  /* 0x0000000b09097c11 */ /* 0x000fe400088f1c0e */
[----:B------:R-:W-:-:S07]  /*4580*/  IADD3.X R14, PT, PT, R14, UR7, RZ, P0, !PT ;  /* 0x000000070e0e7c10 */ /* 0x000fce00087fe4ff */
.L_x_317:
        /* <DEDUP_REMOVED lines=31> */
.L_x_316:
[----:B------:R-:W-:Y:S05]  /*4780*/  BSYNC.RECONVERGENT B3 ;  /* 0x0000000000037941 */ /* 0x000fea0003800200 */
.L_x_315:
[----:B------:R-:W-:Y:S01]  /*4790*/  IADD3 R13, P0, PT, R13, 0x100, RZ ;  /* 0x000001000d0d7810 */ /* 0x000fe20007f1e0ff */
[----:B------:R-:W-:Y:S02]  /*47a0*/  VIADD R12, R12, 0x100 ;  /* 0x000001000c0c7836 */ /* 0x000fe40000000000 */
[----:B------:R-:W-:Y:S02]  /*47b0*/  IMAD.X R9, RZ, RZ, R9, P3 ;  /* 0x000000ffff097224 */ /* 0x000fe400018e0609 */
[----:B------:R-:W-:Y:S01]  /*47c0*/  IMAD.X R14, RZ, RZ, R14, P0 ;  /* 0x000000ffff0e7224 */ /* 0x000fe200000e060e */
[----:B------:R-:W-:Y:S07]  /*47d0*/  @P2 BRA `(.L_x_317) ;  /* 0xfffffffc006c2947 */ /* 0x000fee000383ffff */
.L_x_314:
[----:B------:R-:W-:Y:S05]  /*47e0*/  BSYNC.RECONVERGENT B2 ;  /* 0x0000000000027941 */ /* 0x000fea0003800200 */
.L_x_313:
[----:B------:R-:W-:-:S13]  /*47f0*/  ISETP.GE.U32.AND P0, PT, R6, 0x300, PT ;  /* 0x000003000600780c */ /* 0x000fda0003f06070 */
[----:B------:R-:W-:Y:S05]  /*4800*/  @!P0 BRA `(.L_x_312) ;  /* 0x0000000400c88947 */ /* 0x000fea0003800000 */
[----:B------:R-:W0:Y:S01]  /*4810*/  LDC.64 R8, c[0x0][0x380] ;  /* 0x0000e000ff087b82 */ /* 0x000e220000000a00 */
[----:B------:R-:W-:-:S07]  /*4820*/  VIADD R20, R12, 0x200 ;  /* 0x000002000c147836 */ /* 0x000fce0000000000 */
[----:B------:R-:W1:Y:S02]  /*4830*/  LDC.64 R6, c[0x0][0x388] ;  /* 0x0000e200ff067b82 */ /* 0x000e640000000a00 */
.L_x_326:
        /* <DEDUP_REMOVED lines=13> */
[----:B------:R-:W-:Y:S01]  /*4910*/  MOV R2, R14 ;  /* 0x0000000e00027202 */ /* 0x000fe20000000f00 */
[----:B------:R-:W-:-:S12]  /*4920*/  IMAD.MOV.U32 R3, RZ, RZ, R15 ;  /* 0x000000ffff037224 */ /* 0x000fd800078e000f */
        /* <DEDUP_REMOVED lines=15> */
.L_x_319:
[----:B------:R-:W-:Y:S05]  /*4a20*/  BSYNC.RECONVERGENT B2 ;  /* 0x0000000000027941 */ /* 0x000fea0003800200 */
.L_x_318:
        /* <DEDUP_REMOVED lines=26> */
.L_x_321:
[----:B------:R-:W-:Y:S05]  /*4bd0*/  BSYNC.RECONVERGENT B2 ;  /* 0x0000000000027941 */ /* 0x000fea0003800200 */
.L_x_320:
[----:B------:R-:W-:Y:S01]  /*4be0*/  DSETP.GEU.AND P0, PT, R16, R10, PT ;  /* 0x0000000a1000722a */ /* 0x000fe20003f0e000 */
[CC--:B------:R-:W-:Y:S01]  /*4bf0*/  IADD3 R13, P1, P4, R19.reuse, R6.reuse, R20 ;  /* 0x00000006130d7210 */ /* 0x0c0fe20007c3e014 */
[----:B------:R-:W-:Y:S01]  /*4c00*/  VIADD R4, R20, 0x100 ;  /* 0x0000010014047836 */ /* 0x000fe20000000000 */
[----:B------:R-:W-:Y:S01]  /*4c10*/  BSSY.RECONVERGENT B2, `(.L_x_322) ;  /* 0x0000016000027945 */ /* 0x000fe20003800200 */
[----:B------:R-:W-:Y:S01]  /*4c20*/  IMAD.MOV.U32 R2, RZ, RZ, R10 ;  /* 0x000000ffff027224 */ /* 0x000fe200078e000a */
[----:B------:R-:W-:Y:S01]  /*4c30*/  IADD3.X R22, PT, PT, R18, R7, RZ, P1, P4 ;  /* 0x0000000712167210 */ /* 0x000fe20000fe84ff */
[----:B------:R-:W-:Y:S01]  /*4c40*/  IMAD.MOV.U32 R5, RZ, RZ, R13 ;  /* 0x000000ffff057224 */ /* 0x000fe200078e000d */
[----:B------:R-:W-:Y:S01]  /*4c50*/  IADD3 R4, P2, P3, R19, R6, R4 ;  /* 0x0000000613047210 */ /* 0x000fe20007b5e004 */
        /* <DEDUP_REMOVED lines=17> */
.L_x_323:
[----:B------:R-:W-:Y:S05]  /*4d70*/  BSYNC.RECONVERGENT B2 ;  /* 0x0000000000027941 */ /* 0x000fea0003800200 */
.L_x_322:
[----:B------:R-:W-:Y:S01]  /*4d80*/  DSETP.GEU.AND P0, PT, R2, R14, PT ;  /* 0x0000000e0200722a */ /* 0x000fe20003f0e000 */
[----:B------:R-:W-:Y:S01]  /*4d90*/  IADD3.X R13, PT, PT, R18, R7, RZ, P2, P3 ;  /* 0x00000007120d7210 */ /* 0x000fe200017e64ff */
        /* <DEDUP_REMOVED lines=20> */
.L_x_325:
[----:B------:R-:W-:Y:S05]  /*4ee0*/  BSYNC.RECONVERGENT B2 ;  /* 0x0000000000027941 */ /* 0x000fea0003800200 */
.L_x_324:
[C---:B------:R-:W-:Y:S02]  /*4ef0*/  VIADD R2, R20.reuse, 0x200 ;  /* 0x0000020014027836 */ /* 0x040fe40000000000 */
[----:B------:R-:W-:-:S03]  /*4f00*/  VIADD R20, R20, 0x400 ;  /* 0x0000040014147836 */ /* 0x000fc60000000000 */
[----:B------:R-:W-:-:S13]  /*4f10*/  ISETP.GE.AND P0, PT, R2, R21, PT ;  /* 0x000000150200720c */ /* 0x000fda0003f06270 */
[----:B------:R-:W-:Y:S05]  /*4f20*/  @!P0 BRA `(.L_x_326) ;  /* 0xfffffff800448947 */ /* 0x000fea000383ffff */
.L_x_312:
[----:B------:R-:W-:Y:S05]  /*4f30*/  BSYNC.RECONVERGENT B1 ;  /* 0x0000000000017941 */ /* 0x000fea0003800200 */
.L_x_311:
        /* <DEDUP_REMOVED lines=13> */
[----:B------:R-:W-:Y:S01]  /*5010*/  MOV R12, R6 ;  /* 0x00000006000c7202 */ /* 0x000fe20000000f00 */
[----:B------:R-:W-:Y:S02]  /*5020*/  IMAD.MOV.U32 R13, RZ, RZ, R7 ;  /* 0x000000ffff0d7224 */ /* 0x000fe400078e0007 */
        /* <DEDUP_REMOVED lines=17> */
.L_x_328:
[----:B------:R-:W-:Y:S05]  /*5140*/  BSYNC.RECONVERGENT B1 ;  /* 0x0000000000017941 */ /* 0x000fea0003800200 */
.L_x_327:
        /* <DEDUP_REMOVED lines=31> */
.L_x_330:
[----:B------:R-:W-:Y:S05]  /*5340*/  BSYNC.RECONVERGENT B1 ;  /* 0x0000000000017941 */ /* 0x000fea0003800200 */
.L_x_329:
        /* <DEDUP_REMOVED lines=31> */
.L_x_332:
[----:B------:R-:W-:Y:S05]  /*5540*/  BSYNC.RECONVERGENT B1 ;  /* 0x0000000000017941 */ /* 0x000fea0003800200 */
.L_x_331:
[----:B------:R-:W-:Y:S01]  /*5550*/  ISETP.GT.AND P0, PT, R8, 0x17, PT ;  /* 0x000000170800780c */ /* 0x000fe20003f04270 */
[----:B-1----:R1:W1:Y:S01]  /*5560*/  SHFL.DOWN PT, R6, R2, 0x8, 0x1f ;  /* 0x09001f0002067f89 */ /* 0x00226200000e0000 */
[----:B------:R-:W-:Y:S01]  /*5570*/  BSSY.RECONVERGENT B1, `(.L_x_333) ;  /* 0x000001d000017945 */ /* 0x000fe20003800200 */
[----:B--2---:R-:W-:Y:S02]  /*5580*/  IMAD.MOV.U32 R9, RZ, RZ, R11 ;  /* 0x000000ffff097224 */ /* 0x004fe400078e000b */
[----:B---3--:R2:W3:Y:S01]  /*5590*/  SHFL.DOWN PT, R7, R3, 0x8, 0x1f ;  /* 0x09001f0003077f89 */ /* 0x0084e200000e0000 */
[----:B------:R-:W-:Y:S02]  /*55a0*/  IMAD.MOV.U32 R10, RZ, RZ, R12 ;  /* 0x000000ffff0a7224 */ /* 0x000fe400078e000c */
[----:B------:R-:W-:Y:S01]  /*55b0*/  IMAD.MOV.U32 R4, RZ, RZ, R2 ;  /* 0x000000ffff047224 */ /* 0x000fe200078e0002 */
[----:B0-----:R2:W0:Y:S01]  /*55c0*/  SHFL.DOWN PT, R14, R11, 0x8, 0x1f ;  /* 0x09001f000b0e7f89 */ /* 0x00142200000e0000 */
[----:B------:R-:W-:-:S03]  /*55d0*/  IMAD.MOV.U32 R5, RZ, RZ, R3 ;  /* 0x000000ffff057224 */ /* 0x000fc600078e0003 */
[----:B----4-:R2:W4:Y:S01]  /*55e0*/  SHFL.DOWN PT, R13, R12, 0x8, 0x1f ;  /* 0x09001f000c0d7f89 */ /* 0x01052200000e0000 */
[----:B------:R-:W-:Y:S05]  /*55f0*/  @P0 BRA `(.L_x_334) ;  /* 0x0000000000500947 */ /* 0x000fea0003800000 */
[----:B-1-3--:R-:W-:Y:S01]  /*5600*/  DSETP.GEU.AND P0, PT, R2, R6, PT ;  /* 0x000000060200722a */ /* 0x00afe20003f0e000 */
[----:B0-----:R-:W-:Y:S01]  /*5610*/  IMAD.MOV.U32 R9, RZ, RZ, R14 ;  /* 0x000000ffff097224 */ /* 0x001fe200078e000e */
        /* <DEDUP_REMOVED lines=18> */
.L_x_334:
[----:B------:R-:W-:Y:S05]  /*5740*/  BSYNC.RECONVERGENT B1 ;  /* 0x0000000000017941 */ /* 0x000fea0003800200 */
.L_x_333:
        /* <DEDUP_REMOVED lines=8> */
[----:B----4-:R-:W-:-:S03]  /*57d0*/  IMAD.MOV.U32 R13, RZ, RZ, R5 ;  /* 0x000000ffff0d7224 */ /* 0x010fc600078e0005 */
[----:B---3--:R3:W4:Y:S01]  /*57e0*/  SHFL.DOWN PT, R7, R10, 0x10, 0x1f ;  /* 0x0a001f000a077f89 */ /* 0x00872200000e0000 */
[----:B------:R-:W-:Y:S05]  /*57f0*/  @P0 BRA `(.L_x_336) ;  /* 0x0000000000500947 */ /* 0x000fea0003800000 */
[----:B-12---:R-:W-:Y:S01]  /*5800*/  DSETP.GEU.AND P0, PT, R4, R2, PT ;  /* 0x000000020400722a */ /* 0x006fe20003f0e000 */
        /* <DEDUP_REMOVED lines=19> */
.L_x_336:
[----:B------:R-:W-:Y:S05]  /*5940*/  BSYNC.RECONVERGENT B1 ;  /* 0x0000000000017941 */ /* 0x000fea0003800200 */
.L_x_335:
[----:B------:R-:W-:Y:S01]  /*5950*/  ISETP.NE.AND P0, PT, R8, RZ, PT ;  /* 0x000000ff0800720c */ /* 0x000fe20003f05270 */
[----:B------:R-:W-:-:S12]  /*5960*/  BSSY.RECONVERGENT B1, `(.L_x_337) ;  /* 0x000000a000017945 */ /* 0x000fd80003800200 */
[----:B------:R-:W-:Y:S05]  /*5970*/  @P0 BRA `(.L_x_338) ;  /* 0x0000000000200947 */ /* 0x000fea0003800000 */
[----:B-1----:R-:W1:Y:S01]  /*5980*/  S2R R4, SR_CgaCtaId ;  /* 0x0000000000047919 */ /* 0x002e620000008800 */
[----:B--2---:R-:W-:Y:S02]  /*5990*/  MOV R3, 0x400 ;  /* 0x0000040000037802 */ /* 0x004fe40000000f00 */
[----:B------:R-:W-:-:S04]  /*59a0*/  SHF.R.U32.HI R2, RZ, 0x1, R0 ;  /* 0x00000001ff027819 */ /* 0x000fc80000011600 */
[----:B------:R-:W-:Y:S02]  /*59b0*/  LOP3.LUT R2, R2, 0x1f0, RZ, 0xc0, !PT ;  /* 0x000001f002027812 */ /* 0x000fe400078ec0ff */
[----:B-1----:R-:W-:-:S05]  /*59c0*/  LEA R3, R4, R3, 0x18 ;  /* 0x0000000304037211 */ /* 0x002fca00078ec0ff */
[----:B------:R-:W-:-:S05]  /*59d0*/  IMAD.IADD R3, R2, 0x1, R3 ;  /* 0x0000000102037824 */ /* 0x000fca00078e0203 */
[----:B------:R1:W-:Y:S04]  /*59e0*/  STS.64 [R3+0x10], R14 ;  /* 0x0000100e03007388 */ /* 0x0003e80000000a00 */
[----:B------:R1:W-:Y:S02]  /*59f0*/  STS.64 [R3+0x8], R12 ;  /* 0x0000080c03007388 */ /* 0x0003e40000000a00 */
.L_x_338:
[----:B------:R-:W-:Y:S05]  /*5a00*/  BSYNC.RECONVERGENT B1 ;  /* 0x0000000000017941 */ /* 0x000fea0003800200 */
.L_x_337:
[----:B------:R-:W-:Y:S01]  /*5a10*/  BAR.SYNC.DEFER_BLOCKING 0x0 ;  /* 0x0000000000007b1d */ /* 0x000fe20000010000 */
[----:B------:R-:W-:-:S13]  /*5a20*/  ISETP.NE.AND P1, PT, R0, RZ, PT ;  /* 0x000000ff0000720c */ /* 0x000fda0003f25270 */
[----:B------:R-:W-:Y:S05]  /*5a30*/  @P1 BRA `(.L_x_268) ;  /* 0x00000008008c1947 */ /* 0x000fea0003800000 */
[----:B-12---:R-:W1:Y:S01]  /*5a40*/  S2R R3, SR_CgaCtaId ;  /* 0x0000000000037919 */ /* 0x006e620000008800 */
[----:B------:R-:W-:Y:S01]  /*5a50*/  MOV R0, 0x400 ;  /* 0x0000040000007802 */ /* 0x000fe20000000f00 */
[----:B------:R-:W-:Y:S03]  /*5a60*/  BSSY.RECONVERGENT B1, `(.L_x_339) ;  /* 0x000001a000017945 */ /* 0x000fe60003800200 */
[----:B-1----:R-:W-:-:S05]  /*5a70*/  LEA R0, R3, R0, 0x18 ;  /* 0x0000000003007211 */ /* 0x002fca00078ec0ff */
[----:B------:R-:W1:Y:S04]  /*5a80*/  LDS.64 R16, [R0+0x18] ;  /* 0x0000180000107984 */ /* 0x000e680000000a00 */
[----:B0---4-:R-:W0:Y:S04]  /*5a90*/  LDS.128 R4, [R0+0x20] ;  /* 0x0000200000047984 */ /* 0x011e280000000c00 */
[----:B------:R2:W4:Y:S04]  /*5aa0*/  LDS.64 R2, [R0+0x80] ;  /* 0x0000800000027984 */ /* 0x0005280000000a00 */
[----:B---3--:R2:W3:Y:S01]  /*5ab0*/  LDS.128 R8, [R0+0x30] ;  /* 0x0000300000087984 */ /* 0x0084e20000000c00 */
        /* <DEDUP_REMOVED lines=20> */
.L_x_340:
[----:B------:R-:W-:Y:S05]  /*5c00*/  BSYNC.RECONVERGENT B1 ;  /* 0x0000000000017941 */ /* 0x000fea0003800200 */
.L_x_339:
        /* <DEDUP_REMOVED lines=23> */
.L_x_342:
[----:B------:R-:W-:Y:S05]  /*5d80*/  BSYNC.RECONVERGENT B1 ;  /* 0x0000000000017941 */ /* 0x000fea0003800200 */
.L_x_341:
[----:B------:R-:W-:Y:S01]  /*5d90*/  DSETP.GEU.AND P0, PT, R4, R10, PT ;  /* 0x0000000a0400722a */ /* 0x000fe20003f0e000 */
[----:B------:R-:W-:Y:S01]  /*5da0*/  BSSY.RECONVERGENT B1, `(.L_x_343) ;  /* 0x0000014000017945 */ /* 0x000fe20003800200 */
[----:B------:R-:W-:Y:S01]  /*5db0*/  IMAD.MOV.U32 R20, RZ, RZ, R10 ;  /* 0x000000ffff147224 */ /* 0x000fe200078e000a */
[----:B-1----:R-:W-:Y:S01]  /*5dc0*/  MOV R23, R13 ;  /* 0x0000000d00177202 */ /* 0x002fe20000000f00 */
[----:B------:R-:W-:Y:S02]  /*5dd0*/  IMAD.MOV.U32 R21, RZ, RZ, R11 ;  /* 0x000000ffff157224 */ /* 0x000fe400078e000b */
        /* <DEDUP_REMOVED lines=16> */
.L_x_344:
[----:B------:R-:W-:Y:S05]  /*5ee0*/  BSYNC.RECONVERGENT B1 ;  /* 0x0000000000017941 */ /* 0x000fea0003800200 */
.L_x_343:
        /* <DEDUP_REMOVED lines=23> */
.L_x_346:
[----:B------:R-:W-:Y:S05]  /*6060*/  BSYNC.RECONVERGENT B1 ;  /* 0x0000000000017941 */ /* 0x000fea0003800200 */
.L_x_345:
        /* <DEDUP_REMOVED lines=21> */
.L_x_348:
[----:B------:R-:W-:Y:S05]  /*61c0*/  BSYNC.RECONVERGENT B1 ;  /* 0x0000000000017941 */ /* 0x000fea0003800200 */
.L_x_347:
        /* <DEDUP_REMOVED lines=21> */
.L_x_350:
[----:B------:R-:W-:Y:S05]  /*6320*/  BSYNC.RECONVERGENT B1 ;  /* 0x0000000000017941 */ /* 0x000fea0003800200 */
.L_x_349:
        /* <DEDUP_REMOVED lines=20> */
.L_x_268:
[----:B------:R-:W-:Y:S05]  /*6470*/  BSYNC.RECONVERGENT B0 ;  /* 0x0000000000007941 */ /* 0x000fea0003800200 */
.L_x_235:
[----:B------:R-:W-:Y:S05]  /*6480*/  @P1 EXIT ;  /* 0x000000000000194d */ /* 0x000fea0003800000 */
[----:B0123--:R-:W0:Y:S02]  /*6490*/  LDC.64 R2, c[0x0][0x390] ;  /* 0x0000e400ff027b82 */ /* 0x00fe240000000a00 */
[----:B0-----:R-:W-:Y:S04]  /*64a0*/  STG.E.64 desc[UR8][R2.64], R12 ;  /* 0x0000000c02007986 */ /* 0x001fe8000c101b08 */
[----:B------:R-:W-:Y:S01]  /*64b0*/  STG.E.64 desc[UR8][R2.64+0x8], R14 ;  /* 0x0000080e02007986 */ /* 0x000fe2000c101b08 */
[----:B------:R-:W-:Y:S05]  /*64c0*/  EXIT ;  /* 0x000000000000794d */ /* 0x000fea0003800000 */
.L_x_351:
        /* <DEDUP_REMOVED lines=11> */
.L_x_715:


//--------------------- .text._ZN6thrust24THRUST_300001_SM_1000_NS8cuda_cub4core6detail13_kernel_agentINS1_8__reduce11ReduceAgentIPN4cuda3std3__45tupleIJdlEEESC_SB_iNS1_9__extrema9arg_max_fIdlNS9_4lessIdEEEEEEJSC_SC_iSH_EEEvDpT0_ --------------------------
	.section	.text._ZN6thrust24THRUST_300001_SM_1000_NS8cuda_cub4core6detail13_kernel_agentINS1_8__reduce11ReduceAgentIPN4cuda3std3__45tupleIJdlEEESC_SB_iNS1_9__extrema9arg_max_fIdlNS9_4lessIdEEEEEEJSC_SC_iSH_EEEvDpT0_,"ax",@progbits
	.align	128
        .global         _ZN6thrust24THRUST_300001_SM_1000_NS8cuda_cub4core6detail13_kernel_agentINS1_8__reduce11ReduceAgentIPN4cuda3std3__45tupleIJdlEEESC_SB_iNS1_9__extrema9arg_max_fIdlNS9_4lessIdEEEEEEJSC_SC_iSH_EEEvDpT0_
        .type           _ZN6thrust24THRUST_300001_SM_1000_NS8cuda_cub4core6detail13_kernel_agentINS1_8__reduce11ReduceAgentIPN4cuda3std3__45tupleIJdlEEESC_SB_iNS1_9__extrema9arg_max_fIdlNS9_4lessIdEEEEEEJSC_SC_iSH_EEEvDpT0_,@function
        .size           _ZN6thrust24THRUST_300001_SM_1000_NS8cuda_cub4core6detail13_kernel_agentINS1_8__reduce11ReduceAgentIPN4cuda3std3__45tupleIJdlEEESC_SB_iNS1_9__extrema9arg_max_fIdlNS9_4lessIdEEEEEEJSC_SC_iSH_EEEvDpT0_,(.L_x_716 - _ZN6thrust24THRUST_300001_SM_1000_NS8cuda_cub4core6detail13_kernel_agentINS1_8__reduce11ReduceAgentIPN4cuda3std3__45tupleIJdlEEESC_SB_iNS1_9__extrema9arg_max_fIdlNS9_4lessIdEEEEEEJSC_SC_iSH_EEEvDpT0_)
        .other          _ZN6thrust24THRUST_300001_SM_1000_NS8cuda_cub4core6detail13_kernel_agentINS1_8__reduce11ReduceAgentIPN4cuda3std3__45tupleIJdlEEESC_SB_iNS1_9__extrema9arg_max_fIdlNS9_4lessIdEEEEEEJSC_SC_iSH_EEEvDpT0_,@"STO_CUDA_ENTRY STV_DEFAULT"
_ZN6thrust24THRUST_300001_SM_1000_NS8cuda_cub4core6detail13_kernel_agentINS1_8__reduce11ReduceAgentIPN4cuda3std3__45tupleIJdlEEESC_SB_iNS1_9__extrema9arg_max_fIdlNS9_4lessIdEEEEEEJSC_SC_iSH_EEEvDpT0_:
.text._ZN6thrust24THRUST_300001_SM_1000_NS8cuda_cub4core6detail13_kernel_agentINS1_8__reduce11ReduceAgentIPN4cuda3std3__45tupleIJdlEEESC_SB_iNS1_9__extrema9arg_max_fIdlNS9_4lessIdEEEEEEJSC_SC_iSH_EEEvDpT0_:
        /* <DEDUP_REMOVED lines=21> */
.L_x_355:
[----:B0-----:R-:W-:Y:S05]  /*0150*/  BSYNC.RECONVERGENT B1 ;  /* 0x0000000000017941 */ /* 0x001fea0003800200 */
.L_x_354:
        /* <DEDUP_REMOVED lines=15> */
.L_x_362:
        /* <DEDUP_REMOVED lines=31> */
.L_x_361:
[----:B------:R-:W-:Y:S05]  /*0440*/  BSYNC.RECONVERGENT B3 ;  /* 0x0000000000037941 */ /* 0x000fea0003800200 */
.L_x_360:
[----:B------:R-:W-:Y:S02]  /*0450*/  IMAD.X R3, RZ, RZ, R3, P3 ;  /* 0x000000ffff037224 */ /* 0x000fe400018e0603 */
[----:B------:R-:W-:Y:S01]  /*0460*/  VIADD R19, R19, 0x100 ;  /* 0x0000010013137836 */ /* 0x000fe20000000000 */
[----:B------:R-:W-:Y:S06]  /*0470*/  @P2 BRA `(.L_x_362) ;  /* 0xfffffffc00742947 */ /* 0x000fec000383ffff */
.L_x_359:
[----:B------:R-:W-:Y:S05]  /*0480*/  BSYNC.RECONVERGENT B2 ;  /* 0x0000000000027941 */ /* 0x000fea0003800200 */
.L_x_358:
[----:B------:R-:W0:Y:S01]  /*0490*/  LDC.64 R8, c[0x0][0x380] ;  /* 0x0000e000ff087b82 */ /* 0x000e220000000a00 */
[----:B------:R-:W-:-:S13]  /*04a0*/  ISETP.GE.U32.AND P0, PT, R4, 0x300, PT ;  /* 0x000003000400780c */ /* 0x000fda0003f06070 */
[----:B------:R-:W-:Y:S05]  /*04b0*/  @!P0 BRA `(.L_x_357) ;  /* 0x0000000400908947 */ /* 0x000fea0003800000 */
.L_x_371:
        /* <DEDUP_REMOVED lines=13> */
[----:B------:R-:W-:Y:S01]  /*0590*/  IMAD.MOV.U32 R23, RZ, RZ, R12 ;  /* 0x000000ffff177224 */ /* 0x000fe200078e000c */
[----:B------:R-:W-:Y:S01]  /*05a0*/  MOV R25, R13 ;  /* 0x0000000d00197202 */ /* 0x000fe20000000f00 */
[----:B------:R-:W-:Y:S02]  /*05b0*/  IMAD.MOV.U32 R2, RZ, RZ, R14 ;  /* 0x000000ffff027224 */ /* 0x000fe400078e000e */
[----:B------:R-:W-:-:S09]  /*05c0*/  IMAD.MOV.U32 R3, RZ, RZ, R15 ;  /* 0x000000ffff037224 */ /* 0x000fd200078e000f */
        /* <DEDUP_REMOVED lines=9> */
.L_x_364:
[----:B------:R-:W-:Y:S05]  /*0660*/  BSYNC.RECONVERGENT B2 ;  /* 0x0000000000027941 */ /* 0x000fea0003800200 */
.L_x_363:
        /* <DEDUP_REMOVED lines=25> */
.L_x_366:
[----:B------:R-:W-:Y:S05]  /*0800*/  BSYNC.RECONVERGENT B2 ;  /* 0x0000000000027941 */ /* 0x000fea0003800200 */
.L_x_365:
        /* <DEDUP_REMOVED lines=21> */
.L_x_368:
[----:B------:R-:W-:Y:S05]  /*0960*/  BSYNC.RECONVERGENT B2 ;  /* 0x0000000000027941 */ /* 0x000fea0003800200 */
.L_x_367:
        /* <DEDUP_REMOVED lines=8> */
[----:B------:R-:W-:Y:S01]  /*09f0*/  IMAD.MOV.U32 R14, RZ, RZ, R2 ;  /* 0x000000ffff0e7224 */ /* 0x000fe200078e0002 */
[----:B------:R-:W-:Y:S01]  /*0a00*/  MOV R13, R7 ;  /* 0x00000007000d7202 */ /* 0x000fe20000000f00 */
[----:B------:R-:W-:Y:S02]  /*0a10*/  IMAD.MOV.U32 R15, RZ, RZ, R3 ;  /* 0x000000ffff0f7224 */ /* 0x000fe400078e0003 */
[----:B------:R-:W-:-:S09]  /*0a20*/  IMAD.MOV.U32 R12, RZ, RZ, R5 ;  /* 0x000000ffff0c7224 */ /* 0x000fd200078e0005 */
        /* <DEDUP_REMOVED lines=9> */
.L_x_370:
[----:B------:R-:W-:Y:S05]  /*0ac0*/  BSYNC.RECONVERGENT B2 ;  /* 0x0000000000027941 */ /* 0x000fea0003800200 */
.L_x_369:
[----:B------:R-:W-:-:S05]  /*0ad0*/  VIADD R19, R19, 0x400 ;  /* 0x0000040013137836 */ /* 0x000fca0000000000 */
[----:B------:R-:W-:-:S13]  /*0ae0*/  ISETP.GE.AND P0, PT, R19, UR5, PT ;  /* 0x0000000513007c0c */ /* 0x000fda000bf06270 */
[----:B------:R-:W-:Y:S05]  /*0af0*/  @!P0 BRA `(.L_x_371) ;  /* 0xfffffff800708947 */ /* 0x000fea000383ffff */
.L_x_357:
[----:B------:R-:W-:Y:S05]  /*0b00*/  BSYNC.RECONVERGENT B1 ;  /* 0x0000000000017941 */ /* 0x000fea0003800200 */
.L_x_356:
        /* <DEDUP_REMOVED lines=35> */
.L_x_374:
[----:B------:R-:W-:Y:S05]  /*0d40*/  BSYNC.RECONVERGENT B1 ;  /* 0x0000000000017941 */ /* 0x000fea0003800200 */
.L_x_373:
        /* <DEDUP_REMOVED lines=31> */
.L_x_376:
[----:B------:R-:W-:Y:S05]  /*0f40*/  BSYNC.RECONVERGENT B1 ;  /* 0x0000000000017941 */ /* 0x000fea0003800200 */
.L_x_375:
        /* <DEDUP_REMOVED lines=31> */
.L_x_378:
[----:B------:R-:W-:Y:S05]  /*1140*/  BSYNC.RECONVERGENT B1 ;  /* 0x0000000000017941 */ /* 0x000fea0003800200 */
.L_x_377:
        /* <DEDUP_REMOVED lines=31> */
.L_x_380:
[----:B------:R-:W-:Y:S05]  /*1340*/  BSYNC.RECONVERGENT B1 ;  /* 0x0000000000017941 */ /* 0x000fea0003800200 */
.L_x_379:
[----:B------:R-:W-:Y:S01]  /*1350*/  ISETP.GT.AND P0, PT, R9, 0xf, PT ;  /* 0x0000000f0900780c */ /* 0x000fe20003f04270 */
[----:B-1----:R1:W1:Y:S01]  /*1360*/  SHFL.DOWN PT, R6, R4, 0x10, 0x1f ;  /* 0x0a001f0004067f89 */ /* 0x00226200000e0000 */
[----:B------:R-:W-:Y:S01]  /*1370*/  BSSY.RECONVERGENT B1, `(.L_x_381) ;  /* 0x000001d000017945 */ /* 0x000fe20003800200 */
[----:B0-----:R-:W-:Y:S01]  /*1380*/  MOV R14, R8 ;  /* 0x00000008000e7202 */ /* 0x001fe20000000f00 */
[----:B----4-:R-:W-:Y:S01]  /*1390*/  IMAD.MOV.U32 R15, RZ, RZ, R10 ;  /* 0x000000ffff0f7224 */ /* 0x010fe200078e000a */
[----:B--2---:R0:W2:Y:S01]  /*13a0*/  SHFL.DOWN PT, R7, R5, 0x10, 0x1f ;  /* 0x0a001f0005077f89 */ /* 0x0040a200000e0000 */
[----:B------:R-:W-:Y:S02]  /*13b0*/  IMAD.MOV.U32 R2, RZ, RZ, R4 ;  /* 0x000000ffff027224 */ /* 0x000fe400078e0004 */
[----:B------:R-:W-:Y:S01]  /*13c0*/  IMAD.MOV.U32 R3, RZ, RZ, R5 ;  /* 0x000000ffff037224 */ /* 0x000fe200078e0005 */
[----:B------:R0:W4:Y:S04]  /*13d0*/  SHFL.DOWN PT, R11, R8, 0x10, 0x1f ;  /* 0x0a001f00080b7f89 */ /* 0x00012800000e0000 */
[----:B------:R0:W0:Y:S01]  /*13e0*/  SHFL.DOWN PT, R13, R10, 0x10, 0x1f ;  /* 0x0a001f000a0d7f89 */ /* 0x00002200000e0000 */
[----:B------:R-:W-:Y:S05]  /*13f0*/  @P0 BRA `(.L_x_382) ;  /* 0x0000000000500947 */ /* 0x000fea0003800000 */
[----:B-12---:R-:W-:Y:S01]  /*1400*/  DSETP.GEU.AND P0, PT, R4, R6, PT ;  /* 0x000000060400722a */ /* 0x006fe20003f0e000 */
        /* <DEDUP_REMOVED lines=19> */
.L_x_382:
[----:B------:R-:W-:Y:S05]  /*1540*/  BSYNC.RECONVERGENT B1 ;  /* 0x0000000000017941 */ /* 0x000fea0003800200 */
.L_x_381:
        /* <DEDUP_REMOVED lines=11> */
.L_x_384:
[----:B------:R-:W-:Y:S05]  /*1600*/  BSYNC.RECONVERGENT B1 ;  /* 0x0000000000017941 */ /* 0x000fea0003800200 */
.L_x_383:
        /* <DEDUP_REMOVED lines=8> */
[----:B-12---:R-:W1:Y:S04]  /*1690*/  LDS.128 R4, [R0+0x20] ;  /* 0x0000200000047984 */ /* 0x006e680000000c00 */
[----:B---3--:R2:W3:Y:S04]  /*16a0*/  LDS.64 R12, [R0+0x80] ;  /* 0x00008000000c7984 */ /* 0x0084e80000000a00 */
[----:B----4-:R2:W4:Y:S01]  /*16b0*/  LDS.128 R8, [R0+0x30] ;  /* 0x0000300000087984 */ /* 0x0105220000000c00 */
        /* <DEDUP_REMOVED lines=20> */
.L_x_387:
[----:B------:R-:W-:Y:S05]  /*1800*/  BSYNC.RECONVERGENT B1 ;  /* 0x0000000000017941 */ /* 0x000fea0003800200 */
.L_x_386:
        /* <DEDUP_REMOVED lines=10> */
[----:B------:R-:W-:Y:S01]  /*18b0*/  MOV R15, R26 ;  /* 0x0000001a000f7202 */ /* 0x000fe20000000f00 */
[----:B------:R-:W-:Y:S02]  /*18c0*/  IMAD.MOV.U32 R29, RZ, RZ, R27 ;  /* 0x000000ffff1d7224 */ /* 0x000fe400078e001b */
[----:B------:R-:W-:Y:S02]  /*18d0*/  IMAD.MOV.U32 R4, RZ, RZ, R24 ;  /* 0x000000ffff047224 */ /* 0x000fe400078e0018 */
[----:B------:R-:W-:-:S08]  /*18e0*/  IMAD.MOV.U32 R5, RZ, RZ, R25 ;  /* 0x000000ffff057224 */ /* 0x000fd000078e0019 */
        /* <DEDUP_REMOVED lines=9> */
.L_x_389:
[----:B------:R-:W-:Y:S05]  /*1980*/  BSYNC.RECONVERGENT B1 ;  /* 0x0000000000017941 */ /* 0x000fea0003800200 */
.L_x_388:
        /* <DEDUP_REMOVED lines=21> */
.L_x_391:
[----:B------:R-:W-:Y:S05]  /*1ae0*/  BSYNC.RECONVERGENT B1 ;  /* 0x0000000000017941 */ /* 0x000fea0003800200 */
.L_x_390:
        /* <DEDUP_REMOVED lines=23> */
.L_x_393:
[----:B------:R-:W-:Y:S05]  /*1c60*/  BSYNC.RECONVERGENT B1 ;  /* 0x0000000000017941 */ /* 0x000fea0003800200 */
.L_x_392:
        /* <DEDUP_REMOVED lines=21> */
.L_x_395:
[----:B------:R-:W-:Y:S05]  /*1dc0*/  BSYNC.RECONVERGENT B1 ;  /* 0x0000000000017941 */ /* 0x000fea0003800200 */
.L_x_394:
        /* <DEDUP_REMOVED lines=21> */
.L_x_397:
[----:B------:R-:W-:Y:S05]  /*1f20*/  BSYNC.RECONVERGENT B1 ;  /* 0x0000000000017941 */ /* 0x000fea0003800200 */
.L_x_396:
        /* <DEDUP_REMOVED lines=21> */
.L_x_372:
[----:B------:R-:W2:Y:S01]  /*2080*/  S2R R4, SR_LANEID ;  /* 0x0000000000047919 */ /* 0x000ea20000000000 */
[----:B-1----:R-:W-:Y:S01]  /*2090*/  LOP3.LUT R2, R0, 0x3e0, RZ, 0xc0, !PT ;  /* 0x000003e000027812 */ /* 0x002fe200078ec0ff */
[----:B------:R-:W-:Y:S01]  /*20a0*/  BSSY.RECONVERGENT B1, `(.L_x_398) ;  /* 0x0000024000017945 */ /* 0x000fe20003800200 */
[----:B-----5:R-:W-:Y:S02]  /*20b0*/  IMAD.MOV.U32 R16, RZ, RZ, R12 ;  /* 0x000000ffff107224 */ /* 0x020fe400078e000c */
[----:B------:R-:W-:Y:S02]  /*20c0*/  IMAD.MOV.U32 R18, RZ, RZ, R13 ;  /* 0x000000ffff127224 */ /* 0x000fe400078e000d */
[----:B------:R-:W-:Y:S01]  /*20d0*/  VIADD R3, R2, 0x20 ;  /* 0x0000002002037836 */ /* 0x000fe20000000000 */
[----:B------:R-:W-:-:S04]  /*20e0*/  LOP3.LUT R2, RZ, R2, RZ, 0x33, !PT ;  /* 0x00000002ff027212 */ /* 0x000fc800078e33ff */
[----:B------:R-:W-:Y:S01]  /*20f0*/  ISETP.GT.AND P0, PT, R3, UR8, PT ;  /* 0x0000000803007c0c */ /* 0x000fe2000bf04270 */
[----:B------:R-:W-:Y:S02]  /*2100*/  VIADD R2, R2, UR8 ;  /* 0x0000000802027c36 */ /* 0x000fe40008000000 */
[----:B------:R-:W-:-:S03]  /*2110*/  IMAD.MOV.U32 R3, RZ, RZ, R15 ;  /* 0x000000ffff037224 */ /* 0x000fc600078e000f */
[----:B------:R-:W-:Y:S01]  /*2120*/  SEL R5, R2, 0x1f, P0 ;  /* 0x0000001f02057807 */ /* 0x000fe20000000000 */
[----:B------:R-:W-:-:S04]  /*2130*/  IMAD.MOV.U32 R2, RZ, RZ, R14 ;  /* 0x000000ffff027224 */ /* 0x000fc800078e000e */
[----:B------:R1:W3:Y:S04]  /*2140*/  SHFL.DOWN PT, R6, R14, 0x1, R5 ;  /* 0x082000000e067989 */ /* 0x0002e800000e0005 */
[----:B------:R1:W4:Y:S04]  /*2150*/  SHFL.DOWN PT, R7, R15, 0x1, R5 ;  /* 0x082000000f077989 */ /* 0x00032800000e0005 */
[----:B0-----:R1:W0:Y:S01]  /*2160*/  SHFL.DOWN PT, R9, R12, 0x1, R5 ;  /* 0x082000000c097989 */ /* 0x00122200000e0005 */
[----:B--2---:R-:W-:-:S03]  /*2170*/  ISETP.GE.AND P0, PT, R4, R5, PT ;  /* 0x000000050400720c */ /* 0x004fc60003f06270 */
[----:B------:R1:W2:Y:S10]  /*2180*/  SHFL.DOWN PT, R11, R13, 0x1, R5 ;  /* 0x082000000d0b7989 */ /* 0x0002b400000e0005 */
[----:B-1----:R-:W-:Y:S05]  /*2190*/  @P0 BRA `(.L_x_399) ;  /* 0x0000000000500947 */ /* 0x002fea0003800000 */
[----:B---34-:R-:W-:Y:S01]  /*21a0*/  DSETP.GEU.AND P0, PT, R14, R6, PT ;  /* 0x000000060e00722a */ /* 0x018fe20003f0e000 */
[----:B0-----:R-:W-:Y:S01]  /*21b0*/  MOV R16, R9 ;  /* 0x0000000900107202 */ /* 0x001fe20000000f00 */
[----:B--2---:R-:W-:Y:S02]  /*21c0*/  IMAD.MOV.U32 R18, RZ, RZ, R11 ;  /* 0x000000ffff127224 */ /* 0x004fe400078e000b */
        /* <DEDUP_REMOVED lines=17> */
.L_x_399:
[----:B------:R-:W-:Y:S05]  /*22e0*/  BSYNC.RECONVERGENT B1 ;  /* 0x0000000000017941 */ /* 0x000fea0003800200 */
.L_x_398:
        /* <DEDUP_REMOVED lines=8> */
[----:B--2---:R1:W2:Y:S01]  /*2370*/  SHFL.DOWN PT, R11, R16, 0x2, R5 ;  /* 0x08400000100b7989 */ /* 0x0042a200000e0005 */
[----:B----4-:R-:W-:-:S03]  /*2380*/  IMAD.MOV.U32 R7, RZ, RZ, R3 ;  /* 0x000000ffff077224 */ /* 0x010fc600078e0003 */
[----:B------:R1:W4:Y:S04]  /*2390*/  SHFL.DOWN PT, R13, R18, 0x2, R5 ;  /* 0x08400000120d7989 */ /* 0x00032800000e0005 */
[----:B------:R-:W-:Y:S05]  /*23a0*/  @P0 BRA `(.L_x_401) ;  /* 0x0000000000500947 */ /* 0x000fea0003800000 */
[----:B0--3--:R-:W-:Y:S01]  /*23b0*/  DSETP.GEU.AND P0, PT, R2, R8, PT ;  /* 0x000000080200722a */ /* 0x009fe20003f0e000 */
        /* <DEDUP_REMOVED lines=19> */
.L_x_401:
[----:B------:R-:W-:Y:S05]  /*24f0*/  BSYNC.RECONVERGENT B1 ;  /* 0x0000000000017941 */ /* 0x000fea0003800200 */
.L_x_400:
[----:B-1----:R-:W-:Y:S01]  /*2500*/  VIADD R2, R4, 0x4 ;  /* 0x0000000404027836 */ /* 0x002fe20000000000 */
[----:B---3--:R1:W3:Y:S01]  /*2510*/  SHFL.DOWN PT, R8, R6, 0x4, R5 ;  /* 0x0880000006087989 */ /* 0x0082e200000e0005 */
[----:B------:R-:W-:Y:S01]  /*2520*/  BSSY.RECONVERGENT B1, `(.L_x_402) ;  /* 0x000001e000017945 */ /* 0x000fe20003800200 */
[----:B------:R-:W-:Y:S01]  /*2530*/  IMAD.MOV.U32 R14, RZ, RZ, R10 ;  /* 0x000000ffff0e7224 */ /* 0x000fe200078e000a */
[----:B------:R-:W-:Y:S01]  /*2540*/  MOV R3, R7 ;  /* 0x0000000700037202 */ /* 0x000fe20000000f00 */
[----:B0-----:R1:W0:Y:S01]  /*2550*/  SHFL.DOWN PT, R9, R7, 0x4, R5 ;  /* 0x0880000007097989 */ /* 0x00122200000e0005 */
[----:B------:R-:W-:Y:S01]  /*2560*/  ISETP.GT.AND P0, PT, R2, R5, PT ;  /* 0x000000050200720c */ /* 0x000fe20003f04270 */
[----:B------:R-:W-:Y:S02]  /*2570*/  IMAD.MOV.U32 R16, RZ, RZ, R12 ;  /* 0x000000ffff107224 */ /* 0x000fe400078e000c */
[----:B--2---:R1:W2:Y:S01]  /*2580*/  SHFL.DOWN PT, R11, R10, 0x4, R5 ;  /* 0x088000000a0b7989 */ /* 0x0042a200000e0005 */
[----:B------:R-:W-:-:S03]  /*2590*/  IMAD.MOV.U32 R2, RZ, RZ, R6 ;  /* 0x000000ffff027224 */ /* 0x000fc600078e0006 */
[----:B----4-:R1:W4:Y:S06]  /*25a0*/  SHFL.DOWN PT, R13, R12, 0x4, R5 ;  /* 0x088000000c0d7989 */ /* 0x01032c00000e0005 */
        /* <DEDUP_REMOVED lines=21> */
.L_x_403:
[----:B------:R-:W-:Y:S05]  /*2700*/  BSYNC.RECONVERGENT B1 ;  /* 0x0000000000017941 */ /* 0x000fea0003800200 */
.L_x_402:
[----:B-1----:R-:W-:Y:S01]  /*2710*/  VIADD R6, R4, 0x8 ;  /* 0x0000000804067836 */ /* 0x002fe20000000000 */
[----:B---3--:R1:W3:Y:S01]  /*2720*/  SHFL.DOWN PT, R8, R2, 0x8, R5 ;  /* 0x0900000002087989 */ /* 0x0082e200000e0005 */
[----:B------:R-:W-:Y:S01]  /*2730*/  BSSY.RECONVERGENT B1, `(.L_x_404) ;  /* 0x000001e000017945 */ /* 0x000fe20003800200 */
[----:B------:R-:W-:Y:S02]  /*2740*/  IMAD.MOV.U32 R10, RZ, RZ, R14 ;  /* 0x000000ffff0a7224 */ /* 0x000fe400078e000e */
[----:B------:R-:W-:Y:S01]  /*2750*/  ISETP.GT.AND P0, PT, R6, R5, PT ;  /* 0x000000050600720c */ /* 0x000fe20003f04270 */
[----:B0-----:R1:W0:Y:S01]  /*2760*/  SHFL.DOWN PT, R9, R3, 0x8, R5 ;  /* 0x0900000003097989 */ /* 0x00122200000e0005 */
[----:B------:R-:W-:Y:S02]  /*2770*/  IMAD.MOV.U32 R12, RZ, RZ, R16 ;  /* 0x000000ffff0c7224 */ /* 0x000fe400078e0010 */
[----:B------:R-:W-:Y:S01]  /*2780*/  IMAD.MOV.U32 R6, RZ, RZ, R2 ;  /* 0x000000ffff067224 */ /* 0x000fe200078e0002 */
[----:B--2---:R1:W2:Y:S01]  /*2790*/  SHFL.DOWN PT, R11, R14, 0x8, R5 ;  /* 0x090000000e0b7989 */ /* 0x0042a200000e0005 */
[----:B------:R-:W-:-:S03]  /*27a0*/  IMAD.MOV.U32 R7, RZ, RZ, R3 ;  /* 0x000000ffff077224 */ /* 0x000fc600078e0003 */
[----:B----4-:R1:W4:Y:S04]  /*27b0*/  SHFL.DOWN PT, R13, R16, 0x8, R5 ;  /* 0x09000000100d7989 */ /* 0x01032800000e0005 */
        /* <DEDUP_REMOVED lines=21> */
.L_x_405:
[----:B------:R-:W-:Y:S05]  /*2910*/  BSYNC.RECONVERGENT B1 ;  /* 0x0000000000017941 */ /* 0x000fea0003800200 */
.L_x_404:
[----:B-1----:R-:W-:Y:S01]  /*2920*/  VIADD R2, R4, 0x10 ;  /* 0x0000001004027836 */ /* 0x002fe20000000000 */
[----:B---3--:R1:W3:Y:S01]  /*2930*/  SHFL.DOWN PT, R8, R6, 0x10, R5 ;  /* 0x0a00000006087989 */ /* 0x0082e200000e0005 */
[----:B------:R-:W-:Y:S01]  /*2940*/  BSSY.RECONVERGENT B1, `(.L_x_406) ;  /* 0x000001e000017945 */ /* 0x000fe20003800200 */
[----:B------:R-:W-:Y:S02]  /*2950*/  IMAD.MOV.U32 R14, RZ, RZ, R10 ;  /* 0x000000ffff0e7224 */ /* 0x000fe400078e000a */
[----:B------:R-:W-:Y:S01]  /*2960*/  ISETP.GT.AND P0, PT, R2, R5, PT ;  /* 0x000000050200720c */ /* 0x000fe20003f04270 */
[----:B0-----:R1:W0:Y:S01]  /*2970*/  SHFL.DOWN PT, R9, R7, 0x10, R5 ;  /* 0x0a00000007097989 */ /* 0x00122200000e0005 */
[----:B------:R-:W-:Y:S01]  /*2980*/  IMAD.MOV.U32 R15, RZ, RZ, R12 ;  /* 0x000000ffff0f7224 */ /* 0x000fe200078e000c */
[----:B------:R-:W-:Y:S01]  /*2990*/  MOV R2, R6 ;  /* 0x0000000600027202 */ /* 0x000fe20000000f00 */
[----:B------:R-:W-:Y:S01]  /*29a0*/  IMAD.MOV.U32 R3, RZ, RZ, R7 ;  /* 0x000000ffff037224 */ /* 0x000fe200078e0007 */
[----:B--2---:R1:W2:Y:S04]  /*29b0*/  SHFL.DOWN PT, R11, R10, 0x10, R5 ;  /* 0x0a0000000a0b7989 */ /* 0x0042a800000e0005 */
        /* <DEDUP_REMOVED lines=22> */
.L_x_407:
[----:B------:R-:W-:Y:S05]  /*2b20*/  BSYNC.RECONVERGENT B1 ;  /* 0x0000000000017941 */ /* 0x000fea0003800200 */
.L_x_406:
        /* <DEDUP_REMOVED lines=11> */
.L_x_409:
[----:B------:R-:W-:Y:S05]  /*2be0*/  BSYNC.RECONVERGENT B1 ;  /* 0x0000000000017941 */ /* 0x000fea0003800200 */
.L_x_408:
[----:B------:R-:W-:Y:S01]  /*2bf0*/  BAR.SYNC.DEFER_BLOCKING 0x0 ;  /* 0x0000000000007b1d */ /* 0x000fe20000010000 */
[----:B------:R-:W-:-:S13]  /*2c00*/  ISETP.NE.AND P1, PT, R0, RZ, PT ;  /* 0x000000ff0000720c */ /* 0x000fda0003f25270 */
[----:B------:R-:W-:Y:S05]  /*2c10*/  @P1 BRA `(.L_x_385) ;  /* 0x0000003400981947 */ /* 0x000fea0003800000 */
[----:B------:R-:W-:Y:S01]  /*2c20*/  UISETP.GE.AND UP0, UPT, UR8, 0x21, UPT ;  /* 0x000000210800788c */ /* 0x000fe2000bf06270 */
[----:B--2---:R-:W-:Y:S02]  /*2c30*/  IMAD.MOV.U32 R11, RZ, RZ, R14 ;  /* 0x000000ffff0b7224 */ /* 0x004fe400078e000e */
[----:B---3--:R-:W-:Y:S02]  /*2c40*/  IMAD.MOV.U32 R8, RZ, RZ, R15 ;  /* 0x000000ffff087224 */ /* 0x008fe400078e000f */
[----:B------:R-:W-:Y:S02]  /*2c50*/  IMAD.MOV.U32 R4, RZ, RZ, R2 ;  /* 0x000000ffff047224 */ /* 0x000fe400078e0002 */
[----:B-1----:R-:W-:Y:S02]  /*2c60*/  IMAD.MOV.U32 R5, RZ, RZ, R3 ;  /* 0x000000ffff057224 */ /* 0x002fe400078e0003 */
[----:B------:R-:W-:Y:S05]  /*2c70*/  BRA.U !UP0, `(.L_x_410) ;  /* 0x00000001086c7547 */ /* 0x000fea000b800000 */
[----:B------:R-:W1:Y:S01]  /*2c80*/  S2UR UR5, SR_CgaCtaId ;  /* 0x00000000000579c3 */ /* 0x000e620000008800 */
[----:B------:R-:W-:Y:S01]  /*2c90*/  UMOV UR4, 0x400 ;  /* 0x0000040000047882 */ /* 0x000fe20000000000 */
[----:B------:R-:W-:Y:S01]  /*2ca0*/  BSSY.RECONVERGENT B1, `(.L_x_410) ;  /* 0x0000018000017945 */ /* 0x000fe20003800200 */
[----:B-1----:R-:W-:-:S09]  /*2cb0*/  ULEA UR4, UR5, UR4, 0x18 ;  /* 0x0000000405047291 */ /* 0x002fd2000f8ec0ff */
[----:B------:R-:W1:Y:S04]  /*2cc0*/  LDS.64 R6, [UR4+0x18] ;  /* 0x00001804ff067984 */ /* 0x000e680008000a00 */
[----:B----4-:R-:W2:Y:S01]  /*2cd0*/  LDS.64 R12, [UR4+0x20] ;  /* 0x00002004ff0c7984 */ /* 0x010ea20008000a00 */
[----:B-1----:R-:W-:Y:S01]  /*2ce0*/  DSETP.GEU.AND P0, PT, R2, R6, PT ;  /* 0x000000060200722a */ /* 0x002fe20003f0e000 */
        /* <DEDUP_REMOVED lines=19> */
.L_x_411:
[----:B------:R-:W-:Y:S05]  /*2e20*/  BSYNC.RECONVERGENT B1 ;  /* 0x0000000000017941 */ /* 0x000fea0003800200 */
.L_x_410:
[----:B------:R-:W-:Y:S01]  /*2e30*/  UISETP.GE.AND UP0, UPT, UR8, 0x41, UPT ;  /* 0x000000410800788c */ /* 0x000fe2000bf06270 */
[----:B0-----:R-:W-:Y:S01]  /*2e40*/  IMAD.MOV.U32 R9, RZ, RZ, R11 ;  /* 0x000000ffff097224 */ /* 0x001fe200078e000b */
        /* <DEDUP_REMOVED lines=9> */
[----:B----4-:R-:W1:Y:S01]  /*2ee0*/  LDS.64 R12, [UR4+0x30] ;  /* 0x00003004ff0c7984 */ /* 0x010e620008000a00 */
        /* <DEDUP_REMOVED lines=20> */
.L_x_413:
[----:B------:R-:W-:Y:S05]  /*3030*/  BSYNC.RECONVERGENT B1 ;  /* 0x0000000000017941 */ /* 0x000fea0003800200 */
.L_x_412:
        /* <DEDUP_REMOVED lines=32> */
.L_x_415:
[----:B------:R-:W-:Y:S05]  /*3240*/  BSYNC.RECONVERGENT B1 ;  /* 0x0000000000017941 */ /* 0x000fea0003800200 */
.L_x_414:
        /* <DEDUP_REMOVED lines=32> */
.L_x_417:
[----:B------:R-:W-:Y:S05]  /*3450*/  BSYNC.RECONVERGENT B1 ;  /* 0x0000000000017941 */ /* 0x000fea0003800200 */
.L_x_416:
        /* <DEDUP_REMOVED lines=32> */
.L_x_419:
[----:B------:R-:W-:Y:S05]  /*3660*/  BSYNC.RECONVERGENT B1 ;  /* 0x0000000000017941 */ /* 0x000fea0003800200 */
.L_x_418:
        /* <DEDUP_REMOVED lines=13> */
[----:B------:R-:W-:Y:S01]  /*3740*/  MOV R6, R2 ;  /* 0x0000000200067202 */ /* 0x000fe20000000f00 */
[----:B------:R-:W-:Y:S02]  /*3750*/  IMAD.MOV.U32 R7, RZ, RZ, R3 ;  /* 0x000000ffff077224 */ /* 0x000fe400078e0003 */
        /* <DEDUP_REMOVED lines=17> */
.L_x_421:
[----:B------:R-:W-:Y:S05]  /*3870*/  BSYNC.RECONVERGENT B1 ;  /* 0x0000000000017941 */ /* 0x000fea0003800200 */
.L_x_420:
        /* <DEDUP_REMOVED lines=32> */
.L_x_353:
        /* <DEDUP_REMOVED lines=34> */
[----:B------:R-:W-:-:S04]  /*3ca0*/  IMAD.MOV.U32 R15, RZ, RZ, 0x500 ;  /* 0x00000500ff0f7424 */ /* 0x000fc800078e00ff */
        /* <DEDUP_REMOVED lines=8> */
[----:B------:R-:W-:Y:S02]  /*3d30*/  @P2 MOV R9, R13 ;  /* 0x0000000d00092202 */ /* 0x000fe40000000f00 */
[----:B------:R-:W-:-:S04]  /*3d40*/  @P2 SEL R7, R11, R7, P0 ;  /* 0x000000070b072207 */ /* 0x000fc80000000000 */
        /* <DEDUP_REMOVED lines=11> */
[----:B------:R-:W-:Y:S01]  /*3e00*/  IMAD.MOV.U32 R27, RZ, RZ, R2 ;  /* 0x000000ffff1b7224 */ /* 0x000fe200078e0002 */
[----:B------:R-:W0:Y:S01]  /*3e10*/  LDCU UR4, c[0x0][0x390] ;  /* 0x00007200ff0477ac */ /* 0x000e220008000800 */
[----:B------:R-:W-:Y:S02]  /*3e20*/  IMAD.MOV.U32 R24, RZ, RZ, R3 ;  /* 0x000000ffff187224 */ /* 0x000fe400078e0003 */
[----:B------:R-:W-:-:S07]  /*3e30*/  IMAD.MOV.U32 R25, RZ, RZ, 0x500 ;  /* 0x00000500ff197424 */ /* 0x000fce00078e00ff */
.L_x_423:
[----:B------:R-:W1:Y:S01]  /*3e40*/  LDC.64 R22, c[0x0][0x380] ;  /* 0x0000e000ff167b82 */ /* 0x000e620000000a00 */
[----:B------:R-:W-:-:S04]  /*3e50*/  IMAD.IADD R3, R0, 0x1, R25 ;  /* 0x0000000100037824 */ /* 0x000fc800078e0219 */
[----:B-1----:R-:W-:-:S05]  /*3e60*/  IMAD.WIDE.U32 R22, R3, 0x10, R22 ;  /* 0x0000001003167825 */ /* 0x002fca00078e0016 */
        /* <DEDUP_REMOVED lines=17> */
[----:B------:R-:W-:-:S06]  /*3f80*/  @P2 IMAD.MOV.U32 R6, RZ, RZ, R29 ;  /* 0x000000ffff062224 */ /* 0x000fcc00078e001d */
[----:B----4-:R-:W-:Y:S01]  /*3f90*/  DSETP.GEU.AND P1, PT, R6, R10, PT ;  /* 0x0000000a0600722a */ /* 0x010fe20003f2e000 */
[----:B------:R-:W-:Y:S02]  /*3fa0*/  @P2 SEL R8, R27, R8, P0 ;  /* 0x000000081b082207 */ /* 0x000fe40000000000 */
[----:B------:R-:W-:-:S11]  /*3fb0*/  @P2 SEL R9, R24, R9, P0 ;  /* 0x0000000918092207 */ /* 0x000fd60000000000 */
[----:B-----5:R-:W-:-:S04]  /*3fc0*/  @P1 ISETP.GE.U32.AND P0, PT, R8, R12, PT ;  /* 0x0000000c0800120c */ /* 0x020fc80003f06070 */
        /* <DEDUP_REMOVED lines=25> */
[----:B------:R-:W-:Y:S01]  /*4160*/  @P1 IMAD.MOV.U32 R19, RZ, RZ, R15 ;  /* 0x000000ffff131224 */ /* 0x000fe200078e000f */
[----:B------:R-:W-:Y:S02]  /*4170*/  @P1 SEL R20, R16, R20, P0 ;  /* 0x0000001410141207 */ /* 0x000fe40000000000 */
[----:B------:R-:W-:Y:S01]  /*4180*/  @P1 SEL R21, R17, R21, P0 ;  /* 0x0000001511151207 */ /* 0x000fe20000000000 */
[----:B------:R-:W-:-:S05]  /*4190*/  VIADD R7, R25, 0xa00 ;  /* 0x00000a0019077836 */ /* 0x000fca0000000000 */
[----:B0-----:R-:W-:Y:S01]  /*41a0*/  ISETP.GT.AND P1, PT, R7, UR4, PT ;  /* 0x0000000407007c0c */ /* 0x001fe2000bf24270 */
[----:B------:R-:W-:-:S04]  /*41b0*/  VIADD R15, R25, 0x500 ;  /* 0x00000500190f7836 */ /* 0x000fc80000000000 */
[----:B------:R-:W-:Y:S01]  /*41c0*/  IMAD.MOV.U32 R25, RZ, RZ, R15 ;  /* 0x000000ffff197224 */ /* 0x000fe200078e000f */
[----:B--2---:R-:W-:-:S14]  /*41d0*/  DSETP.GEU.AND P2, PT, R18, R4, PT ;  /* 0x000000041200722a */ /* 0x004fdc0003f4e000 */
[----:B------:R-:W-:-:S04]  /*41e0*/  @P2 ISETP.GE.U32.AND P0, PT, R20, R2, PT ;  /* 0x000000021400220c */ /* 0x000fc80003f06070 */
[----:B------:R-:W-:-:S13]  /*41f0*/  @P2 ISETP.GE.AND.EX P0, PT, R21, R3, PT, P0 ;  /* 0x000000031500220c */ /* 0x000fda0003f06300 */
[----:B------:R-:W-:-:S06]  /*4200*/  @P2 DSETP.GT.OR P0, PT, R18, R4, !P0 ;  /* 0x000000041200222a */ /* 0x000fcc0004704400 */
[----:B------:R-:W-:Y:S02]  /*4210*/  @P2 FSEL R6, R18, R4, P0 ;  /* 0x0000000412062208 */ /* 0x000fe40000000000 */
[----:B------:R-:W-:Y:S02]  /*4220*/  @P2 FSEL R19, R19, R5, P0 ;  /* 0x0000000513132208 */ /* 0x000fe40000000000 */
[----:B------:R-:W-:Y:S02]  /*4230*/  @P2 SEL R2, R20, R2, P0 ;  /* 0x0000000214022207 */ /* 0x000fe40000000000 */
[----:B------:R-:W-:Y:S01]  /*4240*/  @P2 SEL R3, R21, R3, P0 ;  /* 0x0000000315032207 */ /* 0x000fe20000000000 */
[----:B------:R-:W-:Y:S02]  /*4250*/  @P2 IMAD.MOV.U32 R4, RZ, RZ, R6 ;  /* 0x000000ffff042224 */ /* 0x000fe400078e0006 */
[----:B------:R-:W-:Y:S02]  /*4260*/  @P2 IMAD.MOV.U32 R5, RZ, RZ, R19 ;  /* 0x000000ffff052224 */ /* 0x000fe400078e0013 */
[----:B------:R-:W-:-:S02]  /*4270*/  IMAD.MOV.U32 R27, RZ, RZ, R2 ;  /* 0x000000ffff1b7224 */ /* 0x000fc400078e0002 */
[----:B------:R-:W-:Y:S01]  /*4280*/  IMAD.MOV.U32 R24, RZ, RZ, R3 ;  /* 0x000000ffff187224 */ /* 0x000fe200078e0003 */
[----:B------:R-:W-:Y:S06]  /*4290*/  @!P1 BRA `(.L_x_423) ;  /* 0xfffffff800e89947 */ /* 0x000fec000383ffff */
.L_x_422:
[----:B------:R-:W-:-:S13]  /*42a0*/  ISETP.GE.AND P0, PT, R15, UR4, PT ;  /* 0x000000040f007c0c */ /* 0x000fda000bf06270 */
        /* <DEDUP_REMOVED lines=12> */
[----:B------:R-:W0:Y:S01]  /*4370*/  LDC.64 R6, c[0x0][0x380] ;  /* 0x0000e000ff067b82 */ /* 0x000e220000000a00 */
[----:B------:R-:W-:Y:S01]  /*4380*/  LEA.HI R8, R20, 0x1, RZ, 0x18 ;  /* 0x0000000114087811 */ /* 0x000fe200078fc0ff */
[----:B------:R-:W-:Y:S01]  /*4390*/  IMAD.IADD R21, R0, 0x1, R15 ;  /* 0x0000000100157824 */ /* 0x000fe200078e020f */
[----:B------:R-:W-:Y:S02]  /*43a0*/  MOV R12, R0 ;  /* 0x00000000000c7202 */ /* 0x000fe40000000f00 */
[----:B------:R-:W-:-:S05]  /*43b0*/  LOP3.LUT R8, R8, 0x3, RZ, 0xc0, !PT ;  /* 0x0000000308087812 */ /* 0x000fca00078ec0ff */
[----:B------:R-:W-:-:S07]  /*43c0*/  IMAD.MOV R14, RZ, RZ, -R8 ;  /* 0x000000ffff0e7224 */ /* 0x000fce00078e0a08 */
.L_x_430:
[----:B0-----:R-:W-:-:S05]  /*43d0*/  IMAD.WIDE.U32 R18, R21, 0x10, R6 ;  /* 0x0000001015127825 */ /* 0x001fca00078e0006 */
[----:B------:R-:W2:Y:S04]  /*43e0*/  LDG.E.64.CONSTANT R8, desc[UR6][R18.64] ;  /* 0x0000000612087981 */ /* 0x000ea8000c1e9b00 */
[----:B------:R-:W3:Y:S01]  /*43f0*/  LDG.E.64.CONSTANT R10, desc[UR6][R18.64+0x8] ;  /* 0x00000806120a7981 */ /* 0x000ee2000c1e9b00 */
[----:B------:R-:W-:Y:S01]  /*4400*/  VIADD R14, R14, 0x1 ;  /* 0x000000010e0e7836 */ /* 0x000fe20000000000 */
[----:B------:R-:W-:Y:S01]  /*4410*/  BSSY.RECONVERGENT B3, `(.L_x_428) ;  /* 0x000001a000037945 */ /* 0x000fe20003800200 */
[----:B------:R-:W-:Y:S02]  /*4420*/  IMAD.MOV.U32 R23, RZ, RZ, R2 ;  /* 0x000000ffff177224 */ /* 0x000fe400078e0002 */
        /* <DEDUP_REMOVED lines=24> */
.L_x_429:
[----:B------:R-:W-:Y:S05]  /*45b0*/  BSYNC.RECONVERGENT B3 ;  /* 0x0000000000037941 */ /* 0x000fea0003800200 */
.L_x_428:
[----:B------:R-:W-:Y:S02]  /*45c0*/  VIADD R12, R12, 0x100 ;  /* 0x000001000c0c7836 */ /* 0x000fe40000000000 */
[----:B------:R-:W-:Y:S01]  /*45d0*/  VIADD R21, R21, 0x100 ;  /* 0x0000010015157836 */ /* 0x000fe20000000000 */
[----:B------:R-:W-:Y:S06]  /*45e0*/  @P2 BRA `(.L_x_430) ;  /* 0xfffffffc00782947 */ /* 0x000fec000383ffff */
.L_x_427:
[----:B------:R-:W-:Y:S05]  /*45f0*/  BSYNC.RECONVERGENT B2 ;  /* 0x0000000000027941 */ /* 0x000fea0003800200 */
.L_x_426:
[----:B------:R-:W-:-:S13]  /*4600*/  ISETP.GE.U32.AND P0, PT, R20, 0x300, PT ;  /* 0x000003001400780c */ /* 0x000fda0003f06070 */
[----:B------:R-:W-:Y:S05]  /*4610*/  @!P0 BRA `(.L_x_425) ;  /* 0x0000000400c88947 */ /* 0x000fea0003800000 */
[----:B------:R-:W0:Y:S01]  /*4620*/  LDCU.64 UR8, c[0x0][0x380] ;  /* 0x00007000ff0877ac */ /* 0x000e220008000a00 */
[----:B------:R-:W1:Y:S01]  /*4630*/  LDC.64 R10, c[0x0][0x380] ;  /* 0x0000e000ff0a7b82 */ /* 0x000e620000000a00 */
[C---:B------:R-:W-:Y:S01]  /*4640*/  IADD3 R17, P0, PT, R12.reuse, R15, RZ ;  /* 0x0000000f0c117210 */ /* 0x040fe20007f1e0ff */
[----:B------:R-:W-:-:S04]  /*4650*/  IMAD.IADD R15, R12, 0x1, R15 ;  /* 0x000000010c0f7824 */ /* 0x000fc800078e020f */
[----:B------:R-:W-:Y:S01]  /*4660*/  IMAD.X R6, RZ, RZ, RZ, P0 ;  /* 0x000000ffff067224 */ /* 0x000fe200000e06ff */
[----:B0-----:R-:W-:-:S04]  /*4670*/  LEA R14, P1, R17, UR8, 0x4 ;  /* 0x00000008110e7c11 */ /* 0x001fc8000f8220ff */
[----:B------:R-:W-:Y:S02]  /*4680*/  IADD3 R14, P0, PT, R14, 0x3008, RZ ;  /* 0x000030080e0e7810 */ /* 0x000fe40007f1e0ff */
[----:B------:R-:W-:-:S05]  /*4690*/  LEA.HI.X R17, R17, UR9, R6, 0x4, P1 ;  /* 0x0000000911117c11 */ /* 0x000fca00088f2406 */
[----:B------:R-:W-:-:S07]  /*46a0*/  IMAD.X R17, RZ, RZ, R17, P0 ;  /* 0x000000ffff117224 */ /* 0x000fce00000e0611 */
.L_x_439:
[----:B-1----:R-:W-:-:S05]  /*46b0*/  IMAD.WIDE.U32 R8, R15, 0x10, R10 ;  /* 0x000000100f087825 */ /* 0x002fca00078e000a */
[----:B------:R-:W2:Y:S04]  /*46c0*/  LDG.E.64.CONSTANT R22, desc[UR6][R8.64] ;  /* 0x0000000608167981 */ /* 0x000ea8000c1e9b00 */
[----:B------:R0:W3:Y:S02]  /*46d0*/  LDG.E.64.CONSTANT R6, desc[UR6][R8.64+0x8] ;  /* 0x0000080608067981 */ /* 0x0000e4000c1e9b00 */
[----:B0-----:R-:W-:Y:S02]  /*46e0*/  IMAD.MOV.U32 R8, RZ, RZ, R14 ;  /* 0x000000ffff087224 */ /* 0x001fe400078e000e */
[----:B------:R-:W-:-:S05]  /*46f0*/  IMAD.MOV.U32 R9, RZ, RZ, R17 ;  /* 0x000000ffff097224 */ /* 0x000fca00078e0011 */
[----:B------:R0:W5:Y:S04]  /*4700*/  LDG.E.64.CONSTANT R20, desc[UR6][R8.64+-0x2008] ;  /* 0xffdff80608147981 */ /* 0x000168000c1e9b00 */
[----:B------:R0:W5:Y:S01]  /*4710*/  LDG.E.64.CONSTANT R18, desc[UR6][R8.64+-0x2000] ;  /* 0xffe0000608127981 */ /* 0x000162000c1e9b00 */
[----:B------:R-:W-:Y:S01]  /*4720*/  BSSY.RECONVERGENT B2, `(.L_x_431) ;  /* 0x0000015000027945 */ /* 0x000fe20003800200 */
[----:B--2---:R-:W-:Y:S01]  /*4730*/  DSETP.GEU.AND P0, PT, R4, R22, PT ;  /* 0x000000160400722a */ /* 0x004fe20003f0e000 */
[----:B------:R-:W-:Y:S02]  /*4740*/  IMAD.MOV.U32 R16, RZ, RZ, R22 ;  /* 0x000000ffff107224 */ /* 0x000fe400078e0016 */
[----:B------:R-:W-:Y:S01]  /*4750*/  IMAD.MOV.U32 R17, RZ, RZ, R23 ;  /* 0x000000ffff117224 */ /* 0x000fe200078e0017 */
[----:B---3--:R-:W-:Y:S01]  /*4760*/  MOV R29, R7 ;  /* 0x00000007001d7202 */ /* 0x008fe20000000f00 */
[----:B------:R-:W-:-:S09]  /*4770*/  IMAD.MOV.U32 R27, RZ, RZ, R6 ;  /* 0x000000ffff1b7224 */ /* 0x000fd200078e0006 */
        /* <DEDUP_REMOVED lines=15> */
.L_x_432:
[----:B------:R-:W-:Y:S05]  /*4870*/  BSYNC.RECONVERGENT B2 ;  /* 0x0000000000027941 */ /* 0x000fea0003800200 */
.L_x_431:
[----:B------:R0:W5:Y:S04]  /*4880*/  LDG.E.64.CONSTANT R6, desc[UR6][R8.64+-0x1008] ;  /* 0xffeff80608067981 */ /* 0x000168000c1e9b00 */
[----:B------:R0:W5:Y:S02]  /*4890*/  LDG.E.64.CONSTANT R4, desc[UR6][R8.64+-0x1000] ;  /* 0xfff0000608047981 */ /* 0x000164000c1e9b00 */
[----:B-----5:R-:W-:Y:S01]  /*48a0*/  DSETP.GEU.AND P0, PT, R16, R20, PT ;  /* 0x000000141000722a */ /* 0x020fe20003f0e000 */
[----:B------:R-:W-:Y:S01]  /*48b0*/  BSSY.RECONVERGENT B2, `(.L_x_433) ;  /* 0x0000014000027945 */ /* 0x000fe20003800200 */
[----:B------:R-:W-:Y:S02]  /*48c0*/  IMAD.MOV.U32 R2, RZ, RZ, R20 ;  /* 0x000000ffff027224 */ /* 0x000fe400078e0014 */
[----:B------:R-:W-:-:S02]  /*48d0*/  IMAD.MOV.U32 R3, RZ, RZ, R21 ;  /* 0x000000ffff037224 */ /* 0x000fc400078e0015 */
        /* <DEDUP_REMOVED lines=17> */
.L_x_434:
[----:B------:R-:W-:Y:S05]  /*49f0*/  BSYNC.RECONVERGENT B2 ;  /* 0x0000000000027941 */ /* 0x000fea0003800200 */
.L_x_433:
[----:B------:R0:W5:Y:S04]  /*4a00*/  LDG.E.64.CONSTANT R16, desc[UR6][R8.64+-0x8] ;  /* 0xfffff80608107981 */ /* 0x000168000c1e9b00 */
[----:B------:R0:W5:Y:S01]  /*4a10*/  LDG.E.64.CONSTANT R18, desc[UR6][R8.64] ;  /* 0x0000000608127981 */ /* 0x000162000c1e9b00 */
[----:B------:R-:W-:Y:S01]  /*4a20*/  DSETP.GEU.AND P0, PT, R2, R6, PT ;  /* 0x000000060200722a */ /* 0x000fe20003f0e000 */
[----:B------:R-:W-:Y:S01]  /*4a30*/  BSSY.RECONVERGENT B2, `(.L_x_435) ;  /* 0x0000014000027945 */ /* 0x000fe20003800200 */
[----:B------:R-:W-:Y:S02]  /*4a40*/  IMAD.MOV.U32 R20, RZ, RZ, R6 ;  /* 0x000000ffff147224 */ /* 0x000fe400078e0006 */
[----:B------:R-:W-:Y:S02]  /*4a50*/  IMAD.MOV.U32 R21, RZ, RZ, R7 ;  /* 0x000000ffff157224 */ /* 0x000fe400078e0007 */
[----:B------:R-:W-:-:S02]  /*4a60*/  IMAD.MOV.U32 R29, RZ, RZ, R4 ;  /* 0x000000ffff1d7224 */ /* 0x000fc400078e0004 */
        /* <DEDUP_REMOVED lines=16> */
.L_x_436:
[----:B------:R-:W-:Y:S05]  /*4b70*/  BSYNC.RECONVERGENT B2 ;  /* 0x0000000000027941 */ /* 0x000fea0003800200 */
.L_x_435:
[----:B-----5:R-:W-:Y:S01]  /*4b80*/  DSETP.GEU.AND P0, PT, R20, R16, PT ;  /* 0x000000101400722a */ /* 0x020fe20003f0e000 */
[----:B------:R-:W-:Y:S01]  /*4b90*/  BSSY.RECONVERGENT B2, `(.L_x_437) ;  /* 0x0000014000027945 */ /* 0x000fe20003800200 */
[----:B------:R-:W-:Y:S02]  /*4ba0*/  IMAD.MOV.U32 R4, RZ, RZ, R16 ;  /* 0x000000ffff047224 */ /* 0x000fe400078e0010 */
[----:B------:R-:W-:Y:S02]  /*4bb0*/  IMAD.MOV.U32 R5, RZ, RZ, R17 ;  /* 0x000000ffff057224 */ /* 0x000fe400078e0011 */
[----:B------:R-:W-:Y:S02]  /*4bc0*/  IMAD.MOV.U32 R2, RZ, RZ, R18 ;  /* 0x000000ffff027224 */ /* 0x000fe400078e0012 */
[----:B------:R-:W-:-:S06]  /*4bd0*/  IMAD.MOV.U32 R3, RZ, RZ, R19 ;  /* 0x000000ffff037224 */ /* 0x000fcc00078e0013 */
        /* <DEDUP_REMOVED lines=15> */
.L_x_438:
[----:B------:R-:W-:Y:S05]  /*4cd0*/  BSYNC.RECONVERGENT B2 ;  /* 0x0000000000027941 */ /* 0x000fea0003800200 */
.L_x_437:
[----:B------:R-:W-:Y:S01]  /*4ce0*/  VIADD R12, R12, 0x400 ;  /* 0x000004000c0c7836 */ /* 0x000fe20000000000 */
[----:B------:R-:W-:Y:S01]  /*4cf0*/  IADD3 R14, P1, PT, R8, 0x4000, RZ ;  /* 0x00004000080e7810 */ /* 0x000fe20007f3e0ff */
[----:B------:R-:W-:-:S03]  /*4d00*/  VIADD R15, R15, 0x400 ;  /* 0x000004000f0f7836 */ /* 0x000fc60000000000 */
[----:B------:R-:W-:Y:S01]  /*4d10*/  ISETP.GE.AND P0, PT, R12, R13, PT ;  /* 0x0000000d0c00720c */ /* 0x000fe20003f06270 */
[----:B------:R-:W-:-:S12]  /*4d20*/  IMAD.X R17, RZ, RZ, R9, P1 ;  /* 0x000000ffff117224 */ /* 0x000fd800008e0609 */
[----:B------:R-:W-:Y:S05]  /*4d30*/  @!P0 BRA `(.L_x_439) ;  /* 0xfffffff8005c8947 */ /* 0x000fea000383ffff */
.L_x_425:
[----:B------:R-:W-:Y:S05]  /*4d40*/  BSYNC.RECONVERGENT B1 ;  /* 0x0000000000017941 */ /* 0x000fea0003800200 */
.L_x_424:
        /* <DEDUP_REMOVED lines=32> */
.L_x_441:
[----:B------:R-:W-:Y:S05]  /*4f50*/  BSYNC.RECONVERGENT B1 ;  /* 0x0000000000017941 */ /* 0x000fea0003800200 */
.L_x_440:
        /* <DEDUP_REMOVED lines=12> */
[----:B---3--:R-:W-:Y:S01]  /*5020*/  IMAD.MOV.U32 R8, RZ, RZ, R14 ;  /* 0x000000ffff087224 */ /* 0x008fe200078e000e */
        /* <DEDUP_REMOVED lines=18> */
.L_x_443:
[----:B------:R-:W-:Y:S05]  /*5150*/  BSYNC.RECONVERGENT B1 ;  /* 0x0000000000017941 */ /* 0x000fea0003800200 */
.L_x_442:
[----:B------:R-:W-:Y:S01]  /*5160*/  ISETP.GT.AND P0, PT, R10, 0x1b, PT ;  /* 0x0000001b0a00780c */ /* 0x000fe20003f04270 */
[----:B0-----:R0:W0:Y:S01]  /*5170*/  SHFL.DOWN PT, R6, R2, 0x4, 0x1f ;  /* 0x08801f0002067f89 */ /* 0x00102200000e0000 */
[----:B------:R-:W-:Y:S01]  /*5180*/  BSSY.RECONVERGENT B1, `(.L_x_444) ;  /* 0x000001d000017945 */ /* 0x000fe20003800200 */
[----:B------:R-:W-:Y:S02]  /*5190*/  IMAD.MOV.U32 R11, RZ, RZ, R8 ;  /* 0x000000ffff0b7224 */ /* 0x000fe400078e0008 */
[----:B------:R0:W0:Y:S01]  /*51a0*/  SHFL.DOWN PT, R7, R3, 0x4, 0x1f ;  /* 0x08801f0003077f89 */ /* 0x00002200000e0000 */
[----:B------:R-:W-:Y:S02]  /*51b0*/  IMAD.MOV.U32 R12, RZ, RZ, R9 ;  /* 0x000000ffff0c7224 */ /* 0x000fe400078e0009 */
[----:B-1----:R-:W-:Y:S01]  /*51c0*/  IMAD.MOV.U32 R4, RZ, RZ, R2 ;  /* 0x000000ffff047224 */ /* 0x002fe200078e0002 */
[----:B----4-:R1:W4:Y:S01]  /*51d0*/  SHFL.DOWN PT, R13, R8, 0x4, 0x1f ;  /* 0x08801f00080d7f89 */ /* 0x01032200000e0000 */
[----:B--2---:R-:W-:-:S03]  /*51e0*/  IMAD.MOV.U32 R5, RZ, RZ, R3 ;  /* 0x000000ffff057224 */ /* 0x004fc600078e0003 */
[----:B---3--:R1:W2:Y:S01]  /*51f0*/  SHFL.DOWN PT, R14, R9, 0x4, 0x1f ;  /* 0x08801f00090e7f89 */ /* 0x0082a200000e0000 */
[----:B------:R-:W-:Y:S05]  /*5200*/  @P0 BRA `(.L_x_445) ;  /* 0x0000000000500947 */ /* 0x000fea0003800000 */
[----:B0-----:R-:W-:Y:S01]  /*5210*/  DSETP.GEU.AND P0, PT, R2, R6, PT ;  /* 0x000000060200722a */ /* 0x001fe20003f0e000 */
[----:B----4-:R-:W-:Y:S02]  /*5220*/  IMAD.MOV.U32 R11, RZ, RZ, R13 ;  /* 0x000000ffff0b7224 */ /* 0x010fe400078e000d */
[----:B--2---:R-:W-:Y:S02]  /*5230*/  IMAD.MOV.U32 R12, RZ, RZ, R14 ;  /* 0x000000ffff0c7224 */ /* 0x004fe400078e000e */
        /* <DEDUP_REMOVED lines=17> */
.L_x_445:
[----:B------:R-:W-:Y:S05]  /*5350*/  BSYNC.RECONVERGENT B1 ;  /* 0x0000000000017941 */ /* 0x000fea0003800200 */
.L_x_444:
[----:B------:R-:W-:Y:S01]  /*5360*/  ISETP.GT.AND P0, PT, R10, 0x17, PT ;  /* 0x000000170a00780c */ /* 0x000fe20003f04270 */
[----:B0-----:R0:W3:Y:S01]  /*5370*/  SHFL.DOWN PT, R2, R4, 0x8, 0x1f ;  /* 0x09001f0004027f89 */ /* 0x0010e200000e0000 */
[----:B------:R-:W-:Y:S01]  /*5380*/  BSSY.RECONVERGENT B1, `(.L_x_446) ;  /* 0x000001d000017945 */ /* 0x000fe20003800200 */
[----:B-1----:R-:W-:Y:S02]  /*5390*/  IMAD.MOV.U32 R8, RZ, RZ, R11 ;  /* 0x000000ffff087224 */ /* 0x002fe400078e000b */
[----:B------:R0:W1:Y:S01]  /*53a0*/  SHFL.DOWN PT, R3, R5, 0x8, 0x1f ;  /* 0x09001f0005037f89 */ /* 0x00006200000e0000 */
[----:B------:R-:W-:Y:S02]  /*53b0*/  IMAD.MOV.U32 R9, RZ, RZ, R12 ;  /* 0x000000ffff097224 */ /* 0x000fe400078e000c */
[----:B------:R-:W-:Y:S01]  /*53c0*/  IMAD.MOV.U32 R6, RZ, RZ, R4 ;  /* 0x000000ffff067224 */ /* 0x000fe200078e0004 */
[----:B--2---:R0:W2:Y:S01]  /*53d0*/  SHFL.DOWN PT, R14, R11, 0x8, 0x1f ;  /* 0x09001f000b0e7f89 */ /* 0x0040a200000e0000 */
[----:B------:R-:W-:-:S03]  /*53e0*/  IMAD.MOV.U32 R7, RZ, RZ, R5 ;  /* 0x000000ffff077224 */ /* 0x000fc600078e0005 */
[----:B----4-:R0:W4:Y:S01]  /*53f0*/  SHFL.DOWN PT, R13, R12, 0x8, 0x1f ;  /* 0x09001f000c0d7f89 */ /* 0x01012200000e0000 */
        /* <DEDUP_REMOVED lines=21> */
.L_x_447:
[----:B------:R-:W-:Y:S05]  /*5550*/  BSYNC.RECONVERGENT B1 ;  /* 0x0000000000017941 */ /* 0x000fea0003800200 */
.L_x_446:
[----:B------:R-:W-:Y:S01]  /*5560*/  ISETP.GT.AND P0, PT, R10, 0xf, PT ;  /* 0x0000000f0a00780c */ /* 0x000fe20003f04270 */
[----:B0-----:R0:W0:Y:S01]  /*5570*/  SHFL.DOWN PT, R4, R6, 0x10, 0x1f ;  /* 0x0a001f0006047f89 */ /* 0x00102200000e0000 */
[----:B------:R-:W-:Y:S01]  /*5580*/  BSSY.RECONVERGENT B1, `(.L_x_448) ;  /* 0x000001d000017945 */ /* 0x000fe20003800200 */
[----:B--2---:R-:W-:Y:S02]  /*5590*/  IMAD.MOV.U32 R14, RZ, RZ, R8 ;  /* 0x000000ffff0e7224 */ /* 0x004fe400078e0008 */
[----:B------:R2:W0:Y:S01]  /*55a0*/  SHFL.DOWN PT, R5, R7, 0x10, 0x1f ;  /* 0x0a001f0007057f89 */ /* 0x00042200000e0000 */
[----:B------:R-:W-:Y:S02]  /*55b0*/  IMAD.MOV.U32 R15, RZ, RZ, R9 ;  /* 0x000000ffff0f7224 */ /* 0x000fe400078e0009 */
[----:B---3--:R-:W-:Y:S01]  /*55c0*/  IMAD.MOV.U32 R2, RZ, RZ, R6 ;  /* 0x000000ffff027224 */ /* 0x008fe200078e0006 */
[----:B------:R2:W3:Y:S01]  /*55d0*/  SHFL.DOWN PT, R11, R8, 0x10, 0x1f ;  /* 0x0a001f00080b7f89 */ /* 0x0004e200000e0000 */
[----:B-1----:R-:W-:-:S03]  /*55e0*/  IMAD.MOV.U32 R3, RZ, RZ, R7 ;  /* 0x000000ffff037224 */ /* 0x002fc600078e0007 */
[----:B------:R2:W1:Y:S01]  /*55f0*/  SHFL.DOWN PT, R12, R9, 0x10, 0x1f ;  /* 0x0a001f00090c7f89 */ /* 0x00046200000e0000 */
[----:B------:R-:W-:Y:S05]  /*5600*/  @P0 BRA `(.L_x_449) ;  /* 0x0000000000500947 */ /* 0x000fea0003800000 */
[----:B0-----:R-:W-:Y:S01]  /*5610*/  DSETP.GEU.AND P0, PT, R6, R4, PT ;  /* 0x000000040600722a */ /* 0x001fe20003f0e000 */
[----:B---3--:R-:W-:Y:S02]  /*5620*/  IMAD.MOV.U32 R14, RZ, RZ, R11 ;  /* 0x000000ffff0e7224 */ /* 0x008fe400078e000b */
        /* <DEDUP_REMOVED lines=18> */
.L_x_449:
[----:B------:R-:W-:Y:S05]  /*5750*/  BSYNC.RECONVERGENT B1 ;  /* 0x0000000000017941 */ /* 0x000fea0003800200 */
.L_x_448:
        /* <DEDUP_REMOVED lines=11> */
.L_x_451:
[----:B------:R-:W-:Y:S05]  /*5810*/  BSYNC.RECONVERGENT B1 ;  /* 0x0000000000017941 */ /* 0x000fea0003800200 */
.L_x_450:
        /* <DEDUP_REMOVED lines=8> */
[----:B--2---:R-:W2:Y:S04]  /*58a0*/  LDS.128 R4, [R0+0x20] ;  /* 0x0000200000047984 */ /* 0x004ea80000000c00 */
[----:B-1--4-:R1:W4:Y:S04]  /*58b0*/  LDS.64 R12, [R0+0x80] ;  /* 0x00008000000c7984 */ /* 0x0123280000000a00 */
[----:B---3--:R1:W3:Y:S01]  /*58c0*/  LDS.128 R8, [R0+0x30] ;  /* 0x0000300000087984 */ /* 0x0082e20000000c00 */
[----:B0-----:R-:W-:Y:S01]  /*58d0*/  DSETP.GEU.AND P0, PT, R2, R16, PT ;  /* 0x000000100200722a */ /* 0x001fe20003f0e000 */
[----:B------:R-:W-:-:S02]  /*58e0*/  IMAD.MOV.U32 R24, RZ, RZ, R16 ;  /* 0x000000ffff187224 */ /* 0x000fc400078e0010 */
[----:B------:R-:W-:Y:S02]  /*58f0*/  IMAD.MOV.U32 R25, RZ, RZ, R17 ;  /* 0x000000ffff197224 */ /* 0x000fe400078e0011 */
[----:B--2---:R-:W-:Y:S02]  /*5900*/  IMAD.MOV.U32 R27, RZ, RZ, R4 ;  /* 0x000000ffff1b7224 */ /* 0x004fe400078e0004 */
[----:B------:R-:W-:-:S07]  /*5910*/  IMAD.MOV.U32 R29, RZ, RZ, R5 ;  /* 0x000000ffff1d7224 */ /* 0x000fce00078e0005 */
[----:B-1-34-:R-:W-:Y:S05]  /*5920*/  @!P0 BRA `(.L_x_453) ;  /* 0x0000000000388947 */ /* 0x01afea0003800000 */
        /* <DEDUP_REMOVED lines=14> */
.L_x_453:
[----:B------:R-:W-:Y:S05]  /*5a10*/  BSYNC.RECONVERGENT B1 ;  /* 0x0000000000017941 */ /* 0x000fea0003800200 */
.L_x_452:
        /* <DEDUP_REMOVED lines=23> */
.L_x_455:
[----:B------:R-:W-:Y:S05]  /*5b90*/  BSYNC.RECONVERGENT B1 ;  /* 0x0000000000017941 */ /* 0x000fea0003800200 */
.L_x_454:
        /* <DEDUP_REMOVED lines=21> */
.L_x_457:
[----:B------:R-:W-:Y:S05]  /*5cf0*/  BSYNC.RECONVERGENT B1 ;  /* 0x0000000000017941 */ /* 0x000fea0003800200 */
.L_x_456:
        /* <DEDUP_REMOVED lines=23> */
.L_x_459:
[----:B------:R-:W-:Y:S05]  /*5e70*/  BSYNC.RECONVERGENT B1 ;  /* 0x0000000000017941 */ /* 0x000fea0003800200 */
.L_x_458:
[----:B------:R-:W-:Y:S01]  /*5e80*/  DSETP.GEU.AND P0, PT, R14, R22, PT ;  /* 0x000000160e00722a */ /* 0x000fe20003f0e000 */
[----:B------:R-:W-:Y:S01]  /*5e90*/  BSSY.RECONVERGENT B1, `(.L_x_460) ;  /* 0x0000014000017945 */ /* 0x000fe20003800200 */
[----:B------:R-:W-:Y:S01]  /*5ea0*/  MOV R2, R22 ;  /* 0x0000001600027202 */ /* 0x000fe20000000f00 */
[----:B------:R-:W-:Y:S02]  /*5eb0*/  IMAD.MOV.U32 R3, RZ, RZ, R23 ;  /* 0x000000ffff037224 */ /* 0x000fe400078e0017 */
[----:B-1----:R-:W-:Y:S02]  /*5ec0*/  IMAD.MOV.U32 R19, RZ, RZ, R8 ;  /* 0x000000ffff137224 */ /* 0x002fe400078e0008 */
        /* <DEDUP_REMOVED lines=16> */
.L_x_461:
[----:B------:R-:W-:Y:S05]  /*5fd0*/  BSYNC.RECONVERGENT B1 ;  /* 0x0000000000017941 */ /* 0x000fea0003800200 */
.L_x_460:
        /* <DEDUP_REMOVED lines=21> */
.L_x_463:
[----:B------:R-:W-:Y:S05]  /*6130*/  BSYNC.RECONVERGENT B1 ;  /* 0x0000000000017941 */ /* 0x000fea0003800200 */
.L_x_462:
        /* <DEDUP_REMOVED lines=20> */
.L_x_385:
[----:B------:R-:W-:Y:S05]  /*6280*/  BSYNC.RECONVERGENT B0 ;  /* 0x0000000000007941 */ /* 0x000fea0003800200 */
.L_x_352:
[----:B------:R-:W-:Y:S05]  /*6290*/  @P1 EXIT ;  /* 0x000000000000194d */ /* 0x000fea0003800000 */
[----:B01----:R-:W0:Y:S02]  /*62a0*/  LDC.64 R4, c[0x0][0x388] ;  /* 0x0000e200ff047b82 */ /* 0x003e240000000a00 */
[----:B0-----:R-:W-:Y:S04]  /*62b0*/  STG.E.64 desc[UR6][R4.64], R2 ;  /* 0x0000000204007986 */ /* 0x001fe8000c101b06 */
[----:B------:R-:W-:Y:S01]  /*62c0*/  STG.E.64 desc[UR6][R4.64+0x8], R14 ;  /* 0x0000080e04007986 */ /* 0x000fe2000c101b06 */
[----:B------:R-:W-:Y:S05]  /*62d0*/  EXIT ;  /* 0x000000000000794d */ /* 0x000fea0003800000 */
.L_x_464:
        /* <DEDUP_REMOVED lines=10> */
.L_x_716:


//--------------------- .text._ZN6thrust24THRUST_300001_SM_1000_NS8cuda_cub4core6detail13_kernel_agentINS1_8__reduce10DrainAgentIiEEJN3cub18CUB_300001_SM_10009GridQueueIjEEiEEEvDpT0_ --------------------------
	.section	.text._ZN6thrust24THRUST_300001_SM_1000_NS8cuda_cub4core6detail13_kernel_agentINS1_8__reduce10DrainAgentIiEEJN3cub18CUB_300001_SM_10009GridQueueIjEEiEEEvDpT0_,"ax",@progbits
	.align	128
        .global         _ZN6thrust24THRUST_300001_SM_1000_NS8cuda_cub4core6detail13_kernel_agentINS1_8__reduce10DrainAgentIiEEJN3cub18CUB_300001_SM_10009GridQueueIjEEiEEEvDpT0_
        .type           _ZN6thrust24THRUST_300001_SM_1000_NS8cuda_cub4core6detail13_kernel_agentINS1_8__reduce10DrainAgentIiEEJN3cub18CUB_300001_SM_10009GridQueueIjEEiEEEvDpT0_,@function
        .size           _ZN6thrust24THRUST_300001_SM_1000_NS8cuda_cub4core6detail13_kernel_agentINS1_8__reduce10DrainAgentIiEEJN3cub18CUB_300001_SM_10009GridQueueIjEEiEEEvDpT0_,(.L_x_717 - _ZN6thrust24THRUST_300001_SM_1000_NS8cuda_cub4core6detail13_kernel_agentINS1_8__reduce10DrainAgentIiEEJN3cub18CUB_300001_SM_10009GridQueueIjEEiEEEvDpT0_)
        .other          _ZN6thrust24THRUST_300001_SM_1000_NS8cuda_cub4core6detail13_kernel_agentINS1_8__reduce10DrainAgentIiEEJN3cub18CUB_300001_SM_10009GridQueueIjEEiEEEvDpT0_,@"STO_CUDA_ENTRY STV_DEFAULT"
_ZN6thrust24THRUST_300001_SM_1000_NS8cuda_cub4core6detail13_kernel_agentINS1_8__reduce10DrainAgentIiEEJN3cub18CUB_300001_SM_10009GridQueueIjEEiEEEvDpT0_:
.text._ZN6thrust24THRUST_300001_SM_1000_NS8cuda_cub4core6detail13_kernel_agentINS1_8__reduce10DrainAgentIiEEJN3cub18CUB_300001_SM_10009GridQueueIjEEiEEEvDpT0_:
[----:B------:R-:W-:Y:S08]  /*0000*/  LDC R1, c[0x0][0x37c] ;  /* 0x0000df00ff017b82 */ /* 0x000ff00000000800 */
[----:B------:R-:W0:Y:S01]  /*0010*/  LDC.64 R2, c[0x0][0x380] ;  /* 0x0000e000ff027b82 */ /* 0x000e220000000a00 */
[----:B------:R-:W0:Y:S07]  /*0020*/  LDCU.64 UR4, c[0x0][0x358] ;  /* 0x00006b00ff0477ac */ /* 0x000e2e0008000a00 */
[----:B------:R-:W1:Y:S01]  /*0030*/  LDC R5, c[0x0][0x388] ;  /* 0x0000e200ff057b82 */ /* 0x000e620000000800 */
[----:B0-----:R-:W-:Y:S04]  /*0040*/  STG.E desc[UR4][R2.64+0x4], RZ ;  /* 0x000004ff02007986 */ /* 0x001fe8000c101904 */
[----:B-1----:R-:W-:Y:S01]  /*0050*/  STG.E desc[UR4][R2.64], R5 ;  /* 0x0000000502007986 */ /* 0x002fe2000c101904 */
[----:B------:R-:W-:Y:S05]  /*0060*/  EXIT ;  /* 0x000000000000794d */ /* 0x000fea0003800000 */
.L_x_465:
        /* <DEDUP_REMOVED lines=9> */
.L_x_717:


//--------------------- .text._ZN6thrust24THRUST_300001_SM_1000_NS8cuda_cub4core6detail13_kernel_agentINS1_8__reduce11ReduceAgentINS0_12zip_iteratorIN4cuda3std3__45tupleIJNS0_10device_ptrIdEENS0_17counting_iteratorIlNS0_11use_defaultESF_SF_EEEEEEEPNSB_IJdlEEESJ_iNS1_9__extrema9arg_max_fIdlNSA_4lessIdEEEEEEJSI_SK_iN3cub18CUB_300001_SM_100013GridEvenShareIiEENSS_9GridQueueIjEESP_EEEvDpT0_ --------------------------
	.section	.text._ZN6thrust24THRUST_300001_SM_1000_NS8cuda_cub4core6detail13_kernel_agentINS1_8__reduce11ReduceAgentINS0_12zip_iteratorIN4cuda3std3__45tupleIJNS0_10device_ptrIdEENS0_17counting_iteratorIlNS0_11use_defaultESF_SF_EEEEEEEPNSB_IJdlEEESJ_iNS1_9__extrema9arg_max_fIdlNSA_4lessIdEEEEEEJSI_SK_iN3cub18CUB_300001_SM_100013GridEvenShareIiEENSS_9GridQueueIjEESP_EEEvDpT0_,"ax",@progbits
	.align	128
        .global         _ZN6thrust24THRUST_300001_SM_1000_NS8cuda_cub4core6detail13_kernel_agentINS1_8__reduce11ReduceAgentINS0_12zip_iteratorIN4cuda3std3__45tupleIJNS0_10device_ptrIdEENS0_17counting_iteratorIlNS0_11use_defaultESF_SF_EEEEEEEPNSB_IJdlEEESJ_iNS1_9__extrema9arg_max_fIdlNSA_4lessIdEEEEEEJSI_SK_iN3cub18CUB_300001_SM_100013GridEvenShareIiEENSS_9GridQueueIjEESP_EEEvDpT0_
        .type           _ZN6thrust24THRUST_300001_SM_1000_NS8cuda_cub4core6detail13_kernel_agentINS1_8__reduce11ReduceAgentINS0_12zip_iteratorIN4cuda3std3__45tupleIJNS0_10device_ptrIdEENS0_17counting_iteratorIlNS0_11use_defaultESF_SF_EEEEEEEPNSB_IJdlEEESJ_iNS1_9__extrema9arg_max_fIdlNSA_4lessIdEEEEEEJSI_SK_iN3cub18CUB_300001_SM_100013GridEvenShareIiEENSS_9GridQueueIjEESP_EEEvDpT0_,@function
        .size           _ZN6thrust24THRUST_300001_SM_1000_NS8cuda_cub4core6detail13_kernel_agentINS1_8__reduce11ReduceAgentINS0_12zip_iteratorIN4cuda3std3__45tupleIJNS0_10device_ptrIdEENS0_17counting_iteratorIlNS0_11use_defaultESF_SF_EEEEEEEPNSB_IJdlEEESJ_iNS1_9__extrema9arg_max_fIdlNSA_4lessIdEEEEEEJSI_SK_iN3cub18CUB_300001_SM_100013GridEvenShareIiEENSS_9GridQueueIjEESP_EEEvDpT0_,(.L_x_718 - _ZN6thrust24THRUST_300001_SM_1000_NS8cuda_cub4core6detail13_kernel_agentINS1_8__reduce11ReduceAgentINS0_12zip_iteratorIN4cuda3std3__45tupleIJNS0_10device_ptrIdEENS0_17counting_iteratorIlNS0_11use_defaultESF_SF_EEEEEEEPNSB_IJdlEEESJ_iNS1_9__extrema9arg_max_fIdlNSA_4lessIdEEEEEEJSI_SK_iN3cub18CUB_300001_SM_100013GridEvenShareIiEENSS_9GridQueueIjEESP_EEEvDpT0_)
        .other          _ZN6thrust24THRUST_300001_SM_1000_NS8cuda_cub4core6detail13_kernel_agentINS1_8__reduce11ReduceAgentINS0_12zip_iteratorIN4cuda3std3__45tupleIJNS0_10device_ptrIdEENS0_17counting_iteratorIlNS0_11use_defaultESF_SF_EEEEEEEPNSB_IJdlEEESJ_iNS1_9__extrema9arg_max_fIdlNSA_4lessIdEEEEEEJSI_SK_iN3cub18CUB_300001_SM_100013GridEvenShareIiEENSS_9GridQueueIjEESP_EEEvDpT0_,@"STO_CUDA_ENTRY STV_DEFAULT"
_ZN6thrust24THRUST_300001_SM_1000_NS8cuda_cub4core6detail13_kernel_agentINS1_8__reduce11ReduceAgentINS0_12zip_iteratorIN4cuda3std3__45tupleIJNS0_10device_ptrIdEENS0_17counting_iteratorIlNS0_11use_defaultESF_SF_EEEEEEEPNSB_IJdlEEESJ_iNS1_9__extrema9arg_max_fIdlNSA_4lessIdEEEEEEJSI_SK_iN3cub18CUB_300001_SM_100013GridEvenShareIiEENSS_9GridQueueIjEESP_EEEvDpT0_:
.text._ZN6thrust24THRUST_300001_SM_1000_NS8cuda_cub4core6detail13_kernel_agentINS1_8__reduce11ReduceAgentINS0_12zip_iteratorIN4cuda3std3__45tupleIJNS0_10device_ptrIdEENS0_17counting_iteratorIlNS0_11use_defaultESF_SF_EEEEEEEPNSB_IJdlEEESJ_iNS1_9__extrema9arg_max_fIdlNSA_4lessIdEEEEEEJSI_SK_iN3cub18CUB_300001_SM_100013GridEvenShareIiEENSS_9GridQueueIjEESP_EEEvDpT0_:
[----:B------:R-:W-:Y:S01]  /*0000*/  LDC R1, c[0x0][0x37c] ;  /* 0x0000df00ff017b82 */ /* 0x000fe20000000800 */
[----:B------:R-:W0:Y:S01]  /*0010*/  S2R R0, SR_CTAID.X ;  /* 0x0000000000007919 */ /* 0x000e220000002500 */
[----:B------:R-:W1:Y:S01]  /*0020*/  LDCU UR4, c[0x0][0x398] ;  /* 0x00007300ff0477ac */ /* 0x000e620008000800 */
[----:B------:R-:W-:Y:S01]  /*0030*/  BSSY.RECONVERGENT B0, `(.L_x_466) ;  /* 0x000066e000007945 */ /* 0x000fe20003800200 */
[----:B------:R-:W2:Y:S01]  /*0040*/  LDCU UR6, c[0x0][0x370] ;  /* 0x00006e00ff0677ac */ /* 0x000ea20008000800 */
[----:B------:R-:W3:Y:S01]  /*0050*/  LDCU.64 UR10, c[0x0][0x358] ;  /* 0x00006b00ff0a77ac */ /* 0x000ee20008000a00 */
[----:B-1----:R-:W-:Y:S01]  /*0060*/  IMAD.U32 R7, RZ, RZ, UR4 ;  /* 0x00000004ff077e24 */ /* 0x002fe2000f8e00ff */
[----:B--2---:R-:W-:Y:S01]  /*0070*/  UIMAD UR6, UR6, 0x500, URZ ;  /* 0x00000500060678a4 */ /* 0x004fe2000f8e02ff */
[----:B0-----:R-:W-:-:S04]  /*0080*/  IMAD R6, R0, 0x500, RZ ;  /* 0x0000050000067824 */ /* 0x001fc800078e02ff */
[----:B------:R-:W-:-:S05]  /*0090*/  VIADD R2, R6, 0x500 ;  /* 0x0000050006027836 */ /* 0x000fca0000000000 */
[----:B------:R-:W-:-:S13]  /*00a0*/  ISETP.GT.AND P0, PT, R2, R7, PT ;  /* 0x000000070200720c */ /* 0x000fda0003f04270 */
[----:B---3--:R-:W-:Y:S05]  /*00b0*/  @!P0 BRA `(.L_x_467) ;  /* 0x0000003800cc8947 */ /* 0x008fea0003800000 */
[----:B------:R-:W0:Y:S01]  /*00c0*/  S2R R5, SR_TID.X ;  /* 0x0000000000057919 */ /* 0x000e220000002100 */
[----:B------:R-:W-:Y:S01]  /*00d0*/  IMAD.IADD R4, R7, 0x1, -R6 ;  /* 0x0000000107047824 */ /* 0x000fe200078e0a06 */
[----:B------:R-:W1:Y:S01]  /*00e0*/  LDCU.64 UR6, c[0x0][0x388] ;  /* 0x00007100ff0677ac */ /* 0x000e620008000a00 */
[----:B------:R-:W-:Y:S01]  /*00f0*/  BSSY.RECONVERGENT B1, `(.L_x_468) ;  /* 0x000000f000017945 */ /* 0x000fe20003800200 */
[----:B------:R-:W-:Y:S02]  /*0100*/  CS2R R8, SRZ ;  /* 0x0000000000087805 */ /* 0x000fe4000001ff00 */
[----:B------:R-:W-:Y:S01]  /*0110*/  CS2R R2, SRZ ;  /* 0x0000000000027805 */ /* 0x000fe2000001ff00 */
[----:B------:R-:W2:Y:S01]  /*0120*/  LDCU.64 UR8, c[0x0][0x388] ;  /* 0x00007100ff0877ac */ /* 0x000ea20008000a00 */
[----:B0-----:R-:W-:Y:S01]  /*0130*/  ISETP.GE.AND P0, PT, R5, R4, PT ;  /* 0x000000040500720c */ /* 0x001fe20003f06270 */
[----:B------:R-:W-:-:S12]  /*0140*/  IMAD.MOV.U32 R11, RZ, RZ, R5 ;  /* 0x000000ffff0b7224 */ /* 0x000fd800078e0005 */
[----:B-12---:R-:W-:Y:S05]  /*0150*/  @P0 BRA `(.L_x_469) ;  /* 0x0000000000200947 */ /* 0x006fea0003800000 */
[----:B------:R-:W0:Y:S01]  /*0160*/  LDC.64 R2, c[0x0][0x380] ;  /* 0x0000e000ff027b82 */ /* 0x000e220000000a00 */
[----:B------:R-:W-:Y:S01]  /*0170*/  IMAD.IADD R13, R6, 0x1, R5 ;  /* 0x00000001060d7824 */ /* 0x000fe200078e0205 */
[----:B------:R-:W1:Y:S03]  /*0180*/  LDCU.64 UR4, c[0x0][0x388] ;  /* 0x00007100ff0477ac */ /* 0x000e660008000a00 */
[----:B0-----:R-:W-:-:S06]  /*0190*/  IMAD.WIDE R2, R13, 0x8, R2 ;  /* 0x000000080d027825 */ /* 0x001fcc00078e0202 */
[----:B------:R-:W5:Y:S01]  /*01a0*/  LDG.E.64 R2, desc[UR10][R2.64] ;  /* 0x0000000a02027981 */ /* 0x000f62000c1e1b00 */
[----:B-1----:R-:W-:Y:S01]  /*01b0*/  IADD3 R9, P0, PT, R13, UR4, RZ ;  /* 0x000000040d097c10 */ /* 0x002fe2000ff1e0ff */
[----:B------:R-:W-:-:S03]  /*01c0*/  VIADD R11, R5, 0x100 ;  /* 0x00000100050b7836 */ /* 0x000fc60000000000 */
[----:B------:R-:W-:-:S09]  /*01d0*/  LEA.HI.X.SX32 R8, R13, UR5, 0x1, P0 ;  /* 0x000000050d087c11 */ /* 0x000fd200080f0eff */
.L_x_469:
[----:B------:R-:W-:Y:S05]  /*01e0*/  BSYNC.RECONVERGENT B1 ;  /* 0x0000000000017941 */ /* 0x000fea0003800200 */
.L_x_468:
        /* <DEDUP_REMOVED lines=9> */
[----:B------:R-:W0:Y:S01]  /*0280*/  LDC.64 R12, c[0x0][0x380] ;  /* 0x0000e000ff0c7b82 */ /* 0x000e220000000a00 */
[----:B------:R-:W-:Y:S01]  /*0290*/  LEA.HI R7, R10, 0x1, RZ, 0x18 ;  /* 0x000000010a077811 */ /* 0x000fe200078fc0ff */
[----:B------:R-:W-:-:S03]  /*02a0*/  IMAD.IADD R19, R6, 0x1, R11 ;  /* 0x0000000106137824 */ /* 0x000fc600078e020b */
[----:B------:R-:W-:-:S05]  /*02b0*/  LOP3.LUT R7, R7, 0x3, RZ, 0xc0, !PT ;  /* 0x0000000307077812 */ /* 0x000fca00078ec0ff */
[----:B------:R-:W-:-:S07]  /*02c0*/  IMAD.MOV R7, RZ, RZ, -R7 ;  /* 0x000000ffff077224 */ /* 0x000fce00078e0a07 */
.L_x_476:
[----:B0-----:R-:W-:-:S06]  /*02d0*/  IMAD.WIDE R14, R19, 0x8, R12 ;  /* 0x00000008130e7825 */ /* 0x001fcc00078e020c */
[----:B------:R-:W2:Y:S01]  /*02e0*/  LDG.E.64 R14, desc[UR10][R14.64] ;  /* 0x0000000a0e0e7981 */ /* 0x000ea2000c1e1b00 */
[----:B------:R-:W-:Y:S01]  /*02f0*/  IADD3 R21, P1, PT, R19, UR6, RZ ;  /* 0x0000000613157c10 */ /* 0x000fe2000ff3e0ff */
[----:B------:R-:W-:Y:S01]  /*0300*/  VIADD R7, R7, 0x1 ;  /* 0x0000000107077836 */ /* 0x000fe20000000000 */
[----:B------:R-:W-:Y:S01]  /*0310*/  BSSY.RECONVERGENT B3, `(.L_x_474) ;  /* 0x000001b000037945 */ /* 0x000fe20003800200 */
[----:B------:R-:W-:Y:S01]  /*0320*/  IMAD.MOV.U32 R18, RZ, RZ, R9 ;  /* 0x000000ffff127224 */ /* 0x000fe200078e0009 */
[----:B------:R-:W-:Y:S01]  /*0330*/  LEA.HI.X.SX32 R23, R19, UR7, 0x1, P1 ;  /* 0x0000000713177c11 */ /* 0x000fe200088f0eff */
[----:B------:R-:W-:Y:S01]  /*0340*/  IMAD.MOV.U32 R20, RZ, RZ, R8 ;  /* 0x000000ffff147224 */ /* 0x000fe200078e0008 */
[----:B------:R-:W-:Y:S01]  /*0350*/  ISETP.NE.AND P2, PT, R7, RZ, PT ;  /* 0x000000ff0700720c */ /* 0x000fe20003f45270 */
[----:B-----5:R-:W-:Y:S02]  /*0360*/  IMAD.MOV.U32 R16, RZ, RZ, R2 ;  /* 0x000000ffff107224 */ /* 0x020fe400078e0002 */
[----:B------:R-:W-:-:S02]  /*0370*/  IMAD.MOV.U32 R17, RZ, RZ, R3 ;  /* 0x000000ffff117224 */ /* 0x000fc400078e0003 */
[----:B------:R-:W-:Y:S02]  /*0380*/  IMAD.MOV.U32 R9, RZ, RZ, R21 ;  /* 0x000000ffff097224 */ /* 0x000fe400078e0015 */
        /* <DEDUP_REMOVED lines=19> */
.L_x_475:
[----:B------:R-:W-:Y:S05]  /*04c0*/  BSYNC.RECONVERGENT B3 ;  /* 0x0000000000037941 */ /* 0x000fea0003800200 */
.L_x_474:
[----:B------:R-:W-:Y:S02]  /*04d0*/  VIADD R11, R11, 0x100 ;  /* 0x000001000b0b7836 */ /* 0x000fe40000000000 */
[----:B------:R-:W-:Y:S01]  /*04e0*/  VIADD R19, R19, 0x100 ;  /* 0x0000010013137836 */ /* 0x000fe20000000000 */
[----:B------:R-:W-:Y:S06]  /*04f0*/  @P2 BRA `(.L_x_476) ;  /* 0xfffffffc00742947 */ /* 0x000fec000383ffff */
.L_x_473:
[----:B------:R-:W-:Y:S05]  /*0500*/  BSYNC.RECONVERGENT B2 ;  /* 0x0000000000027941 */ /* 0x000fea0003800200 */
.L_x_472:
[----:B------:R-:W-:-:S13]  /*0510*/  ISETP.GE.U32.AND P0, PT, R10, 0x300, PT ;  /* 0x000003000a00780c */ /* 0x000fda0003f06070 */
[----:B------:R-:W-:Y:S05]  /*0520*/  @!P0 BRA `(.L_x_471) ;  /* 0x0000000400cc8947 */ /* 0x000fea0003800000 */
[----:B------:R-:W0:Y:S01]  /*0530*/  LDC.64 R12, c[0x0][0x380] ;  /* 0x0000e000ff0c7b82 */ /* 0x000e220000000a00 */
[----:B------:R-:W-:-:S04]  /*0540*/  IMAD.IADD R23, R6, 0x1, R11 ;  /* 0x0000000106177824 */ /* 0x000fc800078e020b */
[C---:B------:R-:W-:Y:S02]  /*0550*/  VIADD R27, R23.reuse, 0x100 ;  /* 0x00000100171b7836 */ /* 0x040fe40000000000 */
[C---:B------:R-:W-:Y:S02]  /*0560*/  VIADD R26, R23.reuse, 0x200 ;  /* 0x00000200171a7836 */ /* 0x040fe40000000000 */
[----:B------:R-:W-:Y:S01]  /*0570*/  VIADD R22, R23, 0x300 ;  /* 0x0000030017167836 */ /* 0x000fe20000000000 */
[----:B0-----:R-:W-:-:S05]  /*0580*/  IADD3 R6, P0, PT, R12, 0x1000, RZ ;  /* 0x000010000c067810 */ /* 0x001fca0007f1e0ff */
[----:B------:R-:W-:-:S08]  /*0590*/  IMAD.X R7, RZ, RZ, R13, P0 ;  /* 0x000000ffff077224 */ /* 0x000fd000000e060d */
.L_x_485:
[----:B------:R-:W-:-:S05]  /*05a0*/  IMAD.WIDE R24, R23, 0x8, R6 ;  /* 0x0000000817187825 */ /* 0x000fca00078e0206 */
[----:B------:R-:W2:Y:S04]  /*05b0*/  LDG.E.64 R20, desc[UR10][R24.64+-0x1000] ;  /* 0xfff0000a18147981 */ /* 0x000ea8000c1e1b00 */
[----:B-----5:R0:W5:Y:S04]  /*05c0*/  LDG.E.64 R16, desc[UR10][R24.64+-0x800] ;  /* 0xfff8000a18107981 */ /* 0x020168000c1e1b00 */
[----:B------:R0:W5:Y:S04]  /*05d0*/  LDG.E.64 R14, desc[UR10][R24.64] ;  /* 0x0000000a180e7981 */ /* 0x000168000c1e1b00 */
[----:B------:R0:W5:Y:S01]  /*05e0*/  LDG.E.64 R12, desc[UR10][R24.64+0x800] ;  /* 0x0008000a180c7981 */ /* 0x000162000c1e1b00 */
[C---:B------:R-:W-:Y:S01]  /*05f0*/  IADD3 R30, P1, PT, R23.reuse, UR8, RZ ;  /* 0x00000008171e7c10 */ /* 0x040fe2000ff3e0ff */
[----:B------:R-:W-:Y:S03]  /*0600*/  BSSY.RECONVERGENT B2, `(.L_x_477) ;  /* 0x0000016000027945 */ /* 0x000fe60003800200 */
[----:B------:R-:W-:Y:S01]  /*0610*/  LEA.HI.X.SX32 R29, R23, UR9, 0x1, P1 ;  /* 0x00000009171d7c11 */ /* 0x000fe200088f0eff */
        /* <DEDUP_REMOVED lines=20> */
.L_x_478:
[----:B------:R-:W-:Y:S05]  /*0760*/  BSYNC.RECONVERGENT B2 ;  /* 0x0000000000027941 */ /* 0x000fea0003800200 */
.L_x_477:
[----:B-----5:R-:W-:Y:S01]  /*0770*/  DSETP.GEU.AND P0, PT, R18, R16, PT ;  /* 0x000000101200722a */ /* 0x020fe20003f0e000 */
[C---:B------:R-:W-:Y:S01]  /*0780*/  IADD3 R21, P1, PT, R27.reuse, UR8, RZ ;  /* 0x000000081b157c10 */ /* 0x040fe2000ff3e0ff */
[----:B------:R-:W-:Y:S01]  /*0790*/  BSSY.RECONVERGENT B2, `(.L_x_479) ;  /* 0x0000015000027945 */ /* 0x000fe20003800200 */
[----:B------:R-:W-:Y:S01]  /*07a0*/  IMAD.MOV.U32 R2, RZ, RZ, R16 ;  /* 0x000000ffff027224 */ /* 0x000fe200078e0010 */
[----:B------:R-:W-:Y:S02]  /*07b0*/  MOV R3, R17 ;  /* 0x0000001100037202 */ /* 0x000fe40000000f00 */
[----:B------:R-:W-:Y:S01]  /*07c0*/  LEA.HI.X.SX32 R25, R27, UR9, 0x1, P1 ;  /* 0x000000091b197c11 */ /* 0x000fe200088f0eff */
[----:B------:R-:W-:-:S04]  /*07d0*/  IMAD.MOV.U32 R8, RZ, RZ, R21 ;  /* 0x000000ffff087224 */ /* 0x000fc800078e0015 */
[----:B------:R-:W-:-:S03]  /*07e0*/  IMAD.MOV.U32 R9, RZ, RZ, R25 ;  /* 0x000000ffff097224 */ /* 0x000fc600078e0019 */
        /* <DEDUP_REMOVED lines=15> */
.L_x_480:
[----:B------:R-:W-:Y:S05]  /*08e0*/  BSYNC.RECONVERGENT B2 ;  /* 0x0000000000027941 */ /* 0x000fea0003800200 */
.L_x_479:
[----:B------:R-:W-:Y:S01]  /*08f0*/  DSETP.GEU.AND P0, PT, R2, R14, PT ;  /* 0x0000000e0200722a */ /* 0x000fe20003f0e000 */
[----:B------:R-:W-:Y:S01]  /*0900*/  IADD3 R19, P1, PT, R26, UR8, RZ ;  /* 0x000000081a137c10 */ /* 0x000fe2000ff3e0ff */
[----:B------:R-:W-:Y:S01]  /*0910*/  BSSY.RECONVERGENT B2, `(.L_x_481) ;  /* 0x0000016000027945 */ /* 0x000fe20003800200 */
[----:B------:R-:W-:Y:S01]  /*0920*/  IADD3 R21, P2, PT, R22, UR8, RZ ;  /* 0x0000000816157c10 */ /* 0x000fe2000ff5e0ff */
[----:B------:R-:W-:Y:S01]  /*0930*/  IMAD.MOV.U32 R16, RZ, RZ, R14 ;  /* 0x000000ffff107224 */ /* 0x000fe200078e000e */
[----:B------:R-:W-:Y:S01]  /*0940*/  LEA.HI.X.SX32 R20, R26, UR9, 0x1, P1 ;  /* 0x000000091a147c11 */ /* 0x000fe200088f0eff */
[----:B------:R-:W-:Y:S02]  /*0950*/  IMAD.MOV.U32 R10, RZ, RZ, R19 ;  /* 0x000000ffff0a7224 */ /* 0x000fe400078e0013 */
[----:B------:R-:W-:Y:S02]  /*0960*/  IMAD.MOV.U32 R17, RZ, RZ, R15 ;  /* 0x000000ffff117224 */ /* 0x000fe400078e000f */
[----:B------:R-:W-:-:S04]  /*0970*/  IMAD.MOV.U32 R18, RZ, RZ, R20 ;  /* 0x000000ffff127224 */ /* 0x000fc800078e0014 */
        /* <DEDUP_REMOVED lines=15> */
.L_x_482:
[----:B------:R-:W-:Y:S05]  /*0a70*/  BSYNC.RECONVERGENT B2 ;  /* 0x0000000000027941 */ /* 0x000fea0003800200 */
.L_x_481:
[----:B------:R-:W-:Y:S01]  /*0a80*/  DSETP.GEU.AND P0, PT, R16, R12, PT ;  /* 0x0000000c1000722a */ /* 0x000fe20003f0e000 */
[----:B------:R-:W-:Y:S01]  /*0a90*/  LEA.HI.X.SX32 R15, R22, UR9, 0x1, P2 ;  /* 0x00000009160f7c11 */ /* 0x000fe200090f0eff */
        /* <DEDUP_REMOVED lines=20> */
.L_x_484:
[----:B------:R-:W-:Y:S05]  /*0be0*/  BSYNC.RECONVERGENT B2 ;  /* 0x0000000000027941 */ /* 0x000fea0003800200 */
.L_x_483:
[----:B------:R-:W-:Y:S02]  /*0bf0*/  VIADD R11, R11, 0x400 ;  /* 0x000004000b0b7836 */ /* 0x000fe40000000000 */
[----:B------:R-:W-:Y:S02]  /*0c00*/  VIADD R27, R27, 0x400 ;  /* 0x000004001b1b7836 */ /* 0x000fe40000000000 */
[----:B------:R-:W-:Y:S01]  /*0c10*/  VIADD R26, R26, 0x400 ;  /* 0x000004001a1a7836 */ /* 0x000fe20000000000 */
[----:B------:R-:W-:Y:S01]  /*0c20*/  ISETP.GE.AND P0, PT, R11, R4, PT ;  /* 0x000000040b00720c */ /* 0x000fe20003f06270 */
[----:B------:R-:W-:Y:S02]  /*0c30*/  VIADD R22, R22, 0x400 ;  /* 0x0000040016167836 */ /* 0x000fe40000000000 */
[----:B------:R-:W-:-:S10]  /*0c40*/  VIADD R23, R23, 0x400 ;  /* 0x0000040017177836 */ /* 0x000fd40000000000 */
[----:B------:R-:W-:Y:S05]  /*0c50*/  @!P0 BRA `(.L_x_485) ;  /* 0xfffffff800508947 */ /* 0x000fea000383ffff */
.L_x_471:
[----:B------:R-:W-:Y:S05]  /*0c60*/  BSYNC.RECONVERGENT B1 ;  /* 0x0000000000017941 */ /* 0x000fea0003800200 */
.L_x_470:
        /* <DEDUP_REMOVED lines=34> */
.L_x_488:
[----:B------:R-:W-:Y:S05]  /*0e90*/  BSYNC.RECONVERGENT B1 ;  /* 0x0000000000017941 */ /* 0x000fea0003800200 */
.L_x_487:
        /* <DEDUP_REMOVED lines=31> */
.L_x_490:
[----:B------:R-:W-:Y:S05]  /*1090*/  BSYNC.RECONVERGENT B1 ;  /* 0x0000000000017941 */ /* 0x000fea0003800200 */
.L_x_489:
[----:B------:R-:W-:Y:S01]  /*10a0*/  ISETP.GT.AND P0, PT, R14, 0x1b, PT ;  /* 0x0000001b0e00780c */ /* 0x000fe20003f04270 */
[----:B-1----:R1:W1:Y:S01]  /*10b0*/  SHFL.DOWN PT, R8, R2, 0x4, 0x1f ;  /* 0x08801f0002087f89 */ /* 0x00226200000e0000 */
[----:B------:R-:W-:Y:S01]  /*10c0*/  BSSY.RECONVERGENT B1, `(.L_x_491) ;  /* 0x000001d000017945 */ /* 0x000fe20003800200 */
[----:B---3--:R-:W-:Y:S02]  /*10d0*/  IMAD.MOV.U32 R11, RZ, RZ, R4 ;  /* 0x000000ffff0b7224 */ /* 0x008fe400078e0004 */
[----:B--2---:R2:W3:Y:S01]  /*10e0*/  SHFL.DOWN PT, R9, R3, 0x4, 0x1f ;  /* 0x08801f0003097f89 */ /* 0x0044e200000e0000 */
[----:B0-----:R-:W-:Y:S02]  /*10f0*/  IMAD.MOV.U32 R12, RZ, RZ, R10 ;  /* 0x000000ffff0c7224 */ /* 0x001fe400078e000a */
[----:B------:R-:W-:Y:S01]  /*1100*/  IMAD.MOV.U32 R6, RZ, RZ, R2 ;  /* 0x000000ffff067224 */ /* 0x000fe200078e0002 */
[----:B------:R2:W0:Y:S01]  /*1110*/  SHFL.DOWN PT, R13, R4, 0x4, 0x1f ;  /* 0x08801f00040d7f89 */ /* 0x00042200000e0000 */
[----:B------:R-:W-:-:S03]  /*1120*/  IMAD.MOV.U32 R7, RZ, RZ, R3 ;  /* 0x000000ffff077224 */ /* 0x000fc600078e0003 */
[----:B------:R2:W0:Y:S01]  /*1130*/  SHFL.DOWN PT, R15, R10, 0x4, 0x1f ;  /* 0x08801f000a0f7f89 */ /* 0x00042200000e0000 */
[----:B------:R-:W-:Y:S05]  /*1140*/  @P0 BRA `(.L_x_492) ;  /* 0x0000000000500947 */ /* 0x000fea0003800000 */
[----:B-1-3--:R-:W-:Y:S01]  /*1150*/  DSETP.GEU.AND P0, PT, R2, R8, PT ;  /* 0x000000080200722a */ /* 0x00afe20003f0e000 */
        /* <DEDUP_REMOVED lines=19> */
.L_x_492:
[----:B------:R-:W-:Y:S05]  /*1290*/  BSYNC.RECONVERGENT B1 ;  /* 0x0000000000017941 */ /* 0x000fea0003800200 */
.L_x_491:
[----:B------:R-:W-:Y:S01]  /*12a0*/  ISETP.GT.AND P0, PT, R14, 0x17, PT ;  /* 0x000000170e00780c */ /* 0x000fe20003f04270 */
[----:B-1----:R1:W1:Y:S01]  /*12b0*/  SHFL.DOWN PT, R8, R6, 0x8, 0x1f ;  /* 0x09001f0006087f89 */ /* 0x00226200000e0000 */
[----:B------:R-:W-:Y:S01]  /*12c0*/  BSSY.RECONVERGENT B1, `(.L_x_493) ;  /* 0x000001d000017945 */ /* 0x000fe20003800200 */
[----:B--2---:R-:W-:Y:S02]  /*12d0*/  IMAD.MOV.U32 R4, RZ, RZ, R11 ;  /* 0x000000ffff047224 */ /* 0x004fe400078e000b */
[----:B---3--:R2:W3:Y:S01]  /*12e0*/  SHFL.DOWN PT, R9, R7, 0x8, 0x1f ;  /* 0x09001f0007097f89 */ /* 0x0084e200000e0000 */
[----:B------:R-:W-:Y:S02]  /*12f0*/  IMAD.MOV.U32 R10, RZ, RZ, R12 ;  /* 0x000000ffff0a7224 */ /* 0x000fe400078e000c */
[----:B------:R-:W-:Y:S01]  /*1300*/  IMAD.MOV.U32 R2, RZ, RZ, R6 ;  /* 0x000000ffff027224 */ /* 0x000fe200078e0006 */
[----:B----4-:R2:W4:Y:S01]  /*1310*/  SHFL.DOWN PT, R16, R11, 0x8, 0x1f ;  /* 0x09001f000b107f89 */ /* 0x01052200000e0000 */
[----:B------:R-:W-:-:S03]  /*1320*/  IMAD.MOV.U32 R3, RZ, RZ, R7 ;  /* 0x000000ffff037224 */ /* 0x000fc600078e0007 */
[----:B0-----:R2:W0:Y:S01]  /*1330*/  SHFL.DOWN PT, R13, R12, 0x8, 0x1f ;  /* 0x09001f000c0d7f89 */ /* 0x00142200000e0000 */
[----:B------:R-:W-:Y:S05]  /*1340*/  @P0 BRA `(.L_x_494) ;  /* 0x0000000000500947 */ /* 0x000fea0003800000 */
[----:B-1-3--:R-:W-:Y:S01]  /*1350*/  DSETP.GEU.AND P0, PT, R6, R8, PT ;  /* 0x000000080600722a */ /* 0x00afe20003f0e000 */
        /* <DEDUP_REMOVED lines=19> */
.L_x_494:
[----:B------:R-:W-:Y:S05]  /*1490*/  BSYNC.RECONVERGENT B1 ;  /* 0x0000000000017941 */ /* 0x000fea0003800200 */
.L_x_493:
[----:B------:R-:W-:Y:S01]  /*14a0*/  ISETP.GT.AND P0, PT, R14, 0xf, PT ;  /* 0x0000000f0e00780c */ /* 0x000fe20003f04270 */
[----:B-1----:R1:W1:Y:S01]  /*14b0*/  SHFL.DOWN PT, R6, R2, 0x10, 0x1f ;  /* 0x0a001f0002067f89 */ /* 0x00226200000e0000 */
[----:B------:R-:W-:Y:S01]  /*14c0*/  BSSY.RECONVERGENT B1, `(.L_x_495) ;  /* 0x000001d000017945 */ /* 0x000fe20003800200 */
[----:B------:R-:W-:Y:S01]  /*14d0*/  MOV R17, R4 ;  /* 0x0000000400117202 */ /* 0x000fe20000000f00 */
[----:B------:R-:W-:Y:S01]  /*14e0*/  IMAD.MOV.U32 R19, RZ, RZ, R10 ;  /* 0x000000ffff137224 */ /* 0x000fe200078e000a */
[----:B--2---:R2:W1:Y:S01]  /*14f0*/  SHFL.DOWN PT, R7, R3, 0x10, 0x1f ;  /* 0x0a001f0003077f89 */ /* 0x00446200000e0000 */
[----:B------:R-:W-:Y:S02]  /*1500*/  IMAD.MOV.U32 R12, RZ, RZ, R2 ;  /* 0x000000ffff0c7224 */ /* 0x000fe400078e0002 */
[----:B0-----:R-:W-:Y:S01]  /*1510*/  IMAD.MOV.U32 R13, RZ, RZ, R3 ;  /* 0x000000ffff0d7224 */ /* 0x001fe200078e0003 */
[----:B---3--:R2:W0:Y:S04]  /*1520*/  SHFL.DOWN PT, R9, R4, 0x10, 0x1f ;  /* 0x0a001f0004097f89 */ /* 0x00842800000e0000 */
[----:B------:R2:W3:Y:S01]  /*1530*/  SHFL.DOWN PT, R11, R10, 0x10, 0x1f ;  /* 0x0a001f000a0b7f89 */ /* 0x0004e200000e0000 */
        /* <DEDUP_REMOVED lines=21> */
.L_x_496:
[----:B------:R-:W-:Y:S05]  /*1690*/  BSYNC.RECONVERGENT B1 ;  /* 0x0000000000017941 */ /* 0x000fea0003800200 */
.L_x_495:
[----:B------:R-:W-:Y:S01]  /*16a0*/  ISETP.NE.AND P0, PT, R14, RZ, PT ;  /* 0x000000ff0e00720c */ /* 0x000fe20003f05270 */
[----:B------:R-:W-:-:S12]  /*16b0*/  BSSY.RECONVERGENT B1, `(.L_x_497) ;  /* 0x000000b000017945 */ /* 0x000fd80003800200 */
[----:B------:R-:W-:Y:S05]  /*16c0*/  @P0 BRA `(.L_x_498) ;  /* 0x0000000000240947 */ /* 0x000fea0003800000 */
[----:B--2---:R-:W2:Y:S01]  /*16d0*/  S2R R4, SR_CgaCtaId ;  /* 0x0000000000047919 */ /* 0x004ea20000008800 */
[----:B------:R-:W-:Y:S01]  /*16e0*/  MOV R3, 0x400 ;  /* 0x0000040000037802 */ /* 0x000fe20000000f00 */
[----:B------:R-:W-:Y:S01]  /*16f0*/  IMAD.MOV.U32 R18, RZ, RZ, R17 ;  /* 0x000000ffff127224 */ /* 0x000fe200078e0011 */
[----:B-1----:R-:W-:-:S04]  /*1700*/  SHF.R.U32.HI R2, RZ, 0x1, R5 ;  /* 0x00000001ff027819 */ /* 0x002fc80000011605 */
[----:B------:R-:W-:Y:S02]  /*1710*/  LOP3.LUT R2, R2, 0x1f0, RZ, 0xc0, !PT ;  /* 0x000001f002027812 */ /* 0x000fe400078ec0ff */
[----:B--2---:R-:W-:-:S05]  /*1720*/  LEA R3, R4, R3, 0x18 ;  /* 0x0000000304037211 */ /* 0x004fca00078ec0ff */
[----:B------:R-:W-:-:S05]  /*1730*/  IMAD.IADD R3, R2, 0x1, R3 ;  /* 0x0000000102037824 */ /* 0x000fca00078e0203 */
[----:B------:R1:W-:Y:S04]  /*1740*/  STS.64 [R3+0x10], R18 ;  /* 0x0000101203007388 */ /* 0x0003e80000000a00 */
[----:B------:R1:W-:Y:S02]  /*1750*/  STS.64 [R3+0x8], R12 ;  /* 0x0000080c03007388 */ /* 0x0003e40000000a00 */
.L_x_498:
[----:B------:R-:W-:Y:S05]  /*1760*/  BSYNC.RECONVERGENT B1 ;  /* 0x0000000000017941 */ /* 0x000fea0003800200 */
.L_x_497:
        /* <DEDUP_REMOVED lines=8> */
[----:B0--3--:R-:W0:Y:S04]  /*17f0*/  LDS.128 R8, [R32+0x20] ;  /* 0x0000200020087984 */ /* 0x009e280000000c00 */
[----:B------:R2:W3:Y:S04]  /*1800*/  LDS.64 R2, [R32+0x80] ;  /* 0x0000800020027984 */ /* 0x0004e80000000a00 */
[----:B------:R2:W2:Y:S01]  /*1810*/  LDS.128 R4, [R32+0x30] ;  /* 0x0000300020047984 */ /* 0x0004a20000000c00 */
[----:B-1----:R-:W-:Y:S01]  /*1820*/  DSETP.GEU.AND P0, PT, R12, R14, PT ;  /* 0x0000000e0c00722a */ /* 0x002fe20003f0e000 */
[----:B------:R-:W-:-:S02]  /*1830*/  IMAD.MOV.U32 R28, RZ, RZ, R14 ;  /* 0x000000ffff1c7224 */ /* 0x000fc400078e000e */
[----:B------:R-:W-:Y:S02]  /*1840*/  IMAD.MOV.U32 R29, RZ, RZ, R15 ;  /* 0x000000ffff1d7224 */ /* 0x000fe400078e000f */
[----:B0-----:R-:W-:Y:S02]  /*1850*/  IMAD.MOV.U32 R30, RZ, RZ, R8 ;  /* 0x000000ffff1e7224 */ /* 0x001fe400078e0008 */
[----:B------:R-:W-:-:S07]  /*1860*/  IMAD.MOV.U32 R31, RZ, RZ, R9 ;  /* 0x000000ffff1f7224 */ /* 0x000fce00078e0009 */
[----:B--23--:R-:W-:Y:S05]  /*1870*/  @!P0 BRA `(.L_x_501) ;  /* 0x0000000000388947 */ /* 0x00cfea0003800000 */
        /* <DEDUP_REMOVED lines=14> */
.L_x_501:
[----:B------:R-:W-:Y:S05]  /*1960*/  BSYNC.RECONVERGENT B1 ;  /* 0x0000000000017941 */ /* 0x000fea0003800200 */
.L_x_500:
[----:B------:R0:W1:Y:S01]  /*1970*/  LDS.128 R12, [R32+0x40] ;  /* 0x00004000200c7984 */ /* 0x0000620000000c00 */
[----:B------:R-:W-:Y:S01]  /*1980*/  DSETP.GEU.AND P0, PT, R28, R10, PT ;  /* 0x0000000a1c00722a */ /* 0x000fe20003f0e000 */
[----:B------:R-:W-:Y:S01]  /*1990*/  BSSY.RECONVERGENT B1, `(.L_x_502) ;  /* 0x0000017000017945 */ /* 0x000fe20003800200 */
[----:B------:R-:W-:Y:S01]  /*19a0*/  IMAD.MOV.U32 R33, RZ, RZ, R4 ;  /* 0x000000ffff217224 */ /* 0x000fe200078e0004 */
[----:B----4-:R0:W2:Y:S01]  /*19b0*/  LDS.128 R16, [R32+0x50] ;  /* 0x0000500020107984 */ /* 0x0100a20000000c00 */
[----:B------:R-:W-:Y:S02]  /*19c0*/  IMAD.MOV.U32 R35, RZ, RZ, R5 ;  /* 0x000000ffff237224 */ /* 0x000fe400078e0005 */
[----:B------:R-:W-:Y:S01]  /*19d0*/  IMAD.MOV.U32 R8, RZ, RZ, R10 ;  /* 0x000000ffff087224 */ /* 0x000fe200078e000a */
[----:B------:R0:W3:Y:S01]  /*19e0*/  LDS.128 R20, [R32+0x60] ;  /* 0x0000600020147984 */ /* 0x0000e20000000c00 */
[----:B------:R-:W-:-:S03]  /*19f0*/  IMAD.MOV.U32 R9, RZ, RZ, R11 ;  /* 0x000000ffff097224 */ /* 0x000fc600078e000b */
[----:B------:R0:W4:Y:S03]  /*1a00*/  LDS.128 R24, [R32+0x70] ;  /* 0x0000700020187984 */ /* 0x0001260000000c00 */
[----:B------:R-:W-:Y:S05]  /*1a10*/  @!P0 BRA `(.L_x_503) ;  /* 0x0000000000388947 */ /* 0x000fea0003800000 */
        /* <DEDUP_REMOVED lines=14> */
.L_x_503:
[----:B------:R-:W-:Y:S05]  /*1b00*/  BSYNC.RECONVERGENT B1 ;  /* 0x0000000000017941 */ /* 0x000fea0003800200 */
.L_x_502:
        /* <DEDUP_REMOVED lines=21> */
.L_x_505:
[----:B------:R-:W-:Y:S05]  /*1c60*/  BSYNC.RECONVERGENT B1 ;  /* 0x0000000000017941 */ /* 0x000fea0003800200 */
.L_x_504:
[----:B------:R-:W-:Y:S01]  /*1c70*/  DSETP.GEU.AND P0, PT, R4, R14, PT ;  /* 0x0000000e0400722a */ /* 0x000fe20003f0e000 */
[----:B------:R-:W-:Y:S01]  /*1c80*/  BSSY.RECONVERGENT B1, `(.L_x_506) ;  /* 0x0000014000017945 */ /* 0x000fe20003800200 */
[----:B------:R-:W-:Y:S02]  /*1c90*/  IMAD.MOV.U32 R6, RZ, RZ, R14 ;  /* 0x000000ffff067224 */ /* 0x000fe400078e000e */
[----:B------:R-:W-:Y:S02]  /*1ca0*/  IMAD.MOV.U32 R7, RZ, RZ, R15 ;  /* 0x000000ffff077224 */ /* 0x000fe400078e000f */
[----:B--2---:R-:W-:Y:S02]  /*1cb0*/  IMAD.MOV.U32 R9, RZ, RZ, R16 ;  /* 0x000000ffff097224 */ /* 0x004fe400078e0010 */
        /* <DEDUP_REMOVED lines=16> */
.L_x_507:
[----:B------:R-:W-:Y:S05]  /*1dc0*/  BSYNC.RECONVERGENT B1 ;  /* 0x0000000000017941 */ /* 0x000fea0003800200 */
.L_x_506:
        /* <DEDUP_REMOVED lines=21> */
.L_x_509:
[----:B------:R-:W-:Y:S05]  /*1f20*/  BSYNC.RECONVERGENT B1 ;  /* 0x0000000000017941 */ /* 0x000fea0003800200 */
.L_x_508:
[----:B------:R-:W-:Y:S01]  /*1f30*/  DSETP.GEU.AND P0, PT, R4, R22, PT ;  /* 0x000000160400722a */ /* 0x000fe20003f0e000 */
[----:B------:R-:W-:Y:S01]  /*1f40*/  BSSY.RECONVERGENT B1, `(.L_x_510) ;  /* 0x0000014000017945 */ /* 0x000fe20003800200 */
[----:B------:R-:W-:Y:S02]  /*1f50*/  IMAD.MOV.U32 R6, RZ, RZ, R22 ;  /* 0x000000ffff067224 */ /* 0x000fe400078e0016 */
[----:B------:R-:W-:Y:S02]  /*1f60*/  IMAD.MOV.U32 R7, RZ, RZ, R23 ;  /* 0x000000ffff077224 */ /* 0x000fe400078e0017 */
[----:B----4-:R-:W-:Y:S02]  /*1f70*/  IMAD.MOV.U32 R9, RZ, RZ, R24 ;  /* 0x000000ffff097224 */ /* 0x010fe400078e0018 */
        /* <DEDUP_REMOVED lines=16> */
.L_x_511:
[----:B------:R-:W-:Y:S05]  /*2080*/  BSYNC.RECONVERGENT B1 ;  /* 0x0000000000017941 */ /* 0x000fea0003800200 */
.L_x_510:
        /* <DEDUP_REMOVED lines=21> */
.L_x_486:
[----:B------:R-:W0:Y:S01]  /*21e0*/  S2R R6, SR_LANEID ;  /* 0x0000000000067919 */ /* 0x000e220000000000 */
[----:B------:R-:W-:Y:S01]  /*21f0*/  LOP3.LUT R7, R5, 0x3e0, RZ, 0xc0, !PT ;  /* 0x000003e005077812 */ /* 0x000fe200078ec0ff */
[----:B------:R-:W-:Y:S01]  /*2200*/  BSSY.RECONVERGENT B1, `(.L_x_512) ;  /* 0x0000024000017945 */ /* 0x000fe20003800200 */
[----:B------:R-:W-:Y:S01]  /*2210*/  IMAD.MOV.U32 R18, RZ, RZ, R9 ;  /* 0x000000ffff127224 */ /* 0x000fe200078e0009 */
[----:B-----5:R-:W-:Y:S01]  /*2220*/  MOV R10, R2 ;  /* 0x00000002000a7202 */ /* 0x020fe20000000f00 */
[----:B------:R-:W-:Y:S02]  /*2230*/  IMAD.MOV.U32 R20, RZ, RZ, R8 ;  /* 0x000000ffff147224 */ /* 0x000fe400078e0008 */
[----:B------:R-:W-:Y:S01]  /*2240*/  VIADD R11, R7, 0x20 ;  /* 0x00000020070b7836 */ /* 0x000fe20000000000 */
[----:B------:R-:W-:-:S04]  /*2250*/  LOP3.LUT R7, RZ, R7, RZ, 0x33, !PT ;  /* 0x00000007ff077212 */ /* 0x000fc800078e33ff */
[----:B------:R-:W-:Y:S01]  /*2260*/  ISETP.GT.AND P0, PT, R11, R4, PT ;  /* 0x000000040b00720c */ /* 0x000fe20003f04270 */
[----:B------:R-:W-:Y:S02]  /*2270*/  IMAD.IADD R7, R4, 0x1, R7 ;  /* 0x0000000104077824 */ /* 0x000fe400078e0207 */
        /* <DEDUP_REMOVED lines=28> */
.L_x_513:
[----:B------:R-:W-:Y:S05]  /*2440*/  BSYNC.RECONVERGENT B1 ;  /* 0x0000000000017941 */ /* 0x000fea0003800200 */
.L_x_512:
[----:B------:R-:W-:Y:S01]  /*2450*/  VIADD R2, R6, 0x2 ;  /* 0x0000000206027836 */ /* 0x000fe20000000000 */
[----:B------:R1:W1:Y:S01]  /*2460*/  SHFL.DOWN PT, R8, R10, 0x2, R7 ;  /* 0x084000000a087989 */ /* 0x00026200000e0007 */
[----:B------:R-:W-:Y:S01]  /*2470*/  BSSY.RECONVERGENT B1, `(.L_x_514) ;  /* 0x000001e000017945 */ /* 0x000fe20003800200 */
[----:B----4-:R-:W-:Y:S02]  /*2480*/  IMAD.MOV.U32 R14, RZ, RZ, R18 ;  /* 0x000000ffff0e7224 */ /* 0x010fe400078e0012 */
[----:B------:R-:W-:Y:S01]  /*2490*/  ISETP.GT.AND P0, PT, R2, R7, PT ;  /* 0x000000070200720c */ /* 0x000fe20003f04270 */
[----:B------:R4:W1:Y:S01]  /*24a0*/  SHFL.DOWN PT, R9, R11, 0x2, R7 ;  /* 0x084000000b097989 */ /* 0x00086200000e0007 */
[----:B------:R-:W-:Y:S02]  /*24b0*/  IMAD.MOV.U32 R16, RZ, RZ, R20 ;  /* 0x000000ffff107224 */ /* 0x000fe400078e0014 */
[----:B------:R-:W-:Y:S01]  /*24c0*/  IMAD.MOV.U32 R2, RZ, RZ, R10 ;  /* 0x000000ffff027224 */ /* 0x000fe200078e000a */
[----:B---3--:R4:W3:Y:S01]  /*24d0*/  SHFL.DOWN PT, R13, R18, 0x2, R7 ;  /* 0x08400000120d7989 */ /* 0x0088e200000e0007 */
[----:B------:R-:W-:-:S03]  /*24e0*/  IMAD.MOV.U32 R3, RZ, RZ, R11 ;  /* 0x000000ffff037224 */ /* 0x000fc600078e000b */
[----:B0-----:R4:W0:Y:S04]  /*24f0*/  SHFL.DOWN PT, R15, R20, 0x2, R7 ;  /* 0x08400000140f7989 */ /* 0x00182800000e0007 */
        /* <DEDUP_REMOVED lines=21> */
.L_x_515:
[----:B------:R-:W-:Y:S05]  /*2650*/  BSYNC.RECONVERGENT B1 ;  /* 0x0000000000017941 */ /* 0x000fea0003800200 */
.L_x_514:
        /* <DEDUP_REMOVED lines=32> */
.L_x_517:
[----:B------:R-:W-:Y:S05]  /*2860*/  BSYNC.RECONVERGENT B1 ;  /* 0x0000000000017941 */ /* 0x000fea0003800200 */
.L_x_516:
[----:B-1----:R-:W-:Y:S01]  /*2870*/  VIADD R2, R6, 0x8 ;  /* 0x0000000806027836 */ /* 0x002fe20000000000 */
[----:B------:R1:W1:Y:S01]  /*2880*/  SHFL.DOWN PT, R10, R8, 0x8, R7 ;  /* 0x09000000080a7989 */ /* 0x00026200000e0007 */
[----:B------:R-:W-:Y:S01]  /*2890*/  BSSY.RECONVERGENT B1, `(.L_x_518) ;  /* 0x000001e000017945 */ /* 0x000fe20003800200 */
[----:B--2---:R-:W-:Y:S01]  /*28a0*/  MOV R14, R12 ;  /* 0x0000000c000e7202 */ /* 0x004fe20000000f00 */
[----:B------:R-:W-:Y:S01]  /*28b0*/  IMAD.MOV.U32 R16, RZ, RZ, R18 ;  /* 0x000000ffff107224 */ /* 0x000fe200078e0012 */
[----:B------:R-:W-:Y:S01]  /*28c0*/  ISETP.GT.AND P0, PT, R2, R7, PT ;  /* 0x000000070200720c */ /* 0x000fe20003f04270 */
[----:B----4-:R2:W4:Y:S01]  /*28d0*/  SHFL.DOWN PT, R11, R9, 0x8, R7 ;  /* 0x09000000090b7989 */ /* 0x01052200000e0007 */
[----:B------:R-:W-:Y:S02]  /*28e0*/  IMAD.MOV.U32 R2, RZ, RZ, R8 ;  /* 0x000000ffff027224 */ /* 0x000fe400078e0008 */
[----:B------:R-:W-:Y:S01]  /*28f0*/  IMAD.MOV.U32 R3, RZ, RZ, R9 ;  /* 0x000000ffff037224 */ /* 0x000fe200078e0009 */
[----:B---3--:R2:W3:Y:S04]  /*2900*/  SHFL.DOWN PT, R13, R12, 0x8, R7 ;  /* 0x090000000c0d7989 */ /* 0x0084e800000e0007 */
        /* <DEDUP_REMOVED lines=22> */
.L_x_519:
[----:B------:R-:W-:Y:S05]  /*2a70*/  BSYNC.RECONVERGENT B1 ;  /* 0x0000000000017941 */ /* 0x000fea0003800200 */
.L_x_518:
[----:B-1----:R-:W-:Y:S01]  /*2a80*/  VIADD R10, R6, 0x10 ;  /* 0x00000010060a7836 */ /* 0x002fe20000000000 */
[----:B------:R1:W1:Y:S01]  /*2a90*/  SHFL.DOWN PT, R8, R2, 0x10, R7 ;  /* 0x0a00000002087989 */ /* 0x00026200000e0007 */
[----:B------:R-:W-:Y:S01]  /*2aa0*/  BSSY.RECONVERGENT B1, `(.L_x_520) ;  /* 0x000001e000017945 */ /* 0x000fe20003800200 */
[----:B------:R-:W-:Y:S02]  /*2ab0*/  IMAD.MOV.U32 R17, RZ, RZ, R14 ;  /* 0x000000ffff117224 */ /* 0x000fe400078e000e */
[----:B------:R-:W-:Y:S01]  /*2ac0*/  ISETP.GT.AND P0, PT, R10, R7, PT ;  /* 0x000000070a00720c */ /* 0x000fe20003f04270 */
[----:B--2---:R2:W1:Y:S01]  /*2ad0*/  SHFL.DOWN PT, R9, R3, 0x10, R7 ;  /* 0x0a00000003097989 */ /* 0x00446200000e0007 */
[----:B------:R-:W-:Y:S02]  /*2ae0*/  IMAD.MOV.U32 R19, RZ, RZ, R16 ;  /* 0x000000ffff137224 */ /* 0x000fe400078e0010 */
[----:B------:R-:W-:Y:S01]  /*2af0*/  IMAD.MOV.U32 R12, RZ, RZ, R2 ;  /* 0x000000ffff0c7224 */ /* 0x000fe200078e0002 */
[----:B----4-:R2:W4:Y:S01]  /*2b00*/  SHFL.DOWN PT, R11, R14, 0x10, R7 ;  /* 0x0a0000000e0b7989 */ /* 0x01052200000e0007 */
[----:B---3--:R-:W-:-:S03]  /*2b10*/  IMAD.MOV.U32 R13, RZ, RZ, R3 ;  /* 0x000000ffff0d7224 */ /* 0x008fc600078e0003 */
[----:B0-----:R2:W0:Y:S04]  /*2b20*/  SHFL.DOWN PT, R15, R16, 0x10, R7 ;  /* 0x0a000000100f7989 */ /* 0x00142800000e0007 */
        /* <DEDUP_REMOVED lines=21> */
.L_x_521:
[----:B------:R-:W-:Y:S05]  /*2c80*/  BSYNC.RECONVERGENT B1 ;  /* 0x0000000000017941 */ /* 0x000fea0003800200 */
.L_x_520:
[----:B------:R-:W-:Y:S01]  /*2c90*/  ISETP.NE.AND P0, PT, R6, RZ, PT ;  /* 0x000000ff0600720c */ /* 0x000fe20003f05270 */
[----:B------:R-:W-:-:S12]  /*2ca0*/  BSSY.RECONVERGENT B1, `(.L_x_522) ;  /* 0x000000b000017945 */ /* 0x000fd80003800200 */
[----:B------:R-:W-:Y:S05]  /*2cb0*/  @P0 BRA `(.L_x_523) ;  /* 0x0000000000240947 */ /* 0x000fea0003800000 */
[----:B------:R-:W3:Y:S01]  /*2cc0*/  S2R R6, SR_CgaCtaId ;  /* 0x0000000000067919 */ /* 0x000ee20000008800 */
[----:B--2---:R-:W-:Y:S01]  /*2cd0*/  MOV R3, 0x400 ;  /* 0x0000040000037802 */ /* 0x004fe20000000f00 */
[----:B------:R-:W-:Y:S01]  /*2ce0*/  IMAD.MOV.U32 R18, RZ, RZ, R17 ;  /* 0x000000ffff127224 */ /* 0x000fe200078e0011 */
[----:B-1----:R-:W-:-:S04]  /*2cf0*/  SHF.R.U32.HI R2, RZ, 0x1, R5 ;  /* 0x00000001ff027819 */ /* 0x002fc80000011605 */
[----:B------:R-:W-:Y:S02]  /*2d00*/  LOP3.LUT R2, R2, 0x1f0, RZ, 0xc0, !PT ;  /* 0x000001f002027812 */ /* 0x000fe400078ec0ff */
[----:B---3--:R-:W-:-:S05]  /*2d10*/  LEA R3, R6, R3, 0x18 ;  /* 0x0000000306037211 */ /* 0x008fca00078ec0ff */
[----:B------:R-:W-:-:S05]  /*2d20*/  IMAD.IADD R3, R2, 0x1, R3 ;  /* 0x0000000102037824 */ /* 0x000fca00078e0203 */
[----:B------:R3:W-:Y:S04]  /*2d30*/  STS.64 [R3+0x10], R18 ;  /* 0x0000101203007388 */ /* 0x0007e80000000a00 */
[----:B------:R3:W-:Y:S02]  /*2d40*/  STS.64 [R3+0x8], R12 ;  /* 0x0000080c03007388 */ /* 0x0007e40000000a00 */
.L_x_523:
[----:B------:R-:W-:Y:S05]  /*2d50*/  BSYNC.RECONVERGENT B1 ;  /* 0x0000000000017941 */ /* 0x000fea0003800200 */
.L_x_522:
[----:B------:R-:W-:Y:S01]  /*2d60*/  BAR.SYNC.DEFER_BLOCKING 0x0 ;  /* 0x0000000000007b1d */ /* 0x000fe20000010000 */
[----:B------:R-:W-:-:S13]  /*2d70*/  ISETP.NE.AND P1, PT, R5, RZ, PT ;  /* 0x000000ff0500720c */ /* 0x000fda0003f25270 */
[----:B------:R-:W-:Y:S05]  /*2d80*/  @P1 BRA `(.L_x_499) ;  /* 0x0000003800601947 */ /* 0x000fea0003800000 */
[----:B------:R-:W-:Y:S01]  /*2d90*/  ISETP.GE.AND P0, PT, R4, 0x21, PT ;  /* 0x000000210400780c */ /* 0x000fe20003f06270 */
[----:B----4-:R-:W-:Y:S02]  /*2da0*/  IMAD.MOV.U32 R11, RZ, RZ, R17 ;  /* 0x000000ffff0b7224 */ /* 0x010fe400078e0011 */
[----:B--2---:R-:W-:Y:S02]  /*2db0*/  IMAD.MOV.U32 R14, RZ, RZ, R19 ;  /* 0x000000ffff0e7224 */ /* 0x004fe400078e0013 */
[----:B-1----:R-:W-:Y:S02]  /*2dc0*/  IMAD.MOV.U32 R2, RZ, RZ, R12 ;  /* 0x000000ffff027224 */ /* 0x002fe400078e000c */
[----:B---3--:R-:W-:-:S06]  /*2dd0*/  IMAD.MOV.U32 R3, RZ, RZ, R13 ;  /* 0x000000ffff037224 */ /* 0x008fcc00078e000d */
[----:B------:R-:W-:Y:S05]  /*2de0*/  @!P0 BRA `(.L_x_524) ;  /* 0x00000000006c8947 */ /* 0x000fea0003800000 */
[----:B------:R-:W1:Y:S01]  /*2df0*/  S2UR UR5, SR_CgaCtaId ;  /* 0x00000000000579c3 */ /* 0x000e620000008800 */
[----:B------:R-:W-:Y:S01]  /*2e00*/  UMOV UR4, 0x400 ;  /* 0x0000040000047882 */ /* 0x000fe20000000000 */
[----:B------:R-:W-:Y:S01]  /*2e10*/  BSSY.RECONVERGENT B1, `(.L_x_524) ;  /* 0x0000018000017945 */ /* 0x000fe20003800200 */
[----:B-1----:R-:W-:-:S09]  /*2e20*/  ULEA UR4, UR5, UR4, 0x18 ;  /* 0x0000000405047291 */ /* 0x002fd2000f8ec0ff */
[----:B------:R-:W1:Y:S04]  /*2e30*/  LDS.64 R6, [UR4+0x18] ;  /* 0x00001804ff067984 */ /* 0x000e680008000a00 */
[----:B------:R-:W2:Y:S01]  /*2e40*/  LDS.64 R8, [UR4+0x20] ;  /* 0x00002004ff087984 */ /* 0x000ea20008000a00 */
[----:B-1----:R-:W-:Y:S01]  /*2e50*/  DSETP.GEU.AND P0, PT, R12, R6, PT ;  /* 0x000000060c00722a */ /* 0x002fe20003f0e000 */
[----:B------:R-:W-:Y:S02]  /*2e60*/  IMAD.MOV.U32 R2, RZ, RZ, R6 ;  /* 0x000000ffff027224 */ /* 0x000fe400078e0006 */
[----:B------:R-:W-:Y:S02]  /*2e70*/  IMAD.MOV.U32 R3, RZ, RZ, R7 ;  /* 0x000000ffff037224 */ /* 0x000fe400078e0007 */
[----:B--2---:R-:W-:-:S02]  /*2e80*/  IMAD.MOV.U32 R11, RZ, RZ, R8 ;  /* 0x000000ffff0b7224 */ /* 0x004fc400078e0008 */
        /* <DEDUP_REMOVED lines=16> */
.L_x_525:
[----:B------:R-:W-:Y:S05]  /*2f90*/  BSYNC.RECONVERGENT B1 ;  /* 0x0000000000017941 */ /* 0x000fea0003800200 */
.L_x_524:
[----:B------:R-:W-:Y:S01]  /*2fa0*/  ISETP.GE.AND P0, PT, R4, 0x41, PT ;  /* 0x000000410400780c */ /* 0x000fe20003f06270 */
[----:B------:R-:W-:Y:S02]  /*2fb0*/  IMAD.MOV.U32 R5, RZ, RZ, R11 ;  /* 0x000000ffff057224 */ /* 0x000fe400078e000b */
[----:B------:R-:W-:Y:S02]  /*2fc0*/  IMAD.MOV.U32 R10, RZ, RZ, R14 ;  /* 0x000000ffff0a7224 */ /* 0x000fe400078e000e */
[----:B------:R-:W-:Y:S02]  /*2fd0*/  IMAD.MOV.U32 R6, RZ, RZ, R2 ;  /* 0x000000ffff067224 */ /* 0x000fe400078e0002 */
[----:B------:R-:W-:-:S06]  /*2fe0*/  IMAD.MOV.U32 R7, RZ, RZ, R3 ;  /* 0x000000ffff077224 */ /* 0x000fcc00078e0003 */
        /* <DEDUP_REMOVED lines=27> */
.L_x_527:
[----:B------:R-:W-:Y:S05]  /*31a0*/  BSYNC.RECONVERGENT B1 ;  /* 0x0000000000017941 */ /* 0x000fea0003800200 */
.L_x_526:
        /* <DEDUP_REMOVED lines=11> */
[----:B0-----:R-:W0:Y:S01]  /*3260*/  LDS.64 R14, [UR4+0x40] ;  /* 0x00004004ff0e7984 */ /* 0x001e220008000a00 */
[----:B-1----:R-:W-:Y:S01]  /*3270*/  DSETP.GEU.AND P0, PT, R6, R8, PT ;  /* 0x000000080600722a */ /* 0x002fe20003f0e000 */
[----:B------:R-:W-:Y:S02]  /*3280*/  IMAD.MOV.U32 R2, RZ, RZ, R8 ;  /* 0x000000ffff027224 */ /* 0x000fe400078e0008 */
[----:B------:R-:W-:Y:S02]  /*3290*/  IMAD.MOV.U32 R3, RZ, RZ, R9 ;  /* 0x000000ffff037224 */ /* 0x000fe400078e0009 */
[----:B0-----:R-:W-:-:S02]  /*32a0*/  IMAD.MOV.U32 R11, RZ, RZ, R14 ;  /* 0x000000ffff0b7224 */ /* 0x001fc400078e000e */
        /* <DEDUP_REMOVED lines=16> */
.L_x_529:
[----:B------:R-:W-:Y:S05]  /*33b0*/  BSYNC.RECONVERGENT B1 ;  /* 0x0000000000017941 */ /* 0x000fea0003800200 */
.L_x_528:
        /* <DEDUP_REMOVED lines=32> */
.L_x_531:
[----:B------:R-:W-:Y:S05]  /*35c0*/  BSYNC.RECONVERGENT B1 ;  /* 0x0000000000017941 */ /* 0x000fea0003800200 */
.L_x_530:
        /* <DEDUP_REMOVED lines=32> */
.L_x_533:
[----:B------:R-:W-:Y:S05]  /*37d0*/  BSYNC.RECONVERGENT B1 ;  /* 0x0000000000017941 */ /* 0x000fea0003800200 */
.L_x_532:
        /* <DEDUP_REMOVED lines=32> */
.L_x_535:
[----:B------:R-:W-:Y:S05]  /*39e0*/  BSYNC.RECONVERGENT B1 ;  /* 0x0000000000017941 */ /* 0x000fea0003800200 */
.L_x_534:
[----:B------:R-:W-:Y:S01]  /*39f0*/  ISETP.GE.AND P0, PT, R4, 0xe1, PT ;  /* 0x000000e10400780c */ /* 0x000fe20003f06270 */
[----:B------:R-:W-:Y:S02]  /*3a00*/  IMAD.MOV.U32 R17, RZ, RZ, R5 ;  /* 0x000000ffff117224 */ /* 0x000fe400078e0005 */
[----:B------:R-:W-:Y:S02]  /*3a10*/  IMAD.MOV.U32 R19, RZ, RZ, R10 ;  /* 0x000000ffff137224 */ /* 0x000fe400078e000a */
[----:B------:R-:W-:Y:S02]  /*3a20*/  IMAD.MOV.U32 R12, RZ, RZ, R6 ;  /* 0x000000ffff0c7224 */ /* 0x000fe400078e0006 */
[----:B------:R-:W-:-:S06]  /*3a30*/  IMAD.MOV.U32 R13, RZ, RZ, R7 ;  /* 0x000000ffff0d7224 */ /* 0x000fcc00078e0007 */
[----:B------:R-:W-:Y:S05]  /*3a40*/  @!P0 BRA `(.L_x_499) ;  /* 0x0000002c00308947 */ /* 0x000fea0003800000 */
[----:B------:R-:W1:Y:S01]  /*3a50*/  S2UR UR5, SR_CgaCtaId ;  /* 0x00000000000579c3 */ /* 0x000e620000008800 */
[----:B------:R-:W-:Y:S02]  /*3a60*/  UMOV UR4, 0x400 ;  /* 0x0000040000047882 */ /* 0x000fe40000000000 */
        /* <DEDUP_REMOVED lines=24> */
.L_x_467:
[----:B------:R-:W0:Y:S01]  /*3bf0*/  S2R R4, SR_TID.X ;  /* 0x0000000000047919 */ /* 0x000e220000002100 */
[----:B------:R-:W1:Y:S01]  /*3c00*/  LDCU.128 UR12, c[0x0][0x380] ;  /* 0x00007000ff0c77ac */ /* 0x000e620008000c00 */
[----:B------:R-:W-:Y:S02]  /*3c10*/  SHF.R.S32.HI R5, RZ, 0x1f, R6 ;  /* 0x0000001fff057819 */ /* 0x000fe40000011406 */
[----:B0-----:R-:W-:-:S04]  /*3c20*/  IADD3 R2, P0, PT, R6, R4, RZ ;  /* 0x0000000406027210 */ /* 0x001fc80007f1e0ff */
[----:B-1----:R-:W-:Y:S02]  /*3c30*/  LEA R8, P1, R2, UR12, 0x3 ;  /* 0x0000000c02087c11 */ /* 0x002fe4000f8218ff */
[----:B------:R-:W-:-:S04]  /*3c40*/  IADD3.X R3, PT, PT, RZ, R5, RZ, P0, !PT ;  /* 0x00000005ff037210 */ /* 0x000fc800007fe4ff */
[----:B------:R-:W-:-:S05]  /*3c50*/  LEA.HI.X R9, R2, UR13, R3, 0x3, P1 ;  /* 0x0000000d02097c11 */ /* 0x000fca00088f1c03 */
[----:B------:R-:W2:Y:S04]  /*3c60*/  LDG.E.64 R10, desc[UR10][R8.64] ;  /* 0x0000000a080a7981 */ /* 0x000ea8000c1e1b00 */
[----:B------:R-:W2:Y:S04]  /*3c70*/  LDG.E.64 R12, desc[UR10][R8.64+0x800] ;  /* 0x0008000a080c7981 */ /* 0x000ea8000c1e1b00 */
[----:B------:R-:W3:Y:S04]  /*3c80*/  LDG.E.64 R14, desc[UR10][R8.64+0x1000] ;  /* 0x0010000a080e7981 */ /* 0x000ee8000c1e1b00 */
[----:B------:R-:W4:Y:S04]  /*3c90*/  LDG.E.64 R16, desc[UR10][R8.64+0x1800] ;  /* 0x0018000a08107981 */ /* 0x000f28000c1e1b00 */
[----:B------:R0:W5:Y:S01]  /*3ca0*/  LDG.E.64 R2, desc[UR10][R8.64+0x2000] ;  /* 0x0020000a08027981 */ /* 0x000162000c1e1b00 */
[----:B------:R-:W-:Y:S01]  /*3cb0*/  BSSY.RECONVERGENT B1, `(.L_x_536) ;  /* 0x000001f000017945 */ /* 0x000fe20003800200 */
[----:B------:R-:W-:-:S02]  /*3cc0*/  ISETP.LE.AND P1, PT, R7, UR6, PT ;  /* 0x0000000607007c0c */ /* 0x000fc4000bf23270 */
[C---:B0-----:R-:W-:Y:S01]  /*3cd0*/  LOP3.LUT R8, R4.reuse, 0x400, RZ, 0xfc, !PT ;  /* 0x0000040004087812 */ /* 0x041fe200078efcff */
[----:B------:R-:W-:Y:S01]  /*3ce0*/  VIADD R9, R4, 0x200 ;  /* 0x0000020004097836 */ /* 0x000fe20000000000 */
[----:B--2---:R-:W-:-:S06]  /*3cf0*/  DSETP.GEU.AND P3, PT, R10, R12, PT ;  /* 0x0000000c0a00722a */ /* 0x004fcc0003f6e000 */
[----:B------:R-:W-:Y:S02]  /*3d00*/  FSEL R10, R10, R12, P3 ;  /* 0x0000000c0a0a7208 */ /* 0x000fe40001800000 */
[----:B------:R-:W-:Y:S02]  /*3d10*/  FSEL R11, R11, R13, P3 ;  /* 0x0000000d0b0b7208 */ /* 0x000fe40001800000 */
[----:B------:R-:W-:-:S04]  /*3d20*/  IADD3 R12, P5, PT, R6, UR14, RZ ;  /* 0x0000000e060c7c10 */ /* 0x000fc8000ffbe0ff */
[----:B---3--:R-:W-:Y:S01]  /*3d30*/  DSETP.GEU.AND P4, PT, R10, R14, PT ;  /* 0x0000000e0a00722a */ /* 0x008fe20003f8e000 */
[----:B------:R-:W-:Y:S02]  /*3d40*/  IADD3.X R13, PT, PT, R5, UR15, RZ, P5, !PT ;  /* 0x0000000f050d7c10 */ /* 0x000fe4000affe4ff */
[----:B------:R-:W-:-:S03]  /*3d50*/  IADD3 R6, P5, PT, R8, R12, RZ ;  /* 0x0000000c08067210 */ /* 0x000fc60007fbe0ff */
[----:B------:R-:W-:Y:S02]  /*3d60*/  FSEL R10, R10, R14, P4 ;  /* 0x0000000e0a0a7208 */ /* 0x000fe40002000000 */
[----:B------:R-:W-:Y:S01]  /*3d70*/  FSEL R11, R11, R15, P4 ;  /* 0x0000000f0b0b7208 */ /* 0x000fe20002000000 */
[----:B------:R-:W-:Y:S02]  /*3d80*/  VIADD R15, R4, 0x100 ;  /* 0x00000100040f7836 */ /* 0x000fe40000000000 */
[----:B------:R-:W-:-:S03]  /*3d90*/  IMAD.X R5, RZ, RZ, R13, P5 ;  /* 0x000000ffff057224 */ /* 0x000fc600028e060d */
[----:B----4-:R-:W-:Y:S01]  /*3da0*/  DSETP.GEU.AND P2, PT, R10, R16, PT ;  /* 0x000000100a00722a */ /* 0x010fe20003f4e000 */
[----:B------:R-:W-:-:S05]  /*3db0*/  @P4 SEL R9, R4, R15, P3 ;  /* 0x0000000f04094207 */ /* 0x000fca0001800000 */
[----:B------:R-:W-:Y:S02]  /*3dc0*/  FSEL R10, R10, R16, P2 ;  /* 0x000000100a0a7208 */ /* 0x000fe40001000000 */
[----:B------:R-:W-:-:S06]  /*3dd0*/  FSEL R11, R11, R17, P2 ;  /* 0x000000110b0b7208 */ /* 0x000fcc0001000000 */
[----:B-----5:R-:W-:Y:S01]  /*3de0*/  DSETP.GEU.AND P0, PT, R10, R2, PT ;  /* 0x000000020a00722a */ /* 0x020fe20003f0e000 */
[----:B------:R-:W-:-:S13]  /*3df0*/  @!P2 VIADD R9, R4, 0x300 ;  /* 0x000003000409a836 */ /* 0x000fda0000000000 */
        /* <DEDUP_REMOVED lines=10> */
.L_x_537:
[----:B------:R-:W-:Y:S05]  /*3ea0*/  BSYNC.RECONVERGENT B1 ;  /* 0x0000000000017941 */ /* 0x000fea0003800200 */
.L_x_536:
        /* <DEDUP_REMOVED lines=12> */
[----:B------:R-:W-:-:S05]  /*3f70*/  IMAD.MOV.U32 R11, RZ, RZ, 0x500 ;  /* 0x00000500ff0b7424 */ /* 0x000fca00078e00ff */
[----:B------:R-:W2:Y:S01]  /*3f80*/  ATOMG.E.ADD.STRONG.GPU PT, R10, desc[UR10][R8.64], R11 ;  /* 0x8000000b080a79a8 */ /* 0x000ea200081ef10a */
[----:B------:R-:W0:Y:S01]  /*3f90*/  S2UR UR5, SR_CgaCtaId ;  /* 0x00000000000579c3 */ /* 0x000e220000008800 */
[----:B------:R-:W-:Y:S02]  /*3fa0*/  UMOV UR4, 0x400 ;  /* 0x0000040000047882 */ /* 0x000fe40000000000 */
[----:B0-----:R-:W-:Y:S01]  /*3fb0*/  ULEA UR4, UR5, UR4, 0x18 ;  /* 0x0000000405047291 */ /* 0x001fe2000f8ec0ff */
[----:B--2---:R-:W-:-:S08]  /*3fc0*/  VIADD R10, R10, UR6 ;  /* 0x000000060a0a7c36 */ /* 0x004fd00008000000 */
[----:B------:R0:W-:Y:S03]  /*3fd0*/  STS [UR4+0x98], R10 ;  /* 0x0000980aff007988 */ /* 0x0001e60008000804 */
.L_x_540:
[----:B------:R-:W-:Y:S05]  /*3fe0*/  BSYNC.RECONVERGENT B1 ;  /* 0x0000000000017941 */ /* 0x000fea0003800200 */
.L_x_539:
[----:B------:R-:W1:Y:S08]  /*3ff0*/  S2UR UR5, SR_CgaCtaId ;  /* 0x00000000000579c3 */ /* 0x000e700000008800 */
[----:B------:R-:W-:Y:S06]  /*4000*/  BAR.SYNC.DEFER_BLOCKING 0x0 ;  /* 0x0000000000007b1d */ /* 0x000fec0000010000 */
[----:B------:R-:W-:-:S02]  /*4010*/  UMOV UR4, 0x400 ;  /* 0x0000040000047882 */ /* 0x000fc40000000000 */
[----:B-1----:R-:W-:-:S06]  /*4020*/  ULEA UR4, UR5, UR4, 0x18 ;  /* 0x0000000405047291 */ /* 0x002fcc000f8ec0ff */
[----:B------:R-:W-:-:S05]  /*4030*/  IMAD.U32 R11, RZ, RZ, UR4 ;  /* 0x00000004ff0b7e24 */ /* 0x000fca000f8e00ff */
[----:B0-----:R-:W0:Y:S02]  /*4040*/  LDS R10, [R11+0x98] ;  /* 0x000098000b0a7984 */ /* 0x001e240000000800 */
[----:B0-----:R-:W-:-:S05]  /*4050*/  VIADD R12, R10, 0x500 ;  /* 0x000005000a0c7836 */ /* 0x001fca0000000000 */
[----:B------:R-:W-:-:S13]  /*4060*/  ISETP.GT.AND P0, PT, R12, R7, PT ;  /* 0x000000070c00720c */ /* 0x000fda0003f04270 */
[----:B------:R-:W-:Y:S05]  /*4070*/  @P0 BRA `(.L_x_541) ;  /* 0x0000000400980947 */ /* 0x000fea0003800000 */
[----:B------:R-:W-:Y:S01]  /*4080*/  BSSY.RECONVERGENT B1, `(.L_x_541) ;  /* 0x0000065000017945 */ /* 0x000fe20003800200 */
[----:B------:R-:W-:Y:S01]  /*4090*/  IMAD.MOV.U32 R20, RZ, RZ, R2 ;  /* 0x000000ffff147224 */ /* 0x000fe200078e0002 */
[----:B------:R-:W0:Y:S01]  /*40a0*/  LDCU UR7, c[0x0][0x398] ;  /* 0x00007300ff0777ac */ /* 0x000e220008000800 */
[----:B------:R-:W-:Y:S01]  /*40b0*/  IMAD.MOV.U32 R21, RZ, RZ, R3 ;  /* 0x000000ffff157224 */ /* 0x000fe200078e0003 */
[----:B------:R-:W1:Y:S06]  /*40c0*/  LDCU.128 UR12, c[0x0][0x380] ;  /* 0x00007000ff0c77ac */ /* 0x000e6c0008000c00 */
.L_x_544:
[----:B------:R-:W-:Y:S02]  /*40d0*/  SHF.R.S32.HI R2, RZ, 0x1f, R10 ;  /* 0x0000001fff027819 */ /* 0x000fe4000001140a */
[----:B------:R-:W-:-:S05]  /*40e0*/  IADD3 R7, P0, PT, R4, R10, RZ ;  /* 0x0000000a04077210 */ /* 0x000fca0007f1e0ff */
[----:B------:R-:W-:Y:S01]  /*40f0*/  IMAD.X R24, RZ, RZ, R2, P0 ;  /* 0x000000ffff187224 */ /* 0x000fe200000e0602 */
[----:B-1----:R-:W-:-:S04]  /*4100*/  LEA R22, P0, R7, UR12, 0x3 ;  /* 0x0000000c07167c11 */ /* 0x002fc8000f8018ff */
[----:B------:R-:W-:-:S05]  /*4110*/  LEA.HI.X R23, R7, UR13, R24, 0x3, P0 ;  /* 0x0000000d07177c11 */ /* 0x000fca00080f1c18 */
[----:B------:R-:W2:Y:S04]  /*4120*/  LDG.E.64 R18, desc[UR10][R22.64] ;  /* 0x0000000a16127981 */ /* 0x000ea8000c1e1b00 */
[----:B------:R-:W3:Y:S04]  /*4130*/  LDG.E.64 R16, desc[UR10][R22.64+0x800] ;  /* 0x0008000a16107981 */ /* 0x000ee8000c1e1b00 */
[----:B------:R-:W4:Y:S04]  /*4140*/  LDG.E.64 R14, desc[UR10][R22.64+0x1000] ;  /* 0x0010000a160e7981 */ /* 0x000f28000c1e1b00 */
[----:B------:R-:W4:Y:S01]  /*4150*/  LDG.E.64 R12, desc[UR10][R22.64+0x1800] ;  /* 0x0018000a160c7981 */ /* 0x000f22000c1e1b00 */
[----:B------:R-:W-:Y:S01]  /*4160*/  IADD3 R25, P0, PT, R7, UR14, RZ ;  /* 0x0000000e07197c10 */ /* 0x000fe2000ff1e0ff */
[----:B------:R-:W-:Y:S02]  /*4170*/  BSSY.RECONVERGENT B2, `(.L_x_542) ;  /* 0x000003d000027945 */ /* 0x000fe40003800200 */
[----:B------:R1:W5:Y:S01]  /*4180*/  LDG.E.64 R2, desc[UR10][R22.64+0x2000] ;  /* 0x0020000a16027981 */ /* 0x000362000c1e1b00 */
[----:B------:R-:W-:Y:S01]  /*4190*/  IADD3.X R24, PT, PT, R24, UR15, RZ, P0, !PT ;  /* 0x0000000f18187c10 */ /* 0x000fe200087fe4ff */
[----:B------:R-:W-:Y:S06]  /*41a0*/  BAR.SYNC.DEFER_BLOCKING 0x0 ;  /* 0x0000000000007b1d */ /* 0x000fec0000010000 */
[----:B--2---:R-:W-:-:S14]  /*41b0*/  DSETP.GEU.AND P1, PT, R20, R18, PT ;  /* 0x000000121400722a */ /* 0x004fdc0003f2e000 */
[----:B------:R-:W-:-:S04]  /*41c0*/  @P1 ISETP.GE.U32.AND P0, PT, R6, R25, PT ;  /* 0x000000190600120c */ /* 0x000fc80003f06070 */
[----:B------:R-:W-:-:S13]  /*41d0*/  @P1 ISETP.GE.AND.EX P0, PT, R5, R24, PT, P0 ;  /* 0x000000180500120c */ /* 0x000fda0003f06300 */
[----:B------:R-:W-:-:S06]  /*41e0*/  @P1 DSETP.LT.OR P0, PT, R18, R20, !P0 ;  /* 0x000000141200122a */ /* 0x000fcc0004701400 */
[----:B------:R-:W-:Y:S02]  /*41f0*/  @P1 FSEL R7, R20, R18, P0 ;  /* 0x0000001214071208 */ /* 0x000fe40000000000 */
[----:B------:R-:W-:Y:S01]  /*4200*/  @P1 FSEL R20, R21, R19, P0 ;  /* 0x0000001315141208 */ /* 0x000fe20000000000 */
[----:B------:R-:W-:Y:S01]  /*4210*/  IMAD.MOV.U32 R21, RZ, RZ, R24 ;  /* 0x000000ffff157224 */ /* 0x000fe200078e0018 */
[----:B------:R-:W-:Y:S01]  /*4220*/  @P1 SEL R21, R5, R24, P0 ;  /* 0x0000001805151207 */ /* 0x000fe20000000000 */
[----:B------:R-:W-:Y:S01]  /*4230*/  @P1 IMAD.MOV.U32 R18, RZ, RZ, R7 ;  /* 0x000000ffff121224 */ /* 0x000fe200078e0007 */
[----:B------:R-:W-:Y:S01]  /*4240*/  IADD3 R7, P3, PT, R25, 0x100, RZ ;  /* 0x0000010019077810 */ /* 0x000fe20007f7e0ff */
[----:B------:R-:W-:Y:S02]  /*4250*/  @P1 IMAD.MOV.U32 R19, RZ, RZ, R20 ;  /* 0x000000ffff131224 */ /* 0x000fe400078e0014 */
[----:B------:R-:W-:Y:S01]  /*4260*/  IMAD.MOV.U32 R20, RZ, RZ, R25 ;  /* 0x000000ffff147224 */ /* 0x000fe200078e0019 */
[----:B------:R-:W-:Y:S01]  /*4270*/  @P1 SEL R20, R6, R25, P0 ;  /* 0x0000001906141207 */ /* 0x000fe20000000000 */
[----:B------:R-:W-:-:S02]  /*4280*/  IMAD.X R6, RZ, RZ, R24, P3 ;  /* 0x000000ffff067224 */ /* 0x000fc400018e0618 */
[----:B---3--:R-:W-:-:S14]  /*4290*/  DSETP.GEU.AND P2, PT, R18, R16, PT ;  /* 0x000000101200722a */ /* 0x008fdc0003f4e000 */
        /* <DEDUP_REMOVED lines=9> */
[----:B------:R-:W-:Y:S02]  /*4330*/  IADD3 R18, P3, PT, R25, 0x200, RZ ;  /* 0x0000020019127810 */ /* 0x000fe40007f7e0ff */
[----:B------:R-:W-:-:S03]  /*4340*/  SHF.R.S32.HI R21, RZ, 0x1f, R10 ;  /* 0x0000001fff157819 */ /* 0x000fc6000001140a */
[----:B----4-:R-:W-:Y:S01]  /*4350*/  DSETP.GEU.AND P1, PT, R16, R14, PT ;  /* 0x0000000e1000722a */ /* 0x010fe20003f2e000 */
[----:B------:R-:W-:Y:S01]  /*4360*/  IMAD.X R19, RZ, RZ, R24, P3 ;  /* 0x000000ffff137224 */ /* 0x000fe200018e0618 */
[----:B------:R-:W-:-:S04]  /*4370*/  IADD3 R20, P3, P4, R4, UR14, R10 ;  /* 0x0000000e04147c10 */ /* 0x000fc8000fc7e00a */
[----:B------:R-:W-:-:S08]  /*4380*/  IADD3.X R21, PT, PT, RZ, UR15, R21, P3, P4 ;  /* 0x0000000fff157c10 */ /* 0x000fd00009fe8415 */
[----:B------:R-:W-:-:S04]  /*4390*/  @P1 ISETP.GE.U32.AND P0, PT, R7, R18, PT ;  /* 0x000000120700120c */ /* 0x000fc80003f06070 */
[----:B------:R-:W-:-:S13]  /*43a0*/  @P1 ISETP.GE.AND.EX P0, PT, R6, R19, PT, P0 ;  /* 0x000000130600120c */ /* 0x000fda0003f06300 */
[----:B------:R-:W-:-:S06]  /*43b0*/  @P1 DSETP.LT.OR P0, PT, R14, R16, !P0 ;  /* 0x000000100e00122a */ /* 0x000fcc0004701400 */
[----:B------:R-:W-:Y:S02]  /*43c0*/  @P1 FSEL R5, R16, R14, P0 ;  /* 0x0000000e10051208 */ /* 0x000fe40000000000 */
[----:B------:R-:W-:Y:S02]  /*43d0*/  @P1 FSEL R16, R17, R15, P0 ;  /* 0x0000000f11101208 */ /* 0x000fe40000000000 */
[----:B------:R-:W-:Y:S01]  /*43e0*/  IADD3 R17, P3, PT, R20, 0x300, RZ ;  /* 0x0000030014117810 */ /* 0x000fe20007f7e0ff */
[----:B------:R-:W-:Y:S01]  /*43f0*/  @P1 IMAD.MOV.U32 R14, RZ, RZ, R5 ;  /* 0x000000ffff0e1224 */ /* 0x000fe200078e0005 */
[----:B------:R-:W-:Y:S01]  /*4400*/  @P1 SEL R18, R7, R18, P0 ;  /* 0x0000001207121207 */ /* 0x000fe20000000000 */
[----:B------:R-:W-:Y:S01]  /*4410*/  @P1 IMAD.MOV.U32 R15, RZ, RZ, R16 ;  /* 0x000000ffff0f1224 */ /* 0x000fe200078e0010 */
[----:B------:R-:W-:Y:S01]  /*4420*/  @P1 SEL R19, R6, R19, P0 ;  /* 0x0000001306131207 */ /* 0x000fe20000000000 */
[----:B------:R-:W-:Y:S01]  /*4430*/  IMAD.X R16, RZ, RZ, R21, P3 ;  /* 0x000000ffff107224 */ /* 0x000fe200018e0615 */
[----:B------:R-:W-:-:S03]  /*4440*/  ISETP.NE.AND P1, PT, R4, RZ, PT ;  /* 0x000000ff0400720c */ /* 0x000fc60003f25270 */
[----:B------:R-:W-:-:S14]  /*4450*/  DSETP.GEU.AND P2, PT, R14, R12, PT ;  /* 0x0000000c0e00722a */ /* 0x000fdc0003f4e000 */
[----:B------:R-:W-:-:S04]  /*4460*/  @P2 ISETP.GE.U32.AND P0, PT, R18, R17, PT ;  /* 0x000000111200220c */ /* 0x000fc80003f06070 */
[----:B------:R-:W-:-:S13]  /*4470*/  @P2 ISETP.GE.AND.EX P0, PT, R19, R16, PT, P0 ;  /* 0x000000101300220c */ /* 0x000fda0003f06300 */
[----:B------:R-:W-:-:S06]  /*4480*/  @P2 DSETP.LT.OR P0, PT, R12, R14, !P0 ;  /* 0x0000000e0c00222a */ /* 0x000fcc0004701400 */
[----:B------:R-:W-:Y:S02]  /*4490*/  @P2 FSEL R7, R14, R12, P0 ;  /* 0x0000000c0e072208 */ /* 0x000fe40000000000 */
[----:B------:R-:W-:Y:S01]  /*44a0*/  @P2 FSEL R14, R15, R13, P0 ;  /* 0x0000000d0f0e2208 */ /* 0x000fe20000000000 */
[----:B-1----:R-:W-:Y:S06]  /*44b0*/  @P1 BRA `(.L_x_543) ;  /* 0x0000000000201947 */ /* 0x002fec0003800000 */
[----:B------:R-:W-:-:S06]  /*44c0*/  IMAD.MOV.U32 R5, RZ, RZ, 0x500 ;  /* 0x00000500ff057424 */ /* 0x000fcc00078e00ff */
[----:B------:R-:W2:Y:S01]  /*44d0*/  ATOMG.E.ADD.STRONG.GPU PT, R5, desc[UR10][R8.64], R5 ;  /* 0x80000005080579a8 */ /* 0x000ea200081ef10a */
[----:B------:R-:W1:Y:S01]  /*44e0*/  S2UR UR5, SR_CgaCtaId ;  /* 0x00000000000579c3 */ /* 0x000e620000008800 */
[----:B------:R-:W-:Y:S02]  /*44f0*/  UMOV UR4, 0x400 ;  /* 0x0000040000047882 */ /* 0x000fe40000000000 */
[----:B-1----:R-:W-:-:S06]  /*4500*/  ULEA UR4, UR5, UR4, 0x18 ;  /* 0x0000000405047291 */ /* 0x002fcc000f8ec0ff */
[----:B------:R-:W-:Y:S02]  /*4510*/  IMAD.U32 R11, RZ, RZ, UR4 ;  /* 0x00000004ff0b7e24 */ /* 0x000fe4000f8e00ff */
[----:B--2---:R-:W-:-:S05]  /*4520*/  VIADD R6, R5, UR6 ;  /* 0x0000000605067c36 */ /* 0x004fca0008000000 */
[----:B------:R1:W-:Y:S02]  /*4530*/  STS [R11+0x98], R6 ;  /* 0x000098060b007388 */ /* 0x0003e40000000800 */
.L_x_543:
[----:B0-----:R-:W-:Y:S05]  /*4540*/  BSYNC.RECONVERGENT B2 ;  /* 0x0000000000027941 */ /* 0x001fea0003800200 */
.L_x_542:
[----:B------:R-:W-:Y:S01]  /*4550*/  BAR.SYNC.DEFER_BLOCKING 0x0 ;  /* 0x0000000000007b1d */ /* 0x000fe20000010000 */
[----:B------:R-:W-:Y:S01]  /*4560*/  @P2 IMAD.MOV.U32 R12, RZ, RZ, R7 ;  /* 0x000000ffff0c2224 */ /* 0x000fe200078e0007 */
[----:B-1----:R-:W-:Y:S01]  /*4570*/  IADD3 R6, P3, PT, R20, 0x400, RZ ;  /* 0x0000040014067810 */ /* 0x002fe20007f7e0ff */
[----:B------:R-:W-:Y:S01]  /*4580*/  @P2 IMAD.MOV.U32 R13, RZ, RZ, R14 ;  /* 0x000000ffff0d2224 */ /* 0x000fe200078e000e */
[----:B------:R-:W-:Y:S01]  /*4590*/  @P2 SEL R17, R18, R17, P0 ;  /* 0x0000001112112207 */ /* 0x000fe20000000000 */
[----:B------:R-:W-:Y:S01]  /*45a0*/  IMAD.U32 R7, RZ, RZ, UR7 ;  /* 0x00000007ff077e24 */ /* 0x000fe2000f8e00ff */
[----:B------:R-:W-:Y:S01]  /*45b0*/  @P2 SEL R16, R19, R16, P0 ;  /* 0x0000001013102207 */ /* 0x000fe20000000000 */
[----:B------:R-:W-:Y:S02]  /*45c0*/  IMAD.X R5, RZ, RZ, R21, P3 ;  /* 0x000000ffff057224 */ /* 0x000fe400018e0615 */
[----:B-----5:R-:W-:-:S14]  /*45d0*/  DSETP.GEU.AND P1, PT, R12, R2, PT ;  /* 0x000000020c00722a */ /* 0x020fdc0003f2e000 */
[----:B------:R-:W-:Y:S01]  /*45e0*/  @P1 ISETP.GE.U32.AND P0, PT, R17, R6, PT ;  /* 0x000000061100120c */ /* 0x000fe20003f06070 */
[----:B------:R-:W0:Y:S03]  /*45f0*/  LDS R10, [R11+0x98] ;  /* 0x000098000b0a7984 */ /* 0x000e260000000800 */
[----:B------:R-:W-:-:S13]  /*4600*/  @P1 ISETP.GE.AND.EX P0, PT, R16, R5, PT, P0 ;  /* 0x000000051000120c */ /* 0x000fda0003f06300 */
[----:B------:R-:W-:-:S06]  /*4610*/  @P1 DSETP.LT.OR P0, PT, R2, R12, !P0 ;  /* 0x0000000c0200122a */ /* 0x000fcc0004701400 */
[----:B------:R-:W-:Y:S02]  /*4620*/  @P1 FSEL R14, R12, R2, P0 ;  /* 0x000000020c0e1208 */ /* 0x000fe40000000000 */
[----:B------:R-:W-:Y:S02]  /*4630*/  @P1 FSEL R13, R13, R3, P0 ;  /* 0x000000030d0d1208 */ /* 0x000fe40000000000 */
[----:B------:R-:W-:Y:S01]  /*4640*/  @P1 SEL R6, R17, R6, P0 ;  /* 0x0000000611061207 */ /* 0x000fe20000000000 */
[----:B------:R-:W-:Y:S01]  /*4650*/  @P1 IMAD.MOV.U32 R2, RZ, RZ, R14 ;  /* 0x000000ffff021224 */ /* 0x000fe200078e000e */
[----:B------:R-:W-:Y:S01]  /*4660*/  @P1 SEL R5, R16, R5, P0 ;  /* 0x0000000510051207 */ /* 0x000fe20000000000 */
[----:B------:R-:W-:-:S03]  /*4670*/  @P1 IMAD.MOV.U32 R3, RZ, RZ, R13 ;  /* 0x000000ffff031224 */ /* 0x000fc600078e000d */
[----:B------:R-:W-:Y:S01]  /*4680*/  MOV R20, R2 ;  /* 0x0000000200147202 */ /* 0x000fe20000000f00 */
[----:B------:R-:W-:Y:S02]  /*4690*/  IMAD.MOV.U32 R21, RZ, RZ, R3 ;  /* 0x000000ffff157224 */ /* 0x000fe400078e0003 */
[----:B0-----:R-:W-:-:S05]  /*46a0*/  VIADD R12, R10, 0x500 ;  /* 0x000005000a0c7836 */ /* 0x001fca0000000000 */
[----:B------:R-:W-:-:S13]  /*46b0*/  ISETP.GT.AND P0, PT, R12, R7, PT ;  /* 0x000000070c00720c */ /* 0x000fda0003f04270 */
[----:B------:R-:W-:Y:S05]  /*46c0*/  @!P0 BRA `(.L_x_544) ;  /* 0xfffffff800808947 */ /* 0x000fea000383ffff */
[----:B------:R-:W-:Y:S05]  /*46d0*/  BSYNC.RECONVERGENT B1 ;  /* 0x0000000000017941 */ /* 0x000fea0003800200 */
.L_x_541:
[----:B------:R-:W-:Y:S01]  /*46e0*/  ISETP.GE.AND P0, PT, R10, R7, PT ;  /* 0x000000070a00720c */ /* 0x000fe20003f06270 */
[----:B------:R-:W0:Y:S01]  /*46f0*/  LDCU.64 UR6, c[0x0][0x388] ;  /* 0x00007100ff0677ac */ /* 0x000e220008000a00 */
[----:B------:R-:W-:Y:S01]  /*4700*/  BSSY.RECONVERGENT B1, `(.L_x_538) ;  /* 0x00000ac000017945 */ /* 0x000fe20003800200 */
[----:B------:R-:W1:Y:S10]  /*4710*/  LDCU.64 UR4, c[0x0][0x388] ;  /* 0x00007100ff0477ac */ /* 0x000e740008000a00 */
        /* <DEDUP_REMOVED lines=11> */
[----:B------:R-:W2:Y:S01]  /*47d0*/  LDC.64 R12, c[0x0][0x380] ;  /* 0x0000e000ff0c7b82 */ /* 0x000ea20000000a00 */
[----:B------:R-:W-:Y:S01]  /*47e0*/  LEA.HI R7, R18, 0x1, RZ, 0x18 ;  /* 0x0000000112077811 */ /* 0x000fe200078fc0ff */
[----:B------:R-:W-:-:S03]  /*47f0*/  IMAD.IADD R11, R4, 0x1, R10 ;  /* 0x00000001040b7824 */ /* 0x000fc600078e020a */
[----:B------:R-:W-:Y:S01]  /*4800*/  LOP3.LUT R8, R7, 0x3, RZ, 0xc0, !PT ;  /* 0x0000000307087812 */ /* 0x000fe200078ec0ff */
[----:B------:R-:W-:-:S04]  /*4810*/  IMAD.MOV.U32 R7, RZ, RZ, R4 ;  /* 0x000000ffff077224 */ /* 0x000fc800078e0004 */
[----:B------:R-:W-:-:S07]  /*4820*/  IMAD.MOV R8, RZ, RZ, -R8 ;  /* 0x000000ffff087224 */ /* 0x000fce00078e0a08 */
.L_x_550:
[----:B--2---:R-:W-:-:S06]  /*4830*/  IMAD.WIDE R14, R11, 0x8, R12 ;  /* 0x000000080b0e7825 */ /* 0x004fcc00078e020c */
[----:B------:R-:W2:Y:S01]  /*4840*/  LDG.E.64 R14, desc[UR10][R14.64] ;  /* 0x0000000a0e0e7981 */ /* 0x000ea2000c1e1b00 */
[C---:B-1----:R-:W-:Y:S01]  /*4850*/  IADD3 R19, P1, PT, R11.reuse, UR4, RZ ;  /* 0x000000040b137c10 */ /* 0x042fe2000ff3e0ff */
[----:B------:R-:W-:Y:S01]  /*4860*/  VIADD R8, R8, 0x1 ;  /* 0x0000000108087836 */ /* 0x000fe20000000000 */
[----:B------:R-:W-:Y:S01]  /*4870*/  BSSY.RECONVERGENT B3, `(.L_x_548) ;  /* 0x000001b000037945 */ /* 0x000fe20003800200 */
[----:B------:R-:W-:Y:S01]  /*4880*/  IMAD.MOV.U32 R22, RZ, RZ, R6 ;  /* 0x000000ffff167224 */ /* 0x000fe200078e0006 */
[----:B------:R-:W-:Y:S01]  /*4890*/  LEA.HI.X.SX32 R20, R11, UR5, 0x1, P1 ;  /* 0x000000050b147c11 */ /* 0x000fe200088f0eff */
[----:B------:R-:W-:Y:S01]  /*48a0*/  IMAD.MOV.U32 R21, RZ, RZ, R5 ;  /* 0x000000ffff157224 */ /* 0x000fe200078e0005 */
[----:B------:R-:W-:Y:S01]  /*48b0*/  ISETP.NE.AND P2, PT, R8, RZ, PT ;  /* 0x000000ff0800720c */ /* 0x000fe20003f45270 */
[----:B------:R-:W-:Y:S02]  /*48c0*/  IMAD.MOV.U32 R16, RZ, RZ, R2 ;  /* 0x000000ffff107224 */ /* 0x000fe400078e0002 */
        /* <DEDUP_REMOVED lines=21> */
.L_x_549:
[----:B0-----:R-:W-:Y:S05]  /*4a20*/  BSYNC.RECONVERGENT B3 ;  /* 0x0000000000037941 */ /* 0x001fea0003800200 */
.L_x_548:
[----:B------:R-:W-:Y:S02]  /*4a30*/  VIADD R7, R7, 0x100 ;  /* 0x0000010007077836 */ /* 0x000fe40000000000 */
[----:B------:R-:W-:Y:S01]  /*4a40*/  VIADD R11, R11, 0x100 ;  /* 0x000001000b0b7836 */ /* 0x000fe20000000000 */
[----:B------:R-:W-:Y:S06]  /*4a50*/  @P2 BRA `(.L_x_550) ;  /* 0xfffffffc00742947 */ /* 0x000fec000383ffff */
.L_x_547:
[----:B01----:R-:W-:Y:S05]  /*4a60*/  BSYNC.RECONVERGENT B2 ;  /* 0x0000000000027941 */ /* 0x003fea0003800200 */
.L_x_546:
        /* <DEDUP_REMOVED lines=9> */
.L_x_559:
[----:B------:R-:W-:-:S05]  /*4b00*/  IMAD.WIDE R24, R23, 0x8, R10 ;  /* 0x0000000817187825 */ /* 0x000fca00078e020a */
[----:B------:R-:W2:Y:S04]  /*4b10*/  LDG.E.64 R20, desc[UR10][R24.64+-0x1000] ;  /* 0xfff0000a18147981 */ /* 0x000ea8000c1e1b00 */
[----:B------:R0:W5:Y:S04]  /*4b20*/  LDG.E.64 R16, desc[UR10][R24.64+-0x800] ;  /* 0xfff8000a18107981 */ /* 0x000168000c1e1b00 */
        /* <DEDUP_REMOVED lines=25> */
.L_x_552:
[----:B------:R-:W-:Y:S05]  /*4cc0*/  BSYNC.RECONVERGENT B2 ;  /* 0x0000000000027941 */ /* 0x000fea0003800200 */
.L_x_551:
[----:B-----5:R-:W-:Y:S01]  /*4cd0*/  DSETP.GEU.AND P0, PT, R18, R16, PT ;  /* 0x000000101200722a */ /* 0x020fe20003f0e000 */
[C---:B------:R-:W-:Y:S01]  /*4ce0*/  IADD3 R21, P1, PT, R27.reuse, UR6, RZ ;  /* 0x000000061b157c10 */ /* 0x040fe2000ff3e0ff */
[----:B------:R-:W-:Y:S01]  /*4cf0*/  BSSY.RECONVERGENT B2, `(.L_x_553) ;  /* 0x0000015000027945 */ /* 0x000fe20003800200 */
[----:B------:R-:W-:Y:S01]  /*4d00*/  MOV R2, R16 ;  /* 0x0000001000027202 */ /* 0x000fe20000000f00 */
[----:B------:R-:W-:Y:S01]  /*4d10*/  IMAD.MOV.U32 R3, RZ, RZ, R17 ;  /* 0x000000ffff037224 */ /* 0x000fe200078e0011 */
[----:B------:R-:W-:Y:S01]  /*4d20*/  LEA.HI.X.SX32 R25, R27, UR7, 0x1, P1 ;  /* 0x000000071b197c11 */ /* 0x000fe200088f0eff */
[----:B------:R-:W-:-:S04]  /*4d30*/  IMAD.MOV.U32 R5, RZ, RZ, R21 ;  /* 0x000000ffff057224 */ /* 0x000fc800078e0015 */
        /* <DEDUP_REMOVED lines=16> */
.L_x_554:
[----:B------:R-:W-:Y:S05]  /*4e40*/  BSYNC.RECONVERGENT B2 ;  /* 0x0000000000027941 */ /* 0x000fea0003800200 */
.L_x_553:
        /* <DEDUP_REMOVED lines=24> */
.L_x_556:
[----:B------:R-:W-:Y:S05]  /*4fd0*/  BSYNC.RECONVERGENT B2 ;  /* 0x0000000000027941 */ /* 0x000fea0003800200 */
.L_x_555:
        /* <DEDUP_REMOVED lines=22> */
.L_x_558:
[----:B------:R-:W-:Y:S05]  /*5140*/  BSYNC.RECONVERGENT B2 ;  /* 0x0000000000027941 */ /* 0x000fea0003800200 */
.L_x_557:
[----:B------:R-:W-:Y:S02]  /*5150*/  VIADD R7, R7, 0x400 ;  /* 0x0000040007077836 */ /* 0x000fe40000000000 */
[----:B------:R-:W-:Y:S02]  /*5160*/  VIADD R27, R27, 0x400 ;  /* 0x000004001b1b7836 */ /* 0x000fe40000000000 */
[----:B------:R-:W-:Y:S01]  /*5170*/  VIADD R26, R26, 0x400 ;  /* 0x000004001a1a7836 */ /* 0x000fe20000000000 */
[----:B------:R-:W-:Y:S01]  /*5180*/  ISETP.GE.AND P0, PT, R7, R9, PT ;  /* 0x000000090700720c */ /* 0x000fe20003f06270 */
[----:B------:R-:W-:Y:S02]  /*5190*/  VIADD R22, R22, 0x400 ;  /* 0x0000040016167836 */ /* 0x000fe40000000000 */
[----:B------:R-:W-:-:S10]  /*51a0*/  VIADD R23, R23, 0x400 ;  /* 0x0000040017177836 */ /* 0x000fd40000000000 */
[----:B------:R-:W-:Y:S05]  /*51b0*/  @!P0 BRA `(.L_x_559) ;  /* 0xfffffff800508947 */ /* 0x000fea000383ffff */
.L_x_545:
[----:B01----:R-:W-:Y:S05]  /*51c0*/  BSYNC.RECONVERGENT B1 ;  /* 0x0000000000017941 */ /* 0x003fea0003800200 */
.L_x_538:
        /* <DEDUP_REMOVED lines=32> */
.L_x_561:
[----:B------:R-:W-:Y:S05]  /*53d0*/  BSYNC.RECONVERGENT B1 ;  /* 0x0000000000017941 */ /* 0x000fea0003800200 */
.L_x_560:
        /* <DEDUP_REMOVED lines=31> */
.L_x_563:
[----:B------:R-:W-:Y:S05]  /*55d0*/  BSYNC.RECONVERGENT B1 ;  /* 0x0000000000017941 */ /* 0x000fea0003800200 */
.L_x_562:
[----:B------:R-:W-:Y:S01]  /*55e0*/  ISETP.GT.AND P0, PT, R14, 0x1b, PT ;  /* 0x0000001b0e00780c */ /* 0x000fe20003f04270 */
[----:B0-----:R0:W0:Y:S01]  /*55f0*/  SHFL.DOWN PT, R8, R2, 0x4, 0x1f ;  /* 0x08801f0002087f89 */ /* 0x00102200000e0000 */
[----:B------:R-:W-:Y:S01]  /*5600*/  BSSY.RECONVERGENT B1, `(.L_x_564) ;  /* 0x000001d000017945 */ /* 0x000fe20003800200 */
[----:B---3--:R-:W-:Y:S02]  /*5610*/  IMAD.MOV.U32 R11, RZ, RZ, R5 ;  /* 0x000000ffff0b7224 */ /* 0x008fe400078e0005 */
[----:B------:R3:W0:Y:S01]  /*5620*/  SHFL.DOWN PT, R9, R3, 0x4, 0x1f ;  /* 0x08801f0003097f89 */ /* 0x00062200000e0000 */
[----:B------:R-:W-:Y:S02]  /*5630*/  IMAD.MOV.U32 R12, RZ, RZ, R10 ;  /* 0x000000ffff0c7224 */ /* 0x000fe400078e000a */
[----:B-1----:R-:W-:Y:S01]  /*5640*/  IMAD.MOV.U32 R6, RZ, RZ, R2 ;  /* 0x000000ffff067224 */ /* 0x002fe200078e0002 */
[----:B----4-:R3:W1:Y:S01]  /*5650*/  SHFL.DOWN PT, R16, R5, 0x4, 0x1f ;  /* 0x08801f0005107f89 */ /* 0x01066200000e0000 */
[----:B--2---:R-:W-:-:S03]  /*5660*/  IMAD.MOV.U32 R7, RZ, RZ, R3 ;  /* 0x000000ffff077224 */ /* 0x004fc600078e0003 */
[----:B------:R3:W2:Y:S01]  /*5670*/  SHFL.DOWN PT, R13, R10, 0x4, 0x1f ;  /* 0x08801f000a0d7f89 */ /* 0x0006a200000e0000 */
[----:B------:R-:W-:Y:S05]  /*5680*/  @P0 BRA `(.L_x_565) ;  /* 0x0000000000500947 */ /* 0x000fea0003800000 */
[----:B0-----:R-:W-:Y:S01]  /*5690*/  DSETP.GEU.AND P0, PT, R2, R8, PT ;  /* 0x000000080200722a */ /* 0x001fe20003f0e000 */
[----:B-1----:R-:W-:Y:S02]  /*56a0*/  IMAD.MOV.U32 R11, RZ, RZ, R16 ;  /* 0x000000ffff0b7224 */ /* 0x002fe400078e0010 */
        /* <DEDUP_REMOVED lines=18> */
.L_x_565:
[----:B------:R-:W-:Y:S05]  /*57d0*/  BSYNC.RECONVERGENT B1 ;  /* 0x0000000000017941 */ /* 0x000fea0003800200 */
.L_x_564:
[----:B------:R-:W-:Y:S01]  /*57e0*/  ISETP.GT.AND P0, PT, R14, 0x17, PT ;  /* 0x000000170e00780c */ /* 0x000fe20003f04270 */
[----:B0-----:R0:W4:Y:S01]  /*57f0*/  SHFL.DOWN PT, R8, R6, 0x8, 0x1f ;  /* 0x09001f0006087f89 */ /* 0x00112200000e0000 */
[----:B------:R-:W-:Y:S01]  /*5800*/  BSSY.RECONVERGENT B1, `(.L_x_566) ;  /* 0x000001d000017945 */ /* 0x000fe20003800200 */
[----:B---3--:R-:W-:Y:S02]  /*5810*/  IMAD.MOV.U32 R5, RZ, RZ, R11 ;  /* 0x000000ffff057224 */ /* 0x008fe400078e000b */
[----:B------:R0:W3:Y:S01]  /*5820*/  SHFL.DOWN PT, R9, R7, 0x8, 0x1f ;  /* 0x09001f0007097f89 */ /* 0x0000e200000e0000 */
[----:B------:R-:W-:Y:S02]  /*5830*/  IMAD.MOV.U32 R10, RZ, RZ, R12 ;  /* 0x000000ffff0a7224 */ /* 0x000fe400078e000c */
[----:B------:R-:W-:Y:S01]  /*5840*/  IMAD.MOV.U32 R2, RZ, RZ, R6 ;  /* 0x000000ffff027224 */ /* 0x000fe200078e0006 */
[----:B-1----:R0:W1:Y:S01]  /*5850*/  SHFL.DOWN PT, R16, R11, 0x8, 0x1f ;  /* 0x09001f000b107f89 */ /* 0x00206200000e0000 */
[----:B------:R-:W-:-:S03]  /*5860*/  IMAD.MOV.U32 R3, RZ, RZ, R7 ;  /* 0x000000ffff037224 */ /* 0x000fc600078e0007 */
[----:B--2---:R0:W2:Y:S01]  /*5870*/  SHFL.DOWN PT, R13, R12, 0x8, 0x1f ;  /* 0x09001f000c0d7f89 */ /* 0x0040a200000e0000 */
[----:B------:R-:W-:Y:S05]  /*5880*/  @P0 BRA `(.L_x_567) ;  /* 0x0000000000500947 */ /* 0x000fea0003800000 */
[----:B---34-:R-:W-:Y:S01]  /*5890*/  DSETP.GEU.AND P0, PT, R6, R8, PT ;  /* 0x000000080600722a */ /* 0x018fe20003f0e000 */
[----:B-1----:R-:W-:Y:S02]  /*58a0*/  IMAD.MOV.U32 R5, RZ, RZ, R16 ;  /* 0x000000ffff057224 */ /* 0x002fe400078e0010 */
[----:B--2---:R-:W-:Y:S02]  /*58b0*/  IMAD.MOV.U32 R10, RZ, RZ, R13 ;  /* 0x000000ffff0a7224 */ /* 0x004fe400078e000d */
        /* <DEDUP_REMOVED lines=17> */
.L_x_567:
[----:B------:R-:W-:Y:S05]  /*59d0*/  BSYNC.RECONVERGENT B1 ;  /* 0x0000000000017941 */ /* 0x000fea0003800200 */
.L_x_566:
[----:B------:R-:W-:Y:S01]  /*59e0*/  ISETP.GT.AND P0, PT, R14, 0xf, PT ;  /* 0x0000000f0e00780c */ /* 0x000fe20003f04270 */
[----:B0-----:R0:W0:Y:S01]  /*59f0*/  SHFL.DOWN PT, R6, R2, 0x10, 0x1f ;  /* 0x0a001f0002067f89 */ /* 0x00102200000e0000 */
[----:B------:R-:W-:Y:S01]  /*5a00*/  BSSY.RECONVERGENT B1, `(.L_x_568) ;  /* 0x000001d000017945 */ /* 0x000fe20003800200 */
[----:B------:R-:W-:Y:S02]  /*5a10*/  IMAD.MOV.U32 R17, RZ, RZ, R5 ;  /* 0x000000ffff117224 */ /* 0x000fe400078e0005 */
[----:B------:R0:W0:Y:S01]  /*5a20*/  SHFL.DOWN PT, R7, R3, 0x10, 0x1f ;  /* 0x0a001f0003077f89 */ /* 0x00002200000e0000 */
[----:B------:R-:W-:Y:S02]  /*5a30*/  IMAD.MOV.U32 R19, RZ, RZ, R10 ;  /* 0x000000ffff137224 */ /* 0x000fe400078e000a */
[----:B------:R-:W-:Y:S01]  /*5a40*/  IMAD.MOV.U32 R12, RZ, RZ, R2 ;  /* 0x000000ffff0c7224 */ /* 0x000fe200078e0002 */
[----:B----4-:R4:W0:Y:S01]  /*5a50*/  SHFL.DOWN PT, R8, R5, 0x10, 0x1f ;  /* 0x0a001f0005087f89 */ /* 0x01082200000e0000 */
[----:B--2---:R-:W-:-:S03]  /*5a60*/  IMAD.MOV.U32 R13, RZ, RZ, R3 ;  /* 0x000000ffff0d7224 */ /* 0x004fc600078e0003 */
[----:B---3--:R4:W2:Y:S01]  /*5a70*/  SHFL.DOWN PT, R9, R10, 0x10, 0x1f ;  /* 0x0a001f000a097f89 */ /* 0x0088a200000e0000 */
[----:B------:R-:W-:Y:S05]  /*5a80*/  @P0 BRA `(.L_x_569) ;  /* 0x0000000000500947 */ /* 0x000fea0003800000 */
[----:B0-----:R-:W-:Y:S01]  /*5a90*/  DSETP.GEU.AND P0, PT, R2, R6, PT ;  /* 0x000000060200722a */ /* 0x001fe20003f0e000 */
[----:B------:R-:W-:Y:S02]  /*5aa0*/  IMAD.MOV.U32 R17, RZ, RZ, R8 ;  /* 0x000000ffff117224 */ /* 0x000fe400078e0008 */
        /* <DEDUP_REMOVED lines=18> */
.L_x_569:
[----:B------:R-:W-:Y:S05]  /*5bd0*/  BSYNC.RECONVERGENT B1 ;  /* 0x0000000000017941 */ /* 0x000fea0003800200 */
.L_x_568:
[----:B------:R-:W-:Y:S01]  /*5be0*/  ISETP.NE.AND P0, PT, R14, RZ, PT ;  /* 0x000000ff0e00720c */ /* 0x000fe20003f05270 */
[----:B------:R-:W-:-:S12]  /*5bf0*/  BSSY.RECONVERGENT B1, `(.L_x_570) ;  /* 0x000000b000017945 */ /* 0x000fd80003800200 */
[----:B------:R-:W-:Y:S05]  /*5c00*/  @P0 BRA `(.L_x_571) ;  /* 0x0000000000240947 */ /* 0x000fea0003800000 */
[----:B0-----:R-:W0:Y:S01]  /*5c10*/  S2R R6, SR_CgaCtaId ;  /* 0x0000000000067919 */ /* 0x001e220000008800 */
[----:B------:R-:W-:Y:S01]  /*5c20*/  MOV R3, 0x400 ;  /* 0x0000040000037802 */ /* 0x000fe20000000f00 */
[----:B------:R-:W-:Y:S01]  /*5c30*/  IMAD.MOV.U32 R18, RZ, RZ, R17 ;  /* 0x000000ffff127224 */ /* 0x000fe200078e0011 */
[----:B------:R-:W-:-:S04]  /*5c40*/  SHF.R.U32.HI R2, RZ, 0x1, R4 ;  /* 0x00000001ff027819 */ /* 0x000fc80000011604 */
[----:B------:R-:W-:Y:S02]  /*5c50*/  LOP3.LUT R2, R2, 0x1f0, RZ, 0xc0, !PT ;  /* 0x000001f002027812 */ /* 0x000fe400078ec0ff */
[----:B0-----:R-:W-:-:S05]  /*5c60*/  LEA R3, R6, R3, 0x18 ;  /* 0x0000000306037211 */ /* 0x001fca00078ec0ff */
[----:B------:R-:W-:-:S05]  /*5c70*/  IMAD.IADD R3, R2, 0x1, R3 ;  /* 0x0000000102037824 */ /* 0x000fca00078e0203 */
[----:B------:R3:W-:Y:S04]  /*5c80*/  STS.64 [R3+0x10], R18 ;  /* 0x0000101203007388 */ /* 0x0007e80000000a00 */
[----:B------:R3:W-:Y:S02]  /*5c90*/  STS.64 [R3+0x8], R12 ;  /* 0x0000080c03007388 */ /* 0x0007e40000000a00 */
.L_x_571:
[----:B------:R-:W-:Y:S05]  /*5ca0*/  BSYNC.RECONVERGENT B1 ;  /* 0x0000000000017941 */ /* 0x000fea0003800200 */
.L_x_570:
[----:B------:R-:W-:Y:S01]  /*5cb0*/  BAR.SYNC.DEFER_BLOCKING 0x0 ;  /* 0x0000000000007b1d */ /* 0x000fe20000010000 */
[----:B------:R-:W-:-:S13]  /*5cc0*/  ISETP.NE.AND P1, PT, R4, RZ, PT ;  /* 0x000000ff0400720c */ /* 0x000fda0003f25270 */
[----:B------:R-:W-:Y:S05]  /*5cd0*/  @P1 BRA `(.L_x_499) ;  /* 0x00000008008c1947 */ /* 0x000fea0003800000 */
[----:B0--3--:R-:W0:Y:S01]  /*5ce0*/  S2R R3, SR_CgaCtaId ;  /* 0x0000000000037919 */ /* 0x009e220000008800 */
[----:B------:R-:W-:Y:S01]  /*5cf0*/  MOV R2, 0x400 ;  /* 0x0000040000027802 */ /* 0x000fe20000000f00 */
[----:B------:R-:W-:Y:S03]  /*5d00*/  BSSY.RECONVERGENT B1, `(.L_x_572) ;  /* 0x000001a000017945 */ /* 0x000fe60003800200 */
[----:B0-----:R-:W-:-:S05]  /*5d10*/  LEA R30, R3, R2, 0x18 ;  /* 0x00000002031e7211 */ /* 0x001fca00078ec0ff */
[----:B------:R-:W0:Y:S04]  /*5d20*/  LDS.64 R14, [R30+0x18] ;  /* 0x000018001e0e7984 */ /* 0x000e280000000a00 */
[----:B----4-:R-:W3:Y:S04]  /*5d30*/  LDS.128 R4, [R30+0x20] ;  /* 0x000020001e047984 */ /* 0x010ee80000000c00 */
[----:B------:R4:W1:Y:S04]  /*5d40*/  LDS.64 R28, [R30+0x80] ;  /* 0x000080001e1c7984 */ /* 0x0008680000000a00 */
[----:B--2---:R4:W2:Y:S01]  /*5d50*/  LDS.128 R8, [R30+0x30] ;  /* 0x000030001e087984 */ /* 0x0048a20000000c00 */
[----:B0-----:R-:W-:Y:S01]  /*5d60*/  DSETP.GEU.AND P0, PT, R12, R14, PT ;  /* 0x0000000e0c00722a */ /* 0x001fe20003f0e000 */
[----:B------:R-:W-:-:S02]  /*5d70*/  IMAD.MOV.U32 R2, RZ, RZ, R14 ;  /* 0x000000ffff027224 */ /* 0x000fc400078e000e */
[----:B------:R-:W-:Y:S02]  /*5d80*/  IMAD.MOV.U32 R3, RZ, RZ, R15 ;  /* 0x000000ffff037224 */ /* 0x000fe400078e000f */
[----:B---3--:R-:W-:Y:S02]  /*5d90*/  IMAD.MOV.U32 R31, RZ, RZ, R4 ;  /* 0x000000ffff1f7224 */ /* 0x008fe400078e0004 */
[----:B------:R-:W-:-:S07]  /*5da0*/  IMAD.MOV.U32 R33, RZ, RZ, R5 ;  /* 0x000000ffff217224 */ /* 0x000fce00078e0005 */
[----:B-12-4-:R-:W-:Y:S05]  /*5db0*/  @!P0 BRA `(.L_x_573) ;  /* 0x0000000000388947 */ /* 0x016fea0003800000 */
        /* <DEDUP_REMOVED lines=14> */
.L_x_573:
[----:B------:R-:W-:Y:S05]  /*5ea0*/  BSYNC.RECONVERGENT B1 ;  /* 0x0000000000017941 */ /* 0x000fea0003800200 */
.L_x_572:
[----:B------:R0:W1:Y:S01]  /*5eb0*/  LDS.128 R16, [R30+0x40] ;  /* 0x000040001e107984 */ /* 0x0000620000000c00 */
[----:B------:R-:W-:Y:S01]  /*5ec0*/  DSETP.GEU.AND P0, PT, R2, R6, PT ;  /* 0x000000060200722a */ /* 0x000fe20003f0e000 */
[----:B------:R-:W-:Y:S01]  /*5ed0*/  BSSY.RECONVERGENT B1, `(.L_x_574) ;  /* 0x0000017000017945 */ /* 0x000fe20003800200 */
[----:B------:R-:W-:Y:S01]  /*5ee0*/  IMAD.MOV.U32 R35, RZ, RZ, R8 ;  /* 0x000000ffff237224 */ /* 0x000fe200078e0008 */
[----:B------:R0:W2:Y:S01]  /*5ef0*/  LDS.128 R20, [R30+0x50] ;  /* 0x000050001e147984 */ /* 0x0000a20000000c00 */
        /* <DEDUP_REMOVED lines=20> */
.L_x_575:
[----:B------:R-:W-:Y:S05]  /*6040*/  BSYNC.RECONVERGENT B1 ;  /* 0x0000000000017941 */ /* 0x000fea0003800200 */
.L_x_574:
        /* <DEDUP_REMOVED lines=21> */
.L_x_577:
[----:B------:R-:W-:Y:S05]  /*61a0*/  BSYNC.RECONVERGENT B1 ;  /* 0x0000000000017941 */ /* 0x000fea0003800200 */
.L_x_576:
        /* <DEDUP_REMOVED lines=21> */
.L_x_579:
[----:B------:R-:W-:Y:S05]  /*6300*/  BSYNC.RECONVERGENT B1 ;  /* 0x0000000000017941 */ /* 0x000fea0003800200 */
.L_x_578:
        /* <DEDUP_REMOVED lines=21> */
.L_x_581:
[----:B------:R-:W-:Y:S05]  /*6460*/  BSYNC.RECONVERGENT B1 ;  /* 0x0000000000017941 */ /* 0x000fea0003800200 */
.L_x_580:
        /* <DEDUP_REMOVED lines=21> */
.L_x_583:
[----:B------:R-:W-:Y:S05]  /*65c0*/  BSYNC.RECONVERGENT B1 ;  /* 0x0000000000017941 */ /* 0x000fea0003800200 */
.L_x_582:
        /* <DEDUP_REMOVED lines=20> */
.L_x_499:
[----:B------:R-:W-:Y:S05]  /*6710*/  BSYNC.RECONVERGENT B0 ;  /* 0x0000000000007941 */ /* 0x000fea0003800200 */
.L_x_466:
[----:B------:R-:W-:Y:S05]  /*6720*/  @P1 EXIT ;  /* 0x000000000000194d */ /* 0x000fea0003800000 */
[----:B0123--:R-:W0:Y:S01]  /*6730*/  LDC.64 R2, c[0x0][0x390] ;  /* 0x0000e400ff027b82 */ /* 0x00fe220000000a00 */
[----:B------:R-:W-:Y:S02]  /*6740*/  IMAD.MOV.U32 R18, RZ, RZ, R17 ;  /* 0x000000ffff127224 */ /* 0x000fe400078e0011 */
[----:B0-----:R-:W-:-:S05]  /*6750*/  IMAD.WIDE.U32 R2, R0, 0x10, R2 ;  /* 0x0000001000027825 */ /* 0x001fca00078e0002 */
[----:B------:R-:W-:Y:S04]  /*6760*/  STG.E.64 desc[UR10][R2.64], R12 ;  /* 0x0000000c02007986 */ /* 0x000fe8000c101b0a */
[----:B------:R-:W-:Y:S01]  /*6770*/  STG.E.64 desc[UR10][R2.64+0x8], R18 ;  /* 0x0000081202007986 */ /* 0x000fe2000c101b0a */
[----:B------:R-:W-:Y:S05]  /*6780*/  EXIT ;  /* 0x000000000000794d */ /* 0x000fea0003800000 */
.L_x_584:
        /* <DEDUP_REMOVED lines=15> */
.L_x_718:


//--------------------- .text._ZN6thrust24THRUST_300001_SM_1000_NS8cuda_cub4core6detail13_kernel_agentINS1_8__reduce11ReduceAgentINS0_12zip_iteratorIN4cuda3std3__45tupleIJNS0_10device_ptrIdEENS0_17counting_iteratorIlNS0_11use_defaultESF_SF_EEEEEEEPNSB_IJdlEEESJ_iNS1_9__extrema9arg_max_fIdlNSA_4lessIdEEEEEEJSI_SK_iSP_EEEvDpT0_ --------------------------
	.section	.text._ZN6thrust24THRUST_300001_SM_1000_NS8cuda_cub4core6detail13_kernel_agentINS1_8__reduce11ReduceAgentINS0_12zip_iteratorIN4cuda3std3__45tupleIJNS0_10device_ptrIdEENS0_17counting_iteratorIlNS0_11use_defaultESF_SF_EEEEEEEPNSB_IJdlEEESJ_iNS1_9__extrema9arg_max_fIdlNSA_4lessIdEEEEEEJSI_SK_iSP_EEEvDpT0_,"ax",@progbits
	.align	128
        .global         _ZN6thrust24THRUST_300001_SM_1000_NS8cuda_cub4core6detail13_kernel_agentINS1_8__reduce11ReduceAgentINS0_12zip_iteratorIN4cuda3std3__45tupleIJNS0_10device_ptrIdEENS0_17counting_iteratorIlNS0_11use_defaultESF_SF_EEEEEEEPNSB_IJdlEEESJ_iNS1_9__extrema9arg_max_fIdlNSA_4lessIdEEEEEEJSI_SK_iSP_EEEvDpT0_
        .type           _ZN6thrust24THRUST_300001_SM_1000_NS8cuda_cub4core6detail13_kernel_agentINS1_8__reduce11ReduceAgentINS0_12zip_iteratorIN4cuda3std3__45tupleIJNS0_10device_ptrIdEENS0_17counting_iteratorIlNS0_11use_defaultESF_SF_EEEEEEEPNSB_IJdlEEESJ_iNS1_9__extrema9arg_max_fIdlNSA_4lessIdEEEEEEJSI_SK_iSP_EEEvDpT0_,@function
        .size           _ZN6thrust24THRUST_300001_SM_1000_NS8cuda_cub4core6detail13_kernel_agentINS1_8__reduce11ReduceAgentINS0_12zip_iteratorIN4cuda3std3__45tupleIJNS0_10device_ptrIdEENS0_17counting_iteratorIlNS0_11use_defaultESF_SF_EEEEEEEPNSB_IJdlEEESJ_iNS1_9__extrema9arg_max_fIdlNSA_4lessIdEEEEEEJSI_SK_iSP_EEEvDpT0_,(.L_x_719 - _ZN6thrust24THRUST_300001_SM_1000_NS8cuda_cub4core6detail13_kernel_agentINS1_8__reduce11ReduceAgentINS0_12zip_iteratorIN4cuda3std3__45tupleIJNS0_10device_ptrIdEENS0_17counting_iteratorIlNS0_11use_defaultESF_SF_EEEEEEEPNSB_IJdlEEESJ_iNS1_9__extrema9arg_max_fIdlNSA_4lessIdEEEEEEJSI_SK_iSP_EEEvDpT0_)
        .other          _ZN6thrust24THRUST_300001_SM_1000_NS8cuda_cub4core6detail13_kernel_agentINS1_8__reduce11ReduceAgentINS0_12zip_iteratorIN4cuda3std3__45tupleIJNS0_10device_ptrIdEENS0_17counting_iteratorIlNS0_11use_defaultESF_SF_EEEEEEEPNSB_IJdlEEESJ_iNS1_9__extrema9arg_max_fIdlNSA_4lessIdEEEEEEJSI_SK_iSP_EEEvDpT0_,@"STO_CUDA_ENTRY STV_DEFAULT"
_ZN6thrust24THRUST_300001_SM_1000_NS8cuda_cub4core6detail13_kernel_agentINS1_8__reduce11ReduceAgentINS0_12zip_iteratorIN4cuda3std3__45tupleIJNS0_10device_ptrIdEENS0_17counting_iteratorIlNS0_11use_defaultESF_SF_EEEEEEEPNSB_IJdlEEESJ_iNS1_9__extrema9arg_max_fIdlNSA_4lessIdEEEEEEJSI_SK_iSP_EEEvDpT0_:
.text._ZN6thrust24THRUST_300001_SM_1000_NS8cuda_cub4core6detail13_kernel_agentINS1_8__reduce11ReduceAgentINS0_12zip_iteratorIN4cuda3std3__45tupleIJNS0_10device_ptrIdEENS0_17counting_iteratorIlNS0_11use_defaultESF_SF_EEEEEEEPNSB_IJdlEEESJ_iNS1_9__extrema9arg_max_fIdlNSA_4lessIdEEEEEEJSI_SK_iSP_EEEvDpT0_:
        /* <DEDUP_REMOVED lines=23> */
.L_x_588:
[----:B0-----:R-:W-:Y:S05]  /*0170*/  BSYNC.RECONVERGENT B1 ;  /* 0x0000000000017941 */ /* 0x001fea0003800200 */
.L_x_587:
        /* <DEDUP_REMOVED lines=19> */
.L_x_595:
        /* <DEDUP_REMOVED lines=31> */
.L_x_594:
[----:B------:R-:W-:Y:S05]  /*04a0*/  BSYNC.RECONVERGENT B3 ;  /* 0x0000000000037941 */ /* 0x000fea0003800200 */
.L_x_593:
[----:B------:R-:W-:Y:S01]  /*04b0*/  IADD3 R14, P0, PT, R14, 0x100, RZ ;  /* 0x000001000e0e7810 */ /* 0x000fe20007f1e0ff */
[----:B------:R-:W-:Y:S02]  /*04c0*/  VIADD R10, R10, 0x100 ;  /* 0x000001000a0a7836 */ /* 0x000fe40000000000 */
[----:B------:R-:W-:Y:S01]  /*04d0*/  IMAD.X R13, RZ, RZ, R13, P3 ;  /* 0x000000ffff0d7224 */ /* 0x000fe200018e060d */
[----:B------:R-:W-:Y:S01]  /*04e0*/  IADD3.X R15, PT, PT, RZ, R15, RZ, P0, !PT ;  /* 0x0000000fff0f7210 */ /* 0x000fe200007fe4ff */
[----:B------:R-:W-:Y:S08]  /*04f0*/  @P2 BRA `(.L_x_595) ;  /* 0xfffffffc006c2947 */ /* 0x000ff0000383ffff */
.L_x_592:
[----:B------:R-:W-:Y:S05]  /*0500*/  BSYNC.RECONVERGENT B2 ;  /* 0x0000000000027941 */ /* 0x000fea0003800200 */
.L_x_591:
[----:B------:R-:W-:-:S13]  /*0510*/  ISETP.GE.U32.AND P0, PT, R16, 0x300, PT ;  /* 0x000003001000780c */ /* 0x000fda0003f06070 */
[----:B------:R-:W-:Y:S05]  /*0520*/  @!P0 BRA `(.L_x_590) ;  /* 0x0000000400bc8947 */ /* 0x000fea0003800000 */
[----:B------:R-:W0:Y:S01]  /*0530*/  LDC.64 R4, c[0x0][0x380] ;  /* 0x0000e000ff047b82 */ /* 0x000e220000000a00 */
[----:B------:R-:W-:-:S07]  /*0540*/  VIADD R20, R10, 0x200 ;  /* 0x000002000a147836 */ /* 0x000fce0000000000 */
[----:B------:R-:W1:Y:S02]  /*0550*/  LDC.64 R6, c[0x0][0x388] ;  /* 0x0000e200ff067b82 */ /* 0x000e640000000a00 */
.L_x_604:
        /* <DEDUP_REMOVED lines=30> */
.L_x_597:
[----:B------:R-:W-:Y:S05]  /*0740*/  BSYNC.RECONVERGENT B2 ;  /* 0x0000000000027941 */ /* 0x000fea0003800200 */
.L_x_596:
        /* <DEDUP_REMOVED lines=23> */
.L_x_599:
[----:B------:R-:W-:Y:S05]  /*08c0*/  BSYNC.RECONVERGENT B2 ;  /* 0x0000000000027941 */ /* 0x000fea0003800200 */
.L_x_598:
        /* <DEDUP_REMOVED lines=25> */
.L_x_601:
[----:B------:R-:W-:Y:S05]  /*0a60*/  BSYNC.RECONVERGENT B2 ;  /* 0x0000000000027941 */ /* 0x000fea0003800200 */
.L_x_600:
        /* <DEDUP_REMOVED lines=22> */
.L_x_603:
[----:B------:R-:W-:Y:S05]  /*0bd0*/  BSYNC.RECONVERGENT B2 ;  /* 0x0000000000027941 */ /* 0x000fea0003800200 */
.L_x_602:
[C---:B------:R-:W-:Y:S02]  /*0be0*/  VIADD R10, R20.reuse, 0x200 ;  /* 0x00000200140a7836 */ /* 0x040fe40000000000 */
[----:B------:R-:W-:-:S03]  /*0bf0*/  VIADD R20, R20, 0x400 ;  /* 0x0000040014147836 */ /* 0x000fc60000000000 */
[----:B------:R-:W-:-:S13]  /*0c00*/  ISETP.GE.AND P0, PT, R10, UR5, PT ;  /* 0x000000050a007c0c */ /* 0x000fda000bf06270 */
[----:B------:R-:W-:Y:S05]  /*0c10*/  @!P0 BRA `(.L_x_604) ;  /* 0xfffffff800508947 */ /* 0x000fea000383ffff */
.L_x_590:
[----:B------:R-:W-:Y:S05]  /*0c20*/  BSYNC.RECONVERGENT B1 ;  /* 0x0000000000017941 */ /* 0x000fea0003800200 */
.L_x_589:
        /* <DEDUP_REMOVED lines=35> */
.L_x_607:
[----:B------:R-:W-:Y:S05]  /*0e60*/  BSYNC.RECONVERGENT B1 ;  /* 0x0000000000017941 */ /* 0x000fea0003800200 */
.L_x_606:
        /* <DEDUP_REMOVED lines=31> */
.L_x_609:
[----:B------:R-:W-:Y:S05]  /*1060*/  BSYNC.RECONVERGENT B1 ;  /* 0x0000000000017941 */ /* 0x000fea0003800200 */
.L_x_608:
        /* <DEDUP_REMOVED lines=31> */
.L_x_611:
[----:B------:R-:W-:Y:S05]  /*1260*/  BSYNC.RECONVERGENT B1 ;  /* 0x0000000000017941 */ /* 0x000fea0003800200 */
.L_x_610:
[----:B------:R-:W-:Y:S01]  /*1270*/  ISETP.GT.AND P0, PT, R10, 0x17, PT ;  /* 0x000000170a00780c */ /* 0x000fe20003f04270 */
[----:B-1----:R1:W1:Y:S01]  /*1280*/  SHFL.DOWN PT, R2, R4, 0x8, 0x1f ;  /* 0x09001f0004027f89 */ /* 0x00226200000e0000 */
[----:B------:R-:W-:Y:S01]  /*1290*/  BSSY.RECONVERGENT B1, `(.L_x_612) ;  /* 0x000001d000017945 */ /* 0x000fe20003800200 */
[----:B0-----:R-:W-:Y:S02]  /*12a0*/  IMAD.MOV.U32 R8, RZ, RZ, R11 ;  /* 0x000000ffff087224 */ /* 0x001fe400078e000b */
[----:B------:R0:W0:Y:S01]  /*12b0*/  SHFL.DOWN PT, R3, R5, 0x8, 0x1f ;  /* 0x09001f0005037f89 */ /* 0x00002200000e0000 */
[----:B------:R-:W-:Y:S02]  /*12c0*/  IMAD.MOV.U32 R9, RZ, RZ, R12 ;  /* 0x000000ffff097224 */ /* 0x000fe400078e000c */
[----:B------:R-:W-:Y:S01]  /*12d0*/  IMAD.MOV.U32 R6, RZ, RZ, R4 ;  /* 0x000000ffff067224 */ /* 0x000fe200078e0004 */
[----:B---3--:R3:W0:Y:S01]  /*12e0*/  SHFL.DOWN PT, R14, R11, 0x8, 0x1f ;  /* 0x09001f000b0e7f89 */ /* 0x00862200000e0000 */
[----:B--2---:R-:W-:-:S03]  /*12f0*/  IMAD.MOV.U32 R7, RZ, RZ, R5 ;  /* 0x000000ffff077224 */ /* 0x004fc600078e0005 */
[----:B----4-:R3:W2:Y:S01]  /*1300*/  SHFL.DOWN PT, R13, R12, 0x8, 0x1f ;  /* 0x09001f000c0d7f89 */ /* 0x0106a200000e0000 */
[----:B------:R-:W-:Y:S05]  /*1310*/  @P0 BRA `(.L_x_613) ;  /* 0x0000000000500947 */ /* 0x000fea0003800000 */
[----:B01----:R-:W-:Y:S01]  /*1320*/  DSETP.GEU.AND P0, PT, R4, R2, PT ;  /* 0x000000020400722a */ /* 0x003fe20003f0e000 */
        /* <DEDUP_REMOVED lines=19> */
.L_x_613:
[----:B------:R-:W-:Y:S05]  /*1460*/  BSYNC.RECONVERGENT B1 ;  /* 0x0000000000017941 */ /* 0x000fea0003800200 */
.L_x_612:
[----:B------:R-:W-:Y:S01]  /*1470*/  ISETP.GT.AND P0, PT, R10, 0xf, PT ;  /* 0x0000000f0a00780c */ /* 0x000fe20003f04270 */
[----:B-1----:R1:W4:Y:S01]  /*1480*/  SHFL.DOWN PT, R4, R6, 0x10, 0x1f ;  /* 0x0a001f0006047f89 */ /* 0x00232200000e0000 */
[----:B------:R-:W-:Y:S01]  /*1490*/  BSSY.RECONVERGENT B1, `(.L_x_614) ;  /* 0x000001d000017945 */ /* 0x000fe20003800200 */
[----:B0-----:R-:W-:Y:S02]  /*14a0*/  IMAD.MOV.U32 R14, RZ, RZ, R8 ;  /* 0x000000ffff0e7224 */ /* 0x001fe400078e0008 */
[----:B------:R1:W0:Y:S01]  /*14b0*/  SHFL.DOWN PT, R5, R7, 0x10, 0x1f ;  /* 0x0a001f0007057f89 */ /* 0x00022200000e0000 */
[----:B------:R-:W-:Y:S02]  /*14c0*/  IMAD.MOV.U32 R15, RZ, RZ, R9 ;  /* 0x000000ffff0f7224 */ /* 0x000fe400078e0009 */
[----:B------:R-:W-:Y:S01]  /*14d0*/  IMAD.MOV.U32 R2, RZ, RZ, R6 ;  /* 0x000000ffff027224 */ /* 0x000fe200078e0006 */
[----:B---3--:R1:W3:Y:S01]  /*14e0*/  SHFL.DOWN PT, R11, R8, 0x10, 0x1f ;  /* 0x0a001f00080b7f89 */ /* 0x0082e200000e0000 */
[----:B------:R-:W-:-:S03]  /*14f0*/  IMAD.MOV.U32 R3, RZ, RZ, R7 ;  /* 0x000000ffff037224 */ /* 0x000fc600078e0007 */
[----:B------:R1:W0:Y:S01]  /*1500*/  SHFL.DOWN PT, R12, R9, 0x10, 0x1f ;  /* 0x0a001f00090c7f89 */ /* 0x00022200000e0000 */
[----:B------:R-:W-:Y:S05]  /*1510*/  @P0 BRA `(.L_x_615) ;  /* 0x0000000000500947 */ /* 0x000fea0003800000 */
[----:B0---4-:R-:W-:Y:S01]  /*1520*/  DSETP.GEU.AND P0, PT, R6, R4, PT ;  /* 0x000000040600722a */ /* 0x011fe20003f0e000 */
[----:B---3--:R-:W-:Y:S02]  /*1530*/  IMAD.MOV.U32 R14, RZ, RZ, R11 ;  /* 0x000000ffff0e7224 */ /* 0x008fe400078e000b */
        /* <DEDUP_REMOVED lines=18> */
.L_x_615:
[----:B------:R-:W-:Y:S05]  /*1660*/  BSYNC.RECONVERGENT B1 ;  /* 0x0000000000017941 */ /* 0x000fea0003800200 */
.L_x_614:
[----:B------:R-:W-:Y:S01]  /*1670*/  ISETP.NE.AND P0, PT, R10, RZ, PT ;  /* 0x000000ff0a00720c */ /* 0x000fe20003f05270 */
[----:B------:R-:W-:-:S12]  /*1680*/  BSSY.RECONVERGENT B1, `(.L_x_616) ;  /* 0x000000a000017945 */ /* 0x000fd80003800200 */
[----:B------:R-:W-:Y:S05]  /*1690*/  @P0 BRA `(.L_x_617) ;  /* 0x0000000000200947 */ /* 0x000fea0003800000 */
[----:B-1----:R-:W1:Y:S01]  /*16a0*/  S2R R6, SR_CgaCtaId ;  /* 0x0000000000067919 */ /* 0x002e620000008800 */
[----:B0-----:R-:W-:Y:S02]  /*16b0*/  MOV R5, 0x400 ;  /* 0x0000040000057802 */ /* 0x001fe40000000f00 */
[----:B----4-:R-:W-:-:S04]  /*16c0*/  SHF.R.U32.HI R4, RZ, 0x1, R0 ;  /* 0x00000001ff047819 */ /* 0x010fc80000011600 */
[----:B------:R-:W-:Y:S02]  /*16d0*/  LOP3.LUT R4, R4, 0x1f0, RZ, 0xc0, !PT ;  /* 0x000001f004047812 */ /* 0x000fe400078ec0ff */
[----:B-1----:R-:W-:-:S05]  /*16e0*/  LEA R5, R6, R5, 0x18 ;  /* 0x0000000506057211 */ /* 0x002fca00078ec0ff */
[----:B------:R-:W-:-:S05]  /*16f0*/  IMAD.IADD R5, R4, 0x1, R5 ;  /* 0x0000000104057824 */ /* 0x000fca00078e0205 */
[----:B------:R0:W-:Y:S04]  /*1700*/  STS.64 [R5+0x10], R14 ;  /* 0x0000100e05007388 */ /* 0x0001e80000000a00 */
[----:B------:R0:W-:Y:S02]  /*1710*/  STS.64 [R5+0x8], R2 ;  /* 0x0000080205007388 */ /* 0x0001e40000000a00 */
.L_x_617:
[----:B------:R-:W-:Y:S05]  /*1720*/  BSYNC.RECONVERGENT B1 ;  /* 0x0000000000017941 */ /* 0x000fea0003800200 */
.L_x_616:
        /* <DEDUP_REMOVED lines=8> */
[----:B-1--4-:R-:W1:Y:S04]  /*17b0*/  LDS.128 R4, [R0+0x20] ;  /* 0x0000200000047984 */ /* 0x012e680000000c00 */
[----:B--2---:R2:W4:Y:S04]  /*17c0*/  LDS.64 R12, [R0+0x80] ;  /* 0x00008000000c7984 */ /* 0x0045280000000a00 */
[----:B---3--:R2:W3:Y:S01]  /*17d0*/  LDS.128 R8, [R0+0x30] ;  /* 0x0000300000087984 */ /* 0x0084e20000000c00 */
        /* <DEDUP_REMOVED lines=20> */
.L_x_620:
[----:B------:R-:W-:Y:S05]  /*1920*/  BSYNC.RECONVERGENT B1 ;  /* 0x0000000000017941 */ /* 0x000fea0003800200 */
.L_x_619:
        /* <DEDUP_REMOVED lines=23> */
.L_x_622:
[----:B------:R-:W-:Y:S05]  /*1aa0*/  BSYNC.RECONVERGENT B1 ;  /* 0x0000000000017941 */ /* 0x000fea0003800200 */
.L_x_621:
        /* <DEDUP_REMOVED lines=21> */
.L_x_624:
[----:B------:R-:W-:Y:S05]  /*1c00*/  BSYNC.RECONVERGENT B1 ;  /* 0x0000000000017941 */ /* 0x000fea0003800200 */
.L_x_623:
        /* <DEDUP_REMOVED lines=23> */
.L_x_626:
[----:B------:R-:W-:Y:S05]  /*1d80*/  BSYNC.RECONVERGENT B1 ;  /* 0x0000000000017941 */ /* 0x000fea0003800200 */
.L_x_625:
        /* <DEDUP_REMOVED lines=21> */
.L_x_628:
[----:B------:R-:W-:Y:S05]  /*1ee0*/  BSYNC.RECONVERGENT B1 ;  /* 0x0000000000017941 */ /* 0x000fea0003800200 */
.L_x_627:
        /* <DEDUP_REMOVED lines=21> */
.L_x_630:
[----:B------:R-:W-:Y:S05]  /*2040*/  BSYNC.RECONVERGENT B1 ;  /* 0x0000000000017941 */ /* 0x000fea0003800200 */
.L_x_629:
        /* <DEDUP_REMOVED lines=21> */
.L_x_605:
        /* <DEDUP_REMOVED lines=38> */
.L_x_632:
[----:B------:R-:W-:Y:S05]  /*2400*/  BSYNC.RECONVERGENT B1 ;  /* 0x0000000000017941 */ /* 0x000fea0003800200 */
.L_x_631:
[----:B------:R-:W-:Y:S01]  /*2410*/  IADD3 R8, PT, PT, R4, 0x2, RZ ;  /* 0x0000000204087810 */ /* 0x000fe20007ffe0ff */
[----:B------:R1:W1:Y:S01]  /*2420*/  SHFL.DOWN PT, R2, R6, 0x2, R5 ;  /* 0x0840000006027989 */ /* 0x00026200000e0005 */
[----:B------:R-:W-:Y:S01]  /*2430*/  BSSY.RECONVERGENT B1, `(.L_x_633) ;  /* 0x000001e000017945 */ /* 0x000fe20003800200 */
[----:B--2---:R-:W-:Y:S01]  /*2440*/  IMAD.MOV.U32 R10, RZ, RZ, R14 ;  /* 0x000000ffff0a7224 */ /* 0x004fe200078e000e */
[----:B------:R-:W-:Y:S01]  /*2450*/  ISETP.GT.AND P0, PT, R8, R5, PT ;  /* 0x000000050800720c */ /* 0x000fe20003f04270 */
[----:B------:R2:W1:Y:S01]  /*2460*/  SHFL.DOWN PT, R3, R7, 0x2, R5 ;  /* 0x0840000007037989 */ /* 0x00046200000e0005 */
[----:B----4-:R-:W-:Y:S02]  /*2470*/  IMAD.MOV.U32 R12, RZ, RZ, R16 ;  /* 0x000000ffff0c7224 */ /* 0x010fe400078e0010 */
        /* <DEDUP_REMOVED lines=25> */
.L_x_634:
[----:B------:R-:W-:Y:S05]  /*2610*/  BSYNC.RECONVERGENT B1 ;  /* 0x0000000000017941 */ /* 0x000fea0003800200 */
.L_x_633:
[----:B-1----:R-:W-:Y:S01]  /*2620*/  VIADD R2, R4, 0x4 ;  /* 0x0000000404027836 */ /* 0x002fe20000000000 */
[----:B------:R1:W4:Y:S01]  /*2630*/  SHFL.DOWN PT, R6, R8, 0x4, R5 ;  /* 0x0880000008067989 */ /* 0x00032200000e0005 */
[----:B------:R-:W-:Y:S01]  /*2640*/  BSSY.RECONVERGENT B1, `(.L_x_635) ;  /* 0x000001e000017945 */ /* 0x000fe20003800200 */
[----:B--2---:R-:W-:Y:S02]  /*2650*/  IMAD.MOV.U32 R14, RZ, RZ, R10 ;  /* 0x000000ffff0e7224 */ /* 0x004fe400078e000a */
[----:B------:R-:W-:Y:S01]  /*2660*/  ISETP.GT.AND P0, PT, R2, R5, PT ;  /* 0x000000050200720c */ /* 0x000fe20003f04270 */
[----:B------:R1:W2:Y:S01]  /*2670*/  SHFL.DOWN PT, R7, R9, 0x4, R5 ;  /* 0x0880000009077989 */ /* 0x0002a200000e0005 */
[----:B------:R-:W-:Y:S02]  /*2680*/  IMAD.MOV.U32 R16, RZ, RZ, R12 ;  /* 0x000000ffff107224 */ /* 0x000fe400078e000c */
[----:B------:R-:W-:Y:S01]  /*2690*/  IMAD.MOV.U32 R2, RZ, RZ, R8 ;  /* 0x000000ffff027224 */ /* 0x000fe200078e0008 */
[----:B---3--:R1:W3:Y:S01]  /*26a0*/  SHFL.DOWN PT, R11, R10, 0x4, R5 ;  /* 0x088000000a0b7989 */ /* 0x0082e200000e0005 */
[----:B------:R-:W-:-:S03]  /*26b0*/  IMAD.MOV.U32 R3, RZ, RZ, R9 ;  /* 0x000000ffff037224 */ /* 0x000fc600078e0009 */
[----:B0-----:R1:W0:Y:S04]  /*26c0*/  SHFL.DOWN PT, R13, R12, 0x4, R5 ;  /* 0x088000000c0d7989 */ /* 0x00122800000e0005 */
[----:B------:R-:W-:Y:S05]  /*26d0*/  @P0 BRA `(.L_x_636) ;  /* 0x0000000000500947 */ /* 0x000fea0003800000 */
[----:B--2-4-:R-:W-:Y:S01]  /*26e0*/  DSETP.GEU.AND P0, PT, R8, R6, PT ;  /* 0x000000060800722a */ /* 0x014fe20003f0e000 */
[----:B---3--:R-:W-:Y:S02]  /*26f0*/  IMAD.MOV.U32 R14, RZ, RZ, R11 ;  /* 0x000000ffff0e7224 */ /* 0x008fe400078e000b */
[----:B0-----:R-:W-:Y:S02]  /*2700*/  IMAD.MOV.U32 R16, RZ, RZ, R13 ;  /* 0x000000ffff107224 */ /* 0x001fe400078e000d */
        /* <DEDUP_REMOVED lines=17> */
.L_x_636:
[----:B------:R-:W-:Y:S05]  /*2820*/  BSYNC.RECONVERGENT B1 ;  /* 0x0000000000017941 */ /* 0x000fea0003800200 */
.L_x_635:
[----:B----4-:R-:W-:Y:S01]  /*2830*/  VIADD R6, R4, 0x8 ;  /* 0x0000000804067836 */ /* 0x010fe20000000000 */
[----:B-1----:R1:W4:Y:S01]  /*2840*/  SHFL.DOWN PT, R8, R2, 0x8, R5 ;  /* 0x0900000002087989 */ /* 0x00232200000e0005 */
[----:B------:R-:W-:Y:S01]  /*2850*/  BSSY.RECONVERGENT B1, `(.L_x_637) ;  /* 0x000001e000017945 */ /* 0x000fe20003800200 */
[----:B------:R-:W-:Y:S02]  /*2860*/  IMAD.MOV.U32 R10, RZ, RZ, R14 ;  /* 0x000000ffff0a7224 */ /* 0x000fe400078e000e */
[----:B------:R-:W-:Y:S01]  /*2870*/  ISETP.GT.AND P0, PT, R6, R5, PT ;  /* 0x000000050600720c */ /* 0x000fe20003f04270 */
[----:B------:R1:W1:Y:S01]  /*2880*/  SHFL.DOWN PT, R9, R3, 0x8, R5 ;  /* 0x0900000003097989 */ /* 0x00026200000e0005 */
[----:B------:R-:W-:Y:S02]  /*2890*/  IMAD.MOV.U32 R12, RZ, RZ, R16 ;  /* 0x000000ffff0c7224 */ /* 0x000fe400078e0010 */
[----:B------:R-:W-:Y:S01]  /*28a0*/  IMAD.MOV.U32 R6, RZ, RZ, R2 ;  /* 0x000000ffff067224 */ /* 0x000fe200078e0002 */
[----:B---3--:R3:W1:Y:S01]  /*28b0*/  SHFL.DOWN PT, R11, R14, 0x8, R5 ;  /* 0x090000000e0b7989 */ /* 0x00866200000e0005 */
[----:B--2---:R-:W-:-:S03]  /*28c0*/  IMAD.MOV.U32 R7, RZ, RZ, R3 ;  /* 0x000000ffff077224 */ /* 0x004fc600078e0003 */
[----:B0-----:R3:W0:Y:S04]  /*28d0*/  SHFL.DOWN PT, R13, R16, 0x8, R5 ;  /* 0x09000000100d7989 */ /* 0x00162800000e0005 */
[----:B------:R-:W-:Y:S05]  /*28e0*/  @P0 BRA `(.L_x_638) ;  /* 0x0000000000500947 */ /* 0x000fea0003800000 */
[----:B-1--4-:R-:W-:Y:S01]  /*28f0*/  DSETP.GEU.AND P0, PT, R2, R8, PT ;  /* 0x000000080200722a */ /* 0x012fe20003f0e000 */
[----:B------:R-:W-:Y:S02]  /*2900*/  IMAD.MOV.U32 R10, RZ, RZ, R11 ;  /* 0x000000ffff0a7224 */ /* 0x000fe400078e000b */
        /* <DEDUP_REMOVED lines=18> */
.L_x_638:
[----:B------:R-:W-:Y:S05]  /*2a30*/  BSYNC.RECONVERGENT B1 ;  /* 0x0000000000017941 */ /* 0x000fea0003800200 */
.L_x_637:
[----:B-1----:R-:W-:Y:S01]  /*2a40*/  VIADD R2, R4, 0x10 ;  /* 0x0000001004027836 */ /* 0x002fe20000000000 */
[----:B----4-:R1:W2:Y:S01]  /*2a50*/  SHFL.DOWN PT, R8, R6, 0x10, R5 ;  /* 0x0a00000006087989 */ /* 0x0102a200000e0005 */
[----:B------:R-:W-:Y:S01]  /*2a60*/  BSSY.RECONVERGENT B1, `(.L_x_639) ;  /* 0x000001e000017945 */ /* 0x000fe20003800200 */
[----:B---3--:R-:W-:Y:S02]  /*2a70*/  IMAD.MOV.U32 R14, RZ, RZ, R10 ;  /* 0x000000ffff0e7224 */ /* 0x008fe400078e000a */
[----:B------:R-:W-:Y:S01]  /*2a80*/  ISETP.GT.AND P0, PT, R2, R5, PT ;  /* 0x000000050200720c */ /* 0x000fe20003f04270 */
[----:B------:R1:W3:Y:S01]  /*2a90*/  SHFL.DOWN PT, R9, R7, 0x10, R5 ;  /* 0x0a00000007097989 */ /* 0x0002e200000e0005 */
[----:B------:R-:W-:Y:S02]  /*2aa0*/  IMAD.MOV.U32 R15, RZ, RZ, R12 ;  /* 0x000000ffff0f7224 */ /* 0x000fe400078e000c */
[----:B------:R-:W-:Y:S01]  /*2ab0*/  IMAD.MOV.U32 R2, RZ, RZ, R6 ;  /* 0x000000ffff027224 */ /* 0x000fe200078e0006 */
[----:B------:R1:W4:Y:S01]  /*2ac0*/  SHFL.DOWN PT, R11, R10, 0x10, R5 ;  /* 0x0a0000000a0b7989 */ /* 0x00032200000e0005 */
[----:B------:R-:W-:-:S03]  /*2ad0*/  IMAD.MOV.U32 R3, RZ, RZ, R7 ;  /* 0x000000ffff037224 */ /* 0x000fc600078e0007 */
[----:B0-----:R1:W0:Y:S04]  /*2ae0*/  SHFL.DOWN PT, R13, R12, 0x10, R5 ;  /* 0x0a0000000c0d7989 */ /* 0x00122800000e0005 */
[----:B------:R-:W-:Y:S05]  /*2af0*/  @P0 BRA `(.L_x_640) ;  /* 0x0000000000500947 */ /* 0x000fea0003800000 */
[----:B--23--:R-:W-:Y:S01]  /*2b00*/  DSETP.GEU.AND P0, PT, R6, R8, PT ;  /* 0x000000080600722a */ /* 0x00cfe20003f0e000 */
[----:B----4-:R-:W-:Y:S02]  /*2b10*/  IMAD.MOV.U32 R14, RZ, RZ, R11 ;  /* 0x000000ffff0e7224 */ /* 0x010fe400078e000b */
[----:B0-----:R-:W-:Y:S02]  /*2b20*/  IMAD.MOV.U32 R15, RZ, RZ, R13 ;  /* 0x000000ffff0f7224 */ /* 0x001fe400078e000d */
        /* <DEDUP_REMOVED lines=17> */
.L_x_640:
[----:B------:R-:W-:Y:S05]  /*2c40*/  BSYNC.RECONVERGENT B1 ;  /* 0x0000000000017941 */ /* 0x000fea0003800200 */
.L_x_639:
        /* <DEDUP_REMOVED lines=11> */
.L_x_642:
[----:B------:R-:W-:Y:S05]  /*2d00*/  BSYNC.RECONVERGENT B1 ;  /* 0x0000000000017941 */ /* 0x000fea0003800200 */
.L_x_641:
[----:B------:R-:W-:Y:S01]  /*2d10*/  BAR.SYNC.DEFER_BLOCKING 0x0 ;  /* 0x0000000000007b1d */ /* 0x000fe20000010000 */
[----:B------:R-:W-:-:S13]  /*2d20*/  ISETP.NE.AND P1, PT, R0, RZ, PT ;  /* 0x000000ff0000720c */ /* 0x000fda0003f25270 */
[----:B------:R-:W-:Y:S05]  /*2d30*/  @P1 BRA `(.L_x_618) ;  /* 0x0000003400ec1947 */ /* 0x000fea0003800000 */
[----:B------:R-:W-:Y:S01]  /*2d40*/  UISETP.GE.AND UP0, UPT, UR6, 0x21, UPT ;  /* 0x000000210600788c */ /* 0x000fe2000bf06270 */
[----:B----4-:R-:W-:Y:S02]  /*2d50*/  IMAD.MOV.U32 R11, RZ, RZ, R14 ;  /* 0x000000ffff0b7224 */ /* 0x010fe400078e000e */
[----:B--2---:R-:W-:Y:S02]  /*2d60*/  IMAD.MOV.U32 R8, RZ, RZ, R15 ;  /* 0x000000ffff087224 */ /* 0x004fe400078e000f */
        /* <DEDUP_REMOVED lines=29> */
.L_x_644:
[----:B------:R-:W-:Y:S05]  /*2f40*/  BSYNC.RECONVERGENT B1 ;  /* 0x0000000000017941 */ /* 0x000fea0003800200 */
.L_x_643:
[----:B------:R-:W-:Y:S01]  /*2f50*/  UISETP.GE.AND UP0, UPT, UR6, 0x41, UPT ;  /* 0x000000410600788c */ /* 0x000fe2000bf06270 */
[----:B---3--:R-:W-:Y:S02]  /*2f60*/  IMAD.MOV.U32 R9, RZ, RZ, R11 ;  /* 0x000000ffff097224 */ /* 0x008fe400078e000b */
[----:B------:R-:W-:Y:S02]  /*2f70*/  IMAD.MOV.U32 R0, RZ, RZ, R8 ;  /* 0x000000ffff007224 */ /* 0x000fe400078e0008 */
[----:B------:R-:W-:Y:S02]  /*2f80*/  IMAD.MOV.U32 R2, RZ, RZ, R4 ;  /* 0x000000ffff027224 */ /* 0x000fe400078e0004 */
[----:B------:R-:W-:Y:S02]  /*2f90*/  IMAD.MOV.U32 R3, RZ, RZ, R5 ;  /* 0x000000ffff037224 */ /* 0x000fe400078e0005 */
        /* <DEDUP_REMOVED lines=9> */
[----:B------:R-:W-:Y:S01]  /*3030*/  IMAD.MOV.U32 R3, RZ, RZ, R7 ;  /* 0x000000ffff037224 */ /* 0x000fe200078e0007 */
[----:B0-----:R-:W-:Y:S01]  /*3040*/  MOV R0, R13 ;  /* 0x0000000d00007202 */ /* 0x001fe20000000f00 */
        /* <DEDUP_REMOVED lines=16> */
.L_x_646:
[----:B------:R-:W-:Y:S05]  /*3150*/  BSYNC.RECONVERGENT B1 ;  /* 0x0000000000017941 */ /* 0x000fea0003800200 */
.L_x_645:
[----:B------:R-:W-:Y:S01]  /*3160*/  UISETP.GE.AND UP0, UPT, UR6, 0x61, UPT ;  /* 0x000000610600788c */ /* 0x000fe2000bf06270 */
[----:B------:R-:W-:Y:S02]  /*3170*/  IMAD.MOV.U32 R11, RZ, RZ, R9 ;  /* 0x000000ffff0b7224 */ /* 0x000fe400078e0009 */
        /* <DEDUP_REMOVED lines=30> */
.L_x_648:
[----:B------:R-:W-:Y:S05]  /*3360*/  BSYNC.RECONVERGENT B1 ;  /* 0x0000000000017941 */ /* 0x000fea0003800200 */
.L_x_647:
        /* <DEDUP_REMOVED lines=32> */
.L_x_650:
[----:B------:R-:W-:Y:S05]  /*3570*/  BSYNC.RECONVERGENT B1 ;  /* 0x0000000000017941 */ /* 0x000fea0003800200 */
.L_x_649:
        /* <DEDUP_REMOVED lines=32> */
.L_x_652:
[----:B------:R-:W-:Y:S05]  /*3780*/  BSYNC.RECONVERGENT B1 ;  /* 0x0000000000017941 */ /* 0x000fea0003800200 */
.L_x_651:
        /* <DEDUP_REMOVED lines=32> */
.L_x_654:
[----:B------:R-:W-:Y:S05]  /*3990*/  BSYNC.RECONVERGENT B1 ;  /* 0x0000000000017941 */ /* 0x000fea0003800200 */
.L_x_653:
[----:B------:R-:W-:Y:S01]  /*39a0*/  UISETP.GE.AND UP0, UPT, UR6, 0xe1, UPT ;  /* 0x000000e10600788c */ /* 0x000fe2000bf06270 */
[----:B------:R-:W-:Y:S02]  /*39b0*/  IMAD.MOV.U32 R14, RZ, RZ, R9 ;  /* 0x000000ffff0e7224 */ /* 0x000fe400078e0009 */
[----:B------:R-:W-:Y:S02]  /*39c0*/  IMAD.MOV.U32 R15, RZ, RZ, R0 ;  /* 0x000000ffff0f7224 */ /* 0x000fe400078e0000 */
[----:B------:R-:W-:Y:S02]  /*39d0*/  IMAD.MOV.U32 R2, RZ, RZ, R6 ;  /* 0x000000ffff027224 */ /* 0x000fe400078e0006 */
[----:B------:R-:W-:Y:S02]  /*39e0*/  IMAD.MOV.U32 R3, RZ, RZ, R7 ;  /* 0x000000ffff037224 */ /* 0x000fe400078e0007 */
[----:B------:R-:W-:Y:S05]  /*39f0*/  BRA.U !UP0, `(.L_x_618) ;  /* 0x0000002908bc7547 */ /* 0x000fea000b800000 */
        /* <DEDUP_REMOVED lines=26> */
.L_x_586:
        /* <DEDUP_REMOVED lines=37> */
.L_x_656:
[----:B------:R-:W-:Y:S05]  /*3df0*/  BSYNC.RECONVERGENT B1 ;  /* 0x0000000000017941 */ /* 0x000fea0003800200 */
.L_x_655:
[----:B------:R-:W-:Y:S01]  /*3e00*/  UISETP.GE.U32.AND UP0, UPT, UR4, 0xa00, UPT ;  /* 0x00000a000400788c */ /* 0x000fe2000bf06070 */
[----:B------:R-:W-:-:S08]  /*3e10*/  IMAD.MOV.U32 R5, RZ, RZ, 0x500 ;  /* 0x00000500ff057424 */ /* 0x000fd000078e00ff */
[----:B------:R-:W-:Y:S05]  /*3e20*/  BRA.U !UP0, `(.L_x_657) ;  /* 0x0000000508647547 */ /* 0x000fea000b800000 */
[----:B------:R-:W-:Y:S01]  /*3e30*/  IMAD.MOV.U32 R14, RZ, RZ, R8 ;  /* 0x000000ffff0e7224 */ /* 0x000fe200078e0008 */
[----:B------:R-:W-:Y:S01]  /*3e40*/  MOV R15, R9 ;  /* 0x00000009000f7202 */ /* 0x000fe20000000f00 */
[----:B------:R-:W-:Y:S01]  /*3e50*/  IMAD.MOV.U32 R17, RZ, RZ, 0x500 ;  /* 0x00000500ff117424 */ /* 0x000fe200078e00ff */
[----:B------:R-:W0:Y:S01]  /*3e60*/  LDCU UR4, c[0x0][0x398] ;  /* 0x00007300ff0477ac */ /* 0x000e220008000800 */
[----:B------:R-:W1:Y:S05]  /*3e70*/  LDCU.64 UR6, c[0x0][0x388] ;  /* 0x00007100ff0677ac */ /* 0x000e6a0008000a00 */
.L_x_660:
[----:B------:R-:W-:-:S05]  /*3e80*/  IMAD.WIDE.U32 R20, R17, 0x8, R2 ;  /* 0x0000000811147825 */ /* 0x000fca00078e0002 */
[----:B------:R-:W2:Y:S04]  /*3e90*/  LDG.E.64 R12, desc[UR8][R20.64] ;  /* 0x00000008140c7981 */ /* 0x000ea8000c1e1b00 */
[----:B------:R-:W3:Y:S01]  /*3ea0*/  LDG.E.64 R10, desc[UR8][R20.64+0x800] ;  /* 0x00080008140a7981 */ /* 0x000ee2000c1e1b00 */
[----:B------:R-:W-:Y:S01]  /*3eb0*/  IADD3 R16, P0, PT, R0, R17, RZ ;  /* 0x0000001100107210 */ /* 0x000fe20007f1e0ff */
[----:B------:R-:W-:Y:S02]  /*3ec0*/  BSSY.RECONVERGENT B1, `(.L_x_658) ;  /* 0x0000022000017945 */ /* 0x000fe40003800200 */
[----:B------:R-:W5:Y:S01]  /*3ed0*/  LDG.E.64 R6, desc[UR8][R20.64+0x1000] ;  /* 0x0010000814067981 */ /* 0x000f62000c1e1b00 */
[----:B-1----:R-:W-:Y:S01]  /*3ee0*/  IADD3 R16, P2, PT, R16, UR6, RZ ;  /* 0x0000000610107c10 */ /* 0x002fe2000ff5e0ff */
[----:B------:R-:W-:-:S02]  /*3ef0*/  IMAD.X R19, RZ, RZ, RZ, P0 ;  /* 0x000000ffff137224 */ /* 0x000fc400000e06ff */
[----:B------:R-:W5:Y:S03]  /*3f00*/  LDG.E.64 R4, desc[UR8][R20.64+0x1800] ;  /* 0x0018000814047981 */ /* 0x000f66000c1e1b00 */
[----:B------:R-:W-:Y:S01]  /*3f10*/  IADD3.X R19, PT, PT, R19, UR7, RZ, P2, !PT ;  /* 0x0000000713137c10 */ /* 0x000fe200097fe4ff */
[----:B------:R1:W5:Y:S04]  /*3f20*/  LDG.E.64 R8, desc[UR8][R20.64+0x2000] ;  /* 0x0020000814087981 */ /* 0x000368000c1e1b00 */
[----:B------:R-:W-:Y:S02]  /*3f30*/  IMAD.MOV.U32 R18, RZ, RZ, R19 ;  /* 0x000000ffff127224 */ /* 0x000fe400078e0013 */
[----:B-1----:R-:W-:Y:S01]  /*3f40*/  IMAD.MOV.U32 R21, RZ, RZ, R16 ;  /* 0x000000ffff157224 */ /* 0x002fe200078e0010 */
        /* <DEDUP_REMOVED lines=12> */
[----:B---3--:R-:W-:-:S14]  /*4010*/  DSETP.GEU.AND P2, PT, R12, R10, PT ;  /* 0x0000000a0c00722a */ /* 0x008fdc0003f4e000 */
[----:B------:R-:W-:Y:S05]  /*4020*/  @!P2 BRA `(.L_x_659) ;  /* 0x00000000002ca947 */ /* 0x000fea0003800000 */
[----:B------:R-:W-:-:S04]  /*4030*/  IADD3 R14, P0, P1, R0, UR6, R17 ;  /* 0x00000006000e7c10 */ /* 0x000fc8000f91e011 */
[----:B------:R-:W-:Y:S02]  /*4040*/  IADD3 R14, P2, PT, R14, 0x100, RZ ;  /* 0x000001000e0e7810 */ /* 0x000fe40007f5e0ff */
[----:B------:R-:W-:Y:S02]  /*4050*/  IADD3.X R15, PT, PT, RZ, UR7, RZ, P0, P1 ;  /* 0x00000007ff0f7c10 */ /* 0x000fe400087e24ff */
[----:B------:R-:W-:-:S03]  /*4060*/  ISETP.GE.U32.AND P0, PT, R21, R14, PT ;  /* 0x0000000e1500720c */ /* 0x000fc60003f06070 */
[----:B------:R-:W-:-:S05]  /*4070*/  IMAD.X R15, RZ, RZ, R15, P2 ;  /* 0x000000ffff0f7224 */ /* 0x000fca00010e060f */
[----:B------:R-:W-:-:S13]  /*4080*/  ISETP.GE.AND.EX P0, PT, R18, R15, PT, P0 ;  /* 0x0000000f1200720c */ /* 0x000fda0003f06300 */
[----:B------:R-:W-:-:S06]  /*4090*/  DSETP.LT.OR P0, PT, R10, R12, !P0 ;  /* 0x0000000c0a00722a */ /* 0x000fcc0004701400 */
[----:B------:R-:W-:Y:S02]  /*40a0*/  FSEL R10, R12, R10, P0 ;  /* 0x0000000a0c0a7208 */ /* 0x000fe40000000000 */
[----:B------:R-:W-:Y:S02]  /*40b0*/  FSEL R11, R13, R11, P0 ;  /* 0x0000000b0d0b7208 */ /* 0x000fe40000000000 */
[----:B------:R-:W-:Y:S02]  /*40c0*/  SEL R14, R21, R14, P0 ;  /* 0x0000000e150e7207 */ /* 0x000fe40000000000 */
[----:B------:R-:W-:-:S07]  /*40d0*/  SEL R15, R18, R15, P0 ;  /* 0x0000000f120f7207 */ /* 0x000fce0000000000 */
.L_x_659:
[----:B0-----:R-:W-:Y:S05]  /*40e0*/  BSYNC.RECONVERGENT B1 ;  /* 0x0000000000017941 */ /* 0x001fea0003800200 */
.L_x_658:
[----:B-----5:R-:W-:Y:S01]  /*40f0*/  DSETP.GEU.AND P2, PT, R10, R6, PT ;  /* 0x000000060a00722a */ /* 0x020fe20003f4e000 */
[----:B------:R-:W-:Y:S02]  /*4100*/  IADD3 R13, P0, PT, R16, 0x200, RZ ;  /* 0x00000200100d7810 */ /* 0x000fe40007f1e0ff */
[----:B------:R-:W-:-:S03]  /*4110*/  IADD3 R23, P3, P4, R0, UR6, R17 ;  /* 0x0000000600177c10 */ /* 0x000fc6000fc7e011 */
[----:B------:R-:W-:Y:S01]  /*4120*/  IMAD.X R12, RZ, RZ, R19, P0 ;  /* 0x000000ffff0c7224 */ /* 0x000fe200000e0613 */
[----:B------:R-:W-:-:S07]  /*4130*/  IADD3.X R24, PT, PT, RZ, UR7, RZ, P3, P4 ;  /* 0x00000007ff187c10 */ /* 0x000fce0009fe84ff */
        /* <DEDUP_REMOVED lines=10> */
[----:B------:R-:W-:Y:S01]  /*41e0*/  IMAD.X R11, RZ, RZ, R24, P3 ;  /* 0x000000ffff0b7224 */ /* 0x000fe200018e0618 */
[----:B------:R-:W-:Y:S01]  /*41f0*/  IADD3 R23, P3, PT, R23, 0x400, RZ ;  /* 0x0000040017177810 */ /* 0x000fe20007f7e0ff */
[----:B------:R-:W-:-:S04]  /*4200*/  DSETP.GEU.AND P1, PT, R6, R4, PT ;  /* 0x000000040600722a */ /* 0x000fc80003f2e000 */
[----:B------:R-:W-:-:S10]  /*4210*/  IMAD.X R24, RZ, RZ, R24, P3 ;  /* 0x000000ffff187224 */ /* 0x000fd400018e0618 */
        /* <DEDUP_REMOVED lines=9> */
[----:B------:R-:W-:-:S04]  /*42b0*/  VIADD R6, R17, 0xa00 ;  /* 0x00000a0011067836 */ /* 0x000fc80000000000 */
[----:B------:R-:W-:Y:S01]  /*42c0*/  DSETP.GEU.AND P2, PT, R4, R8, PT ;  /* 0x000000080400722a */ /* 0x000fe20003f4e000 */
[----:B------:R-:W-:-:S13]  /*42d0*/  ISETP.GT.AND P1, PT, R6, UR4, PT ;  /* 0x0000000406007c0c */ /* 0x000fda000bf24270 */
[----:B------:R-:W-:-:S04]  /*42e0*/  @P2 ISETP.GE.U32.AND P0, PT, R10, R23, PT ;  /* 0x000000170a00220c */ /* 0x000fc80003f06070 */
[----:B------:R-:W-:-:S13]  /*42f0*/  @P2 ISETP.GE.AND.EX P0, PT, R11, R24, PT, P0 ;  /* 0x000000180b00220c */ /* 0x000fda0003f06300 */
[----:B------:R-:W-:-:S06]  /*4300*/  @P2 DSETP.LT.OR P0, PT, R8, R4, !P0 ;  /* 0x000000040800222a */ /* 0x000fcc0004701400 */
[----:B------:R-:W-:Y:S02]  /*4310*/  @P2 FSEL R4, R4, R8, P0 ;  /* 0x0000000804042208 */ /* 0x000fe40000000000 */
[----:B------:R-:W-:Y:S01]  /*4320*/  @P2 FSEL R7, R5, R9, P0 ;  /* 0x0000000905072208 */ /* 0x000fe20000000000 */
[----:B------:R-:W-:Y:S01]  /*4330*/  VIADD R5, R17, 0x500 ;  /* 0x0000050011057836 */ /* 0x000fe20000000000 */
[----:B------:R-:W-:Y:S01]  /*4340*/  @P2 SEL R23, R10, R23, P0 ;  /* 0x000000170a172207 */ /* 0x000fe20000000000 */
[----:B------:R-:W-:Y:S01]  /*4350*/  @P2 IMAD.MOV.U32 R8, RZ, RZ, R4 ;  /* 0x000000ffff082224 */ /* 0x000fe200078e0004 */
[----:B------:R-:W-:Y:S01]  /*4360*/  @P2 SEL R24, R11, R24, P0 ;  /* 0x000000180b182207 */ /* 0x000fe20000000000 */
[----:B------:R-:W-:Y:S02]  /*4370*/  @P2 IMAD.MOV.U32 R9, RZ, RZ, R7 ;  /* 0x000000ffff092224 */ /* 0x000fe400078e0007 */
[----:B------:R-:W-:Y:S02]  /*4380*/  IMAD.MOV.U32 R17, RZ, RZ, R5 ;  /* 0x000000ffff117224 */ /* 0x000fe400078e0005 */
[----:B------:R-:W-:-:S02]  /*4390*/  IMAD.MOV.U32 R14, RZ, RZ, R8 ;  /* 0x000000ffff0e7224 */ /* 0x000fc400078e0008 */
[----:B------:R-:W-:Y:S01]  /*43a0*/  IMAD.MOV.U32 R15, RZ, RZ, R9 ;  /* 0x000000ffff0f7224 */ /* 0x000fe200078e0009 */
[----:B------:R-:W-:Y:S06]  /*43b0*/  @!P1 BRA `(.L_x_660) ;  /* 0xfffffff800b09947 */ /* 0x000fec000383ffff */
.L_x_657:
        /* <DEDUP_REMOVED lines=14> */
[----:B------:R-:W-:Y:S02]  /*44a0*/  IADD3 R7, PT, PT, R0, R5, RZ ;  /* 0x0000000500077210 */ /* 0x000fe40007ffe0ff */
[----:B------:R-:W-:Y:S02]  /*44b0*/  LEA.HI R4, R10, 0x1, RZ, 0x18 ;  /* 0x000000010a047811 */ /* 0x000fe400078fc0ff */
[----:B------:R-:W-:Y:S02]  /*44c0*/  IADD3 R14, P0, PT, R7, UR6, RZ ;  /* 0x00000006070e7c10 */ /* 0x000fe4000ff1e0ff */
[----:B------:R-:W-:Y:S01]  /*44d0*/  LOP3.LUT R6, R4, 0x3, RZ, 0xc0, !PT ;  /* 0x0000000304067812 */ /* 0x000fe200078ec0ff */
[----:B------:R-:W-:Y:S02]  /*44e0*/  IMAD.MOV.U32 R4, RZ, RZ, R0 ;  /* 0x000000ffff047224 */ /* 0x000fe400078e0000 */
[----:B------:R-:W-:-:S02]  /*44f0*/  IMAD.X R15, RZ, RZ, UR7, P0 ;  /* 0x00000007ff0f7e24 */ /* 0x000fc400080e06ff */
[----:B------:R-:W-:Y:S02]  /*4500*/  IMAD.MOV R11, RZ, RZ, -R6 ;  /* 0x000000ffff0b7224 */ /* 0x000fe400078e0a06 */
[----:B0-----:R-:W-:-:S04]  /*4510*/  IMAD.WIDE.U32 R2, R7, 0x8, R2 ;  /* 0x0000000807027825 */ /* 0x001fc800078e0002 */
[----:B------:R-:W-:Y:S02]  /*4520*/  IMAD.MOV.U32 R12, RZ, RZ, R2 ;  /* 0x000000ffff0c7224 */ /* 0x000fe400078e0002 */
[----:B------:R-:W-:-:S07]  /*4530*/  IMAD.MOV.U32 R13, RZ, RZ, R3 ;  /* 0x000000ffff0d7224 */ /* 0x000fce00078e0003 */
.L_x_667:
        /* <DEDUP_REMOVED lines=31> */
.L_x_666:
[----:B------:R-:W-:Y:S05]  /*4730*/  BSYNC.RECONVERGENT B3 ;  /* 0x0000000000037941 */ /* 0x000fea0003800200 */
.L_x_665:
[----:B------:R-:W-:Y:S01]  /*4740*/  IADD3 R14, P0, PT, R14, 0x100, RZ ;  /* 0x000001000e0e7810 */ /* 0x000fe20007f1e0ff */
[----:B------:R-:W-:Y:S02]  /*4750*/  VIADD R4, R4, 0x100 ;  /* 0x0000010004047836 */ /* 0x000fe40000000000 */
[----:B------:R-:W-:Y:S02]  /*4760*/  IMAD.X R13, RZ, RZ, R13, P3 ;  /* 0x000000ffff0d7224 */ /* 0x000fe400018e060d */
[----:B------:R-:W-:Y:S01]  /*4770*/  IMAD.X R15, RZ, RZ, R15, P0 ;  /* 0x000000ffff0f7224 */ /* 0x000fe200000e060f */
[----:B------:R-:W-:Y:S07]  /*4780*/  @P2 BRA `(.L_x_667) ;  /* 0xfffffffc006c2947 */ /* 0x000fee000383ffff */
.L_x_664:
[----:B------:R-:W-:Y:S05]  /*4790*/  BSYNC.RECONVERGENT B2 ;  /* 0x0000000000027941 */ /* 0x000fea0003800200 */
.L_x_663:
[----:B------:R-:W-:-:S13]  /*47a0*/  ISETP.GE.U32.AND P0, PT, R10, 0x300, PT ;  /* 0x000003000a00780c */ /* 0x000fda0003f06070 */
[----:B------:R-:W-:Y:S05]  /*47b0*/  @!P0 BRA `(.L_x_662) ;  /* 0x0000000400fc8947 */ /* 0x000fea0003800000 */
[----:B------:R-:W0:Y:S01]  /*47c0*/  LDCU.128 UR12, c[0x0][0x380] ;  /* 0x00007000ff0c77ac */ /* 0x000e220008000c00 */
[----:B------:R-:W1:Y:S01]  /*47d0*/  LDC.64 R20, c[0x0][0x380] ;  /* 0x0000e000ff147b82 */ /* 0x000e620000000a00 */
[CC--:B------:R-:W-:Y:S01]  /*47e0*/  IADD3 R7, P1, PT, R4.reuse, R5.reuse, RZ ;  /* 0x0000000504077210 */ /* 0x0c0fe20007f3e0ff */
[C---:B------:R-:W-:Y:S01]  /*47f0*/  VIADD R22, R4.reuse, 0x200 ;  /* 0x0000020004167836 */ /* 0x040fe20000000000 */
[----:B------:R-:W-:-:S03]  /*4800*/  IADD3 R16, PT, PT, R4, R5, RZ ;  /* 0x0000000504107210 */ /* 0x000fc60007ffe0ff */
[----:B------:R-:W-:Y:S02]  /*4810*/  IMAD.X R10, RZ, RZ, RZ, P1 ;  /* 0x000000ffff0a7224 */ /* 0x000fe400008e06ff */
[----:B------:R-:W2:Y:S01]  /*4820*/  LDC.64 R2, c[0x0][0x388] ;  /* 0x0000e200ff027b82 */ /* 0x000ea20000000a00 */
[C---:B0-----:R-:W-:Y:S02]  /*4830*/  LEA R6, P2, R7.reuse, UR12, 0x3 ;  /* 0x0000000c07067c11 */ /* 0x041fe4000f8418ff */
[----:B------:R-:W-:Y:S02]  /*4840*/  IADD3 R18, P0, PT, R16, UR14, RZ ;  /* 0x0000000e10127c10 */ /* 0x000fe4000ff1e0ff */
[----:B------:R-:W-:Y:S02]  /*4850*/  IADD3 R6, P1, PT, R6, 0x1800, RZ ;  /* 0x0000180006067810 */ /* 0x000fe40007f3e0ff */
[----:B------:R-:W-:Y:S01]  /*4860*/  LEA.HI.X R5, R7, UR13, R10, 0x3, P2 ;  /* 0x0000000d07057c11 */ /* 0x000fe200090f1c0a */
[----:B-1----:R-:W-:-:S04]  /*4870*/  IMAD.WIDE.U32 R20, R16, 0x8, R20 ;  /* 0x0000000810147825 */ /* 0x002fc800078e0014 */
[----:B------:R-:W-:Y:S02]  /*4880*/  IMAD.X R19, RZ, RZ, UR15, P0 ;  /* 0x0000000fff137e24 */ /* 0x000fe400080e06ff */
[----:B------:R-:W-:-:S07]  /*4890*/  IMAD.X R5, RZ, RZ, R5, P1 ;  /* 0x000000ffff057224 */ /* 0x000fce00008e0605 */
.L_x_676:
[----:B------:R-:W3:Y:S01]  /*48a0*/  LDG.E.64 R14, desc[UR8][R20.64] ;  /* 0x00000008140e7981 */ /* 0x000ee2000c1e1b00 */
[----:B------:R-:W-:-:S05]  /*48b0*/  IMAD.MOV.U32 R4, RZ, RZ, R6 ;  /* 0x000000ffff047224 */ /* 0x000fca00078e0006 */
[----:B------:R0:W5:Y:S04]  /*48c0*/  LDG.E.64 R10, desc[UR8][R4.64+-0x1000] ;  /* 0xfff00008040a7981 */ /* 0x000168000c1e1b00 */
[----:B------:R0:W5:Y:S01]  /*48d0*/  LDG.E.64 R6, desc[UR8][R4.64+-0x800] ;  /* 0xfff8000804067981 */ /* 0x000162000c1e1b00 */
[----:B------:R-:W-:Y:S01]  /*48e0*/  BSSY.RECONVERGENT B2, `(.L_x_668) ;  /* 0x0000015000027945 */ /* 0x000fe20003800200 */
[----:B------:R-:W-:Y:S02]  /*48f0*/  IMAD.MOV.U32 R26, RZ, RZ, R18 ;  /* 0x000000ffff1a7224 */ /* 0x000fe400078e0012 */
[----:B------:R-:W-:Y:S01]  /*4900*/  IMAD.MOV.U32 R25, RZ, RZ, R19 ;  /* 0x000000ffff197224 */ /* 0x000fe200078e0013 */
[----:B---3--:R-:W-:Y:S01]  /*4910*/  DSETP.GEU.AND P0, PT, R8, R14, PT ;  /* 0x0000000e0800722a */ /* 0x008fe20003f0e000 */
[----:B------:R-:W-:-:S02]  /*4920*/  IMAD.MOV.U32 R12, RZ, RZ, R14 ;  /* 0x000000ffff0c7224 */ /* 0x000fc400078e000e */
        /* <DEDUP_REMOVED lines=16> */
.L_x_669:
[----:B------:R-:W-:Y:S05]  /*4a30*/  BSYNC.RECONVERGENT B2 ;  /* 0x0000000000027941 */ /* 0x000fea0003800200 */
.L_x_668:
[----:B-----5:R-:W-:Y:S01]  /*4a40*/  DSETP.GEU.AND P0, PT, R12, R10, PT ;  /* 0x0000000a0c00722a */ /* 0x020fe20003f0e000 */
[----:B------:R-:W-:Y:S01]  /*4a50*/  VIADD R9, R16, 0x100 ;  /* 0x0000010010097836 */ /* 0x000fe20000000000 */
[----:B------:R-:W-:Y:S01]  /*4a60*/  BSSY.RECONVERGENT B2, `(.L_x_670) ;  /* 0x0000016000027945 */ /* 0x000fe20003800200 */
[----:B------:R-:W-:-:S03]  /*4a70*/  IMAD.MOV.U32 R8, RZ, RZ, R10 ;  /* 0x000000ffff087224 */ /* 0x000fc600078e000a */
[----:B--2---:R-:W-:Y:S01]  /*4a80*/  IADD3 R23, P1, PT, R9, R2, RZ ;  /* 0x0000000209177210 */ /* 0x004fe20007f3e0ff */
[----:B------:R-:W-:-:S04]  /*4a90*/  IMAD.MOV.U32 R9, RZ, RZ, R11 ;  /* 0x000000ffff097224 */ /* 0x000fc800078e000b */
[----:B------:R-:W-:Y:S02]  /*4aa0*/  IMAD.X R24, RZ, RZ, R3, P1 ;  /* 0x000000ffff187224 */ /* 0x000fe400008e0603 */
[----:B------:R-:W-:Y:S02]  /*4ab0*/  IMAD.MOV.U32 R15, RZ, RZ, R23 ;  /* 0x000000ffff0f7224 */ /* 0x000fe400078e0017 */
[----:B------:R-:W-:Y:S01]  /*4ac0*/  IMAD.MOV.U32 R14, RZ, RZ, R24 ;  /* 0x000000ffff0e7224 */ /* 0x000fe200078e0018 */
        /* <DEDUP_REMOVED lines=15> */
.L_x_671:
[----:B------:R-:W-:Y:S05]  /*4bc0*/  BSYNC.RECONVERGENT B2 ;  /* 0x0000000000027941 */ /* 0x000fea0003800200 */
.L_x_670:
[----:B------:R0:W5:Y:S01]  /*4bd0*/  LDG.E.64 R10, desc[UR8][R4.64] ;  /* 0x00000008040a7981 */ /* 0x000162000c1e1b00 */
[----:B------:R-:W-:Y:S01]  /*4be0*/  DSETP.GEU.AND P0, PT, R8, R6, PT ;  /* 0x000000060800722a */ /* 0x000fe20003f0e000 */
[----:B------:R-:W-:Y:S01]  /*4bf0*/  IADD3 R13, PT, PT, R16, 0x200, RZ ;  /* 0x00000200100d7810 */ /* 0x000fe20007ffe0ff */
[----:B------:R-:W-:Y:S01]  /*4c00*/  BSSY.RECONVERGENT B2, `(.L_x_672) ;  /* 0x0000016000027945 */ /* 0x000fe20003800200 */
[----:B------:R-:W-:Y:S02]  /*4c10*/  IMAD.MOV.U32 R12, RZ, RZ, R6 ;  /* 0x000000ffff0c7224 */ /* 0x000fe400078e0006 */
[----:B------:R-:W-:Y:S01]  /*4c20*/  IADD3 R24, P1, PT, R13, R2, RZ ;  /* 0x000000020d187210 */ /* 0x000fe20007f3e0ff */
[----:B------:R-:W-:-:S04]  /*4c30*/  IMAD.MOV.U32 R13, RZ, RZ, R7 ;  /* 0x000000ffff0d7224 */ /* 0x000fc800078e0007 */
[----:B------:R-:W-:Y:S02]  /*4c40*/  IMAD.X R23, RZ, RZ, R3, P1 ;  /* 0x000000ffff177224 */ /* 0x000fe400008e0603 */
        /* <DEDUP_REMOVED lines=17> */
.L_x_673:
[----:B------:R-:W-:Y:S05]  /*4d60*/  BSYNC.RECONVERGENT B2 ;  /* 0x0000000000027941 */ /* 0x000fea0003800200 */
.L_x_672:
[----:B-----5:R-:W-:Y:S01]  /*4d70*/  DSETP.GEU.AND P0, PT, R12, R10, PT ;  /* 0x0000000a0c00722a */ /* 0x020fe20003f0e000 */
[----:B------:R-:W-:Y:S01]  /*4d80*/  VIADD R7, R16, 0x300 ;  /* 0x0000030010077836 */ /* 0x000fe20000000000 */
[----:B------:R-:W-:Y:S01]  /*4d90*/  BSSY.RECONVERGENT B2, `(.L_x_674) ;  /* 0x0000016000027945 */ /* 0x000fe20003800200 */
[----:B------:R-:W-:Y:S02]  /*4da0*/  IMAD.MOV.U32 R8, RZ, RZ, R10 ;  /* 0x000000ffff087224 */ /* 0x000fe400078e000a */
[----:B------:R-:W-:Y:S01]  /*4db0*/  IMAD.MOV.U32 R9, RZ, RZ, R11 ;  /* 0x000000ffff097224 */ /* 0x000fe200078e000b */
[----:B------:R-:W-:-:S05]  /*4dc0*/  IADD3 R7, P1, PT, R7, R2, RZ ;  /* 0x0000000207077210 */ /* 0x000fca0007f3e0ff */
        /* <DEDUP_REMOVED lines=18> */
.L_x_675:
[----:B------:R-:W-:Y:S05]  /*4ef0*/  BSYNC.RECONVERGENT B2 ;  /* 0x0000000000027941 */ /* 0x000fea0003800200 */
.L_x_674:
[----:B------:R-:W-:Y:S01]  /*4f00*/  VIADD R10, R22, 0x200 ;  /* 0x00000200160a7836 */ /* 0x000fe20000000000 */
[----:B------:R-:W-:Y:S01]  /*4f10*/  IADD3 R6, P2, PT, R4, 0x2000, RZ ;  /* 0x0000200004067810 */ /* 0x000fe20007f5e0ff */
[----:B------:R-:W-:Y:S01]  /*4f20*/  VIADD R22, R22, 0x400 ;  /* 0x0000040016167836 */ /* 0x000fe20000000000 */
[----:B------:R-:W-:Y:S01]  /*4f30*/  IADD3 R18, P1, PT, R18, 0x400, RZ ;  /* 0x0000040012127810 */ /* 0x000fe20007f3e0ff */
[----:B------:R-:W-:Y:S01]  /*4f40*/  VIADD R16, R16, 0x400 ;  /* 0x0000040010107836 */ /* 0x000fe20000000000 */
[----:B------:R-:W-:Y:S01]  /*4f50*/  ISETP.GE.AND P0, PT, R10, R17, PT ;  /* 0x000000110a00720c */ /* 0x000fe20003f06270 */
[----:B------:R-:W-:Y:S01]  /*4f60*/  IMAD.X R5, RZ, RZ, R5, P2 ;  /* 0x000000ffff057224 */ /* 0x000fe200010e0605 */
[----:B------:R-:W-:Y:S02]  /*4f70*/  IADD3 R20, P2, PT, R20, 0x2000, RZ ;  /* 0x0000200014147810 */ /* 0x000fe40007f5e0ff */
[----:B------:R-:W-:-:S03]  /*4f80*/  IADD3.X R19, PT, PT, RZ, R19, RZ, P1, !PT ;  /* 0x00000013ff137210 */ /* 0x000fc60000ffe4ff */
[----:B------:R-:W-:-:S06]  /*4f90*/  IMAD.X R21, RZ, RZ, R21, P2 ;  /* 0x000000ffff157224 */ /* 0x000fcc00010e0615 */
[----:B------:R-:W-:Y:S05]  /*4fa0*/  @!P0 BRA `(.L_x_676) ;  /* 0xfffffff8003c8947 */ /* 0x000fea000383ffff */
.L_x_662:
[----:B------:R-:W-:Y:S05]  /*4fb0*/  BSYNC.RECONVERGENT B1 ;  /* 0x0000000000017941 */ /* 0x000fea0003800200 */
.L_x_661:
        /* <DEDUP_REMOVED lines=32> */
.L_x_678:
[----:B------:R-:W-:Y:S05]  /*51c0*/  BSYNC.RECONVERGENT B1 ;  /* 0x0000000000017941 */ /* 0x000fea0003800200 */
.L_x_677:
        /* <DEDUP_REMOVED lines=31> */
.L_x_680:
[----:B------:R-:W-:Y:S05]  /*53c0*/  BSYNC.RECONVERGENT B1 ;  /* 0x0000000000017941 */ /* 0x000fea0003800200 */
.L_x_679:
        /* <DEDUP_REMOVED lines=31> */
.L_x_682:
[----:B------:R-:W-:Y:S05]  /*55c0*/  BSYNC.RECONVERGENT B1 ;  /* 0x0000000000017941 */ /* 0x000fea0003800200 */
.L_x_681:
        /* <DEDUP_REMOVED lines=31> */
.L_x_684:
[----:B------:R-:W-:Y:S05]  /*57c0*/  BSYNC.RECONVERGENT B1 ;  /* 0x0000000000017941 */ /* 0x000fea0003800200 */
.L_x_683:
[----:B------:R-:W-:Y:S01]  /*57d0*/  ISETP.GT.AND P0, PT, R10, 0xf, PT ;  /* 0x0000000f0a00780c */ /* 0x000fe20003f04270 */
[----:B-1----:R1:W1:Y:S01]  /*57e0*/  SHFL.DOWN PT, R6, R4, 0x10, 0x1f ;  /* 0x0a001f0004067f89 */ /* 0x00226200000e0000 */
[----:B------:R-:W-:Y:S01]  /*57f0*/  BSSY.RECONVERGENT B1, `(.L_x_685) ;  /* 0x000001d000017945 */ /* 0x000fe20003800200 */
[----:B---3--:R-:W-:Y:S02]  /*5800*/  IMAD.MOV.U32 R14, RZ, RZ, R8 ;  /* 0x000000ffff0e7224 */ /* 0x008fe400078e0008 */
[----:B--2---:R2:W3:Y:S01]  /*5810*/  SHFL.DOWN PT, R7, R5, 0x10, 0x1f ;  /* 0x0a001f0005077f89 */ /* 0x0044e200000e0000 */
[----:B------:R-:W-:Y:S02]  /*5820*/  IMAD.MOV.U32 R15, RZ, RZ, R9 ;  /* 0x000000ffff0f7224 */ /* 0x000fe400078e0009 */
[----:B------:R-:W-:Y:S01]  /*5830*/  IMAD.MOV.U32 R2, RZ, RZ, R4 ;  /* 0x000000ffff027224 */ /* 0x000fe200078e0004 */
[----:B0-----:R2:W0:Y:S01]  /*5840*/  SHFL.DOWN PT, R11, R8, 0x10, 0x1f ;  /* 0x0a001f00080b7f89 */ /* 0x00142200000e0000 */
        /* <DEDUP_REMOVED lines=23> */
.L_x_686:
[----:B------:R-:W-:Y:S05]  /*59c0*/  BSYNC.RECONVERGENT B1 ;  /* 0x0000000000017941 */ /* 0x000fea0003800200 */
.L_x_685:
        /* <DEDUP_REMOVED lines=11> */
.L_x_688:
[----:B------:R-:W-:Y:S05]  /*5a80*/  BSYNC.RECONVERGENT B1 ;  /* 0x0000000000017941 */ /* 0x000fea0003800200 */
.L_x_687:
        /* <DEDUP_REMOVED lines=8> */
[----:B---3--:R-:W2:Y:S04]  /*5b10*/  LDS.128 R4, [R0+0x20] ;  /* 0x0000200000047984 */ /* 0x008ea80000000c00 */
[----:B0---4-:R0:W3:Y:S04]  /*5b20*/  LDS.64 R12, [R0+0x80] ;  /* 0x00008000000c7984 */ /* 0x0110e80000000a00 */
[----:B------:R0:W4:Y:S01]  /*5b30*/  LDS.128 R8, [R0+0x30] ;  /* 0x0000300000087984 */ /* 0x0001220000000c00 */
[----:B-1----:R-:W-:Y:S01]  /*5b40*/  DSETP.GEU.AND P0, PT, R2, R16, PT ;  /* 0x000000100200722a */ /* 0x002fe20003f0e000 */
[----:B------:R-:W-:-:S02]  /*5b50*/  IMAD.MOV.U32 R24, RZ, RZ, R16 ;  /* 0x000000ffff187224 */ /* 0x000fc400078e0010 */
[----:B------:R-:W-:Y:S02]  /*5b60*/  IMAD.MOV.U32 R25, RZ, RZ, R17 ;  /* 0x000000ffff197224 */ /* 0x000fe400078e0011 */
[----:B--2---:R-:W-:Y:S02]  /*5b70*/  IMAD.MOV.U32 R27, RZ, RZ, R4 ;  /* 0x000000ffff1b7224 */ /* 0x004fe400078e0004 */
[----:B------:R-:W-:-:S07]  /*5b80*/  IMAD.MOV.U32 R29, RZ, RZ, R5 ;  /* 0x000000ffff1d7224 */ /* 0x000fce00078e0005 */
[----:B0--34-:R-:W-:Y:S05]  /*5b90*/  @!P0 BRA `(.L_x_690) ;  /* 0x0000000000388947 */ /* 0x019fea0003800000 */
        /* <DEDUP_REMOVED lines=14> */
.L_x_690:
[----:B------:R-:W-:Y:S05]  /*5c80*/  BSYNC.RECONVERGENT B1 ;  /* 0x0000000000017941 */ /* 0x000fea0003800200 */
.L_x_689:
[----:B------:R0:W1:Y:S01]  /*5c90*/  LDS.128 R16, [R0+0x40] ;  /* 0x0000400000107984 */ /* 0x0000620000000c00 */
[----:B------:R-:W-:Y:S01]  /*5ca0*/  DSETP.GEU.AND P0, PT, R24, R6, PT ;  /* 0x000000061800722a */ /* 0x000fe20003f0e000 */
[----:B------:R-:W-:Y:S01]  /*5cb0*/  BSSY.RECONVERGENT B1, `(.L_x_691) ;  /* 0x0000015000017945 */ /* 0x000fe20003800200 */
[----:B------:R-:W-:Y:S01]  /*5cc0*/  IMAD.MOV.U32 R4, RZ, RZ, R6 ;  /* 0x000000ffff047224 */ /* 0x000fe200078e0006 */
[----:B------:R0:W2:Y:S01]  /*5cd0*/  LDS.128 R20, [R0+0x50] ;  /* 0x0000500000147984 */ /* 0x0000a20000000c00 */
[----:B------:R-:W-:Y:S01]  /*5ce0*/  MOV R5, R7 ;  /* 0x0000000700057202 */ /* 0x000fe20000000f00 */
[----:B------:R-:W-:Y:S02]  /*5cf0*/  IMAD.MOV.U32 R15, RZ, RZ, R8 ;  /* 0x000000ffff0f7224 */ /* 0x000fe400078e0008 */
[----:B------:R-:W-:-:S07]  /*5d00*/  IMAD.MOV.U32 R14, RZ, RZ, R9 ;  /* 0x000000ffff0e7224 */ /* 0x000fce00078e0009 */
        /* <DEDUP_REMOVED lines=15> */
.L_x_692:
[----:B------:R-:W-:Y:S05]  /*5e00*/  BSYNC.RECONVERGENT B1 ;  /* 0x0000000000017941 */ /* 0x000fea0003800200 */
.L_x_691:
        /* <DEDUP_REMOVED lines=21> */
.L_x_694:
[----:B------:R-:W-:Y:S05]  /*5f60*/  BSYNC.RECONVERGENT B1 ;  /* 0x0000000000017941 */ /* 0x000fea0003800200 */
.L_x_693:
        /* <DEDUP_REMOVED lines=23> */
.L_x_696:
[----:B------:R-:W-:Y:S05]  /*60e0*/  BSYNC.RECONVERGENT B1 ;  /* 0x0000000000017941 */ /* 0x000fea0003800200 */
.L_x_695:
        /* <DEDUP_REMOVED lines=21> */
.L_x_698:
[----:B------:R-:W-:Y:S05]  /*6240*/  BSYNC.RECONVERGENT B1 ;  /* 0x0000000000017941 */ /* 0x000fea0003800200 */
.L_x_697:
        /* <DEDUP_REMOVED lines=21> */
.L_x_700:
[----:B------:R-:W-:Y:S05]  /*63a0*/  BSYNC.RECONVERGENT B1 ;  /* 0x0000000000017941 */ /* 0x000fea0003800200 */
.L_x_699:
        /* <DEDUP_REMOVED lines=20> */
.L_x_618:
[----:B------:R-:W-:Y:S05]  /*64f0*/  BSYNC.RECONVERGENT B0 ;  /* 0x0000000000007941 */ /* 0x000fea0003800200 */
.L_x_585:
[----:B------:R-:W-:Y:S05]  /*6500*/  @P1 EXIT ;  /* 0x000000000000194d */ /* 0x000fea0003800000 */
[----:B012-4-:R-:W0:Y:S02]  /*6510*/  LDC.64 R4, c[0x0][0x390] ;  /* 0x0000e400ff047b82 */ /* 0x017e240000000a00 */
[----:B0-----:R-:W-:Y:S04]  /*6520*/  STG.E.64 desc[UR8][R4.64], R2 ;  /* 0x0000000204007986 */ /* 0x001fe8000c101b08 */
[----:B------:R-:W-:Y:S01]  /*6530*/  STG.E.64 desc[UR8][R4.64+0x8], R14 ;  /* 0x0000080e04007986 */ /* 0x000fe2000c101b08 */
[----:B------:R-:W-:Y:S05]  /*6540*/  EXIT ;  /* 0x000000000000794d */ /* 0x000fea0003800000 */
.L_x_701:
        /* <DEDUP_REMOVED lines=11> */
.L_x_719:


//--------------------- .text._Z7get_epsILj128EEvPKdS1_mmmPd --------------------------
	.section	.text._Z7get_epsILj128EEvPKdS1_mmmPd,"ax",@progbits
	.align	128
        .global         _Z7get_epsILj128EEvPKdS1_mmmPd
        .type           _Z7get_epsILj128EEvPKdS1_mmmPd,@function
        .size           _Z7get_epsILj128EEvPKdS1_mmmPd,(.L_x_720 - _Z7get_epsILj128EEvPKdS1_mmmPd)
        .other          _Z7get_epsILj128EEvPKdS1_mmmPd,@"STO_CUDA_ENTRY STV_DEFAULT"
_Z7get_epsILj128EEvPKdS1_mmmPd:
.text._Z7get_epsILj128EEvPKdS1_mmmPd:
[----:B------:R-:W-:Y:S01]  /*0000*/  LDC R1, c[0x0][0x37c] ;  /* 0x0000df00ff017b82 */ /* 0x000fe20000000800 */
[----:B------:R-:W0:Y:S07]  /*0010*/  S2R R2, SR_TID.Y ;  /* 0x0000000000027919 */ /* 0x000e2e0000002200 */
[----:B------:R-:W1:Y:S01]  /*0020*/  LDC R4, c[0x0][0x360] ;  /* 0x0000d800ff047b82 */ /* 0x000e620000000800 */
[----:B------:R-:W2:Y:S01]  /*0030*/  LDCU.64 UR4, c[0x0][0x3a0] ;  /* 0x00007400ff0477ac */ /* 0x000ea20008000a00 */
[----:B------:R-:W-:Y:S01]  /*0040*/  IMAD.MOV.U32 R19, RZ, RZ, RZ ;  /* 0x000000ffff137224 */ /* 0x000fe200078e00ff */
[----:B------:R-:W1:Y:S01]  /*0050*/  S2R R3, SR_TID.X ;  /* 0x0000000000037919 */ /* 0x000e620000002100 */
[----:B------:R-:W3:Y:S04]  /*0060*/  S2R R7, SR_TID.Z ;  /* 0x0000000000077919 */ /* 0x000ee80000002300 */
[----:B------:R-:W0:Y:S01]  /*0070*/  S2UR UR7, SR_CTAID.Y ;  /* 0x00000000000779c3 */ /* 0x000e220000002600 */
[----:B------:R-:W3:Y:S07]  /*0080*/  S2R R0, SR_CTAID.Z ;  /* 0x0000000000007919 */ /* 0x000eee0000002700 */
[----:B------:R-:W0:Y:S01]  /*0090*/  LDC R5, c[0x0][0x364] ;  /* 0x0000d900ff057b82 */ /* 0x000e220000000800 */
[----:B------:R-:W3:Y:S01]  /*00a0*/  LDCU UR8, c[0x0][0x368] ;  /* 0x00006d00ff0877ac */ /* 0x000ee20008000800 */
[----:B--2---:R-:W-:-:S06]  /*00b0*/  UIADD3 UR4, UP0, UPT, UR4, -0x1, URZ ;  /* 0xffffffff04047890 */ /* 0x004fcc000ff1e0ff */
[----:B------:R-:W1:Y:S01]  /*00c0*/  S2UR UR6, SR_CTAID.X ;  /* 0x00000000000679c3 */ /* 0x000e620000002500 */
[----:B------:R-:W-:-:S07]  /*00d0*/  UIADD3.X UR5, UPT, UPT, UR5, -0x1, URZ, UP0, !UPT ;  /* 0xffffffff05057890 */ /* 0x000fce00087fe4ff */
[----:B------:R-:W2:Y:S01]  /*00e0*/  LDC.64 R12, c[0x0][0x390] ;  /* 0x0000e400ff0c7b82 */ /* 0x000ea20000000a00 */
[----:B0-----:R-:W-:-:S07]  /*00f0*/  IMAD R18, R5, UR7, R2 ;  /* 0x0000000705127c24 */ /* 0x001fce000f8e0202 */
[----:B------:R-:W0:Y:S01]  /*0100*/  LDC.64 R16, c[0x0][0x398] ;  /* 0x0000e600ff107b82 */ /* 0x000e220000000a00 */
[----:B---3--:R-:W-:Y:S01]  /*0110*/  IMAD R15, R0, UR8, R7 ;  /* 0x00000008000f7c24 */ /* 0x008fe2000f8e0207 */
[----:B------:R-:W3:Y:S01]  /*0120*/  LDCU.64 UR8, c[0x0][0x358] ;  /* 0x00006b00ff0877ac */ /* 0x000ee20008000a00 */
[----:B------:R-:W-:Y:S01]  /*0130*/  ISETP.NE.AND P1, PT, R18, RZ, PT ;  /* 0x000000ff1200720c */ /* 0x000fe20003f25270 */
[----:B-1----:R-:W-:-:S04]  /*0140*/  IMAD R14, R4, UR6, R3 ;  /* 0x00000006040e7c24 */ /* 0x002fc8000f8e0203 */
[----:B------:R-:W1:Y:S01]  /*0150*/  LDC.64 R10, c[0x0][0x388] ;  /* 0x0000e200ff0a7b82 */ /* 0x000e620000000a00 */
[----:B------:R-:W-:Y:S02]  /*0160*/  ISETP.EQ.OR P1, PT, R14, RZ, !P1 ;  /* 0x000000ff0e00720c */ /* 0x000fe40004f22670 */
[----:B--2---:R-:W-:-:S04]  /*0170*/  IADD3 R9, P2, PT, R12, -0x1, RZ ;  /* 0xffffffff0c097810 */ /* 0x004fc80007f5e0ff */
[----:B------:R-:W-:Y:S02]  /*0180*/  ISETP.LE.U32.AND P0, PT, R9, R14, PT ;  /* 0x0000000e0900720c */ /* 0x000fe40003f03070 */
[----:B------:R-:W-:-:S04]  /*0190*/  IADD3.X R6, PT, PT, R13, -0x1, RZ, P2, !PT ;  /* 0xffffffff0d067810 */ /* 0x000fc800017fe4ff */
[----:B------:R-:W-:-:S13]  /*01a0*/  ISETP.LE.U32.OR.EX P1, PT, R6, RZ, P1, P0 ;  /* 0x000000ff0600720c */ /* 0x000fda0000f23500 */
[----:B0-----:R-:W-:-:S04]  /*01b0*/  @!P1 IADD3 R9, P0, PT, R16, -0x1, RZ ;  /* 0xffffffff10099810 */ /* 0x001fc80007f1e0ff */
[----:B------:R-:W-:Y:S01]  /*01c0*/  @!P1 ISETP.GT.U32.AND P2, PT, R9, R18, PT ;  /* 0x000000120900920c */ /* 0x000fe20003f44070 */
[----:B------:R-:W-:Y:S01]  /*01d0*/  IMAD.WIDE.U32 R18, R15, R16, R18 ;  /* 0x000000100f127225 */ /* 0x000fe200078e0012 */
[----:B------:R-:W-:Y:S01]  /*01e0*/  @!P1 IADD3.X R6, PT, PT, R17, -0x1, RZ, P0, !PT ;  /* 0xffffffff11069810 */ /* 0x000fe200007fe4ff */
[----:B------:R-:W0:Y:S01]  /*01f0*/  LDC.64 R8, c[0x0][0x380] ;  /* 0x0000e000ff087b82 */ /* 0x000e220000000a00 */
[----:B------:R-:W-:Y:S02]  /*0200*/  PLOP3.LUT P0, PT, PT, PT, PT, 0x8, 0x80 ;  /* 0x000000000080781c */ /* 0x000fe40003f0e170 */
[----:B------:R-:W-:Y:S01]  /*0210*/  @!P1 ISETP.GT.U32.AND.EX P0, PT, R6, RZ, PT, P2 ;  /* 0x000000ff0600920c */ /* 0x000fe20003f04120 */
[----:B------:R-:W-:Y:S01]  /*0220*/  IMAD.U32 R6, RZ, RZ, UR5 ;  /* 0x00000005ff067e24 */ /* 0x000fe2000f8e00ff */
[C---:B------:R-:W-:Y:S02]  /*0230*/  ISETP.GE.U32.AND P1, PT, R15.reuse, UR4, PT ;  /* 0x000000040f007c0c */ /* 0x040fe4000bf26070 */
[C---:B------:R-:W-:Y:S01]  /*0240*/  ISETP.EQ.OR P0, PT, R15.reuse, RZ, !P0 ;  /* 0x000000ff0f00720c */ /* 0x040fe20004702670 */
[----:B------:R-:W-:-:S03]  /*0250*/  IMAD R15, R15, R17, R19 ;  /* 0x000000110f0f7224 */ /* 0x000fc600078e0213 */
[----:B------:R-:W-:Y:S01]  /*0260*/  ISETP.LE.U32.OR.EX P0, PT, R6, RZ, P0, P1 ;  /* 0x000000ff0600720c */ /* 0x000fe20000703510 */
[-C--:B------:R-:W-:Y:S02]  /*0270*/  IMAD R6, R15, R12.reuse, RZ ;  /* 0x0000000c0f067224 */ /* 0x080fe400078e02ff */
[----:B------:R-:W-:Y:S02]  /*0280*/  IMAD.MOV.U32 R15, RZ, RZ, RZ ;  /* 0x000000ffff0f7224 */ /* 0x000fe400078e00ff */
[C---:B------:R-:W-:Y:S02]  /*0290*/  IMAD R13, R18.reuse, R13, R6 ;  /* 0x0000000d120d7224 */ /* 0x040fe400078e0206 */
[----:B------:R-:W-:-:S04]  /*02a0*/  IMAD.WIDE.U32 R14, R18, R12, R14 ;  /* 0x0000000c120e7225 */ /* 0x000fc800078e000e */
[----:B------:R-:W-:Y:S02]  /*02b0*/  IMAD.IADD R15, R15, 0x1, R13 ;  /* 0x000000010f0f7824 */ /* 0x000fe400078e020d */
[----:B------:R-:W-:-:S03]  /*02c0*/  @!P0 IMAD.SHL.U32 R13, R14, 0x8, RZ ;  /* 0x000000080e0d8824 */ /* 0x000fc600078e00ff */
[----:B------:R-:W-:Y:S02]  /*02d0*/  @!P0 SHF.L.U64.HI R14, R14, 0x3, R15 ;  /* 0x000000030e0e8819 */ /* 0x000fe4000001020f */
[C---:B-1----:R-:W-:Y:S02]  /*02e0*/  @!P0 IADD3 R12, P1, PT, R13.reuse, R10, RZ ;  /* 0x0000000a0d0c8210 */ /* 0x042fe40007f3e0ff */
[----:B0-----:R-:W-:-:S03]  /*02f0*/  @!P0 IADD3 R10, P2, PT, R13, R8, RZ ;  /* 0x000000080d0a8210 */ /* 0x001fc60007f5e0ff */
[C---:B------:R-:W-:Y:S02]  /*0300*/  @!P0 IMAD.X R13, R14.reuse, 0x1, R11, P1 ;  /* 0x000000010e0d8824 */ /* 0x040fe400008e060b */
[----:B------:R-:W-:-:S03]  /*0310*/  @!P0 IMAD.X R11, R14, 0x1, R9, P2 ;  /* 0x000000010e0b8824 */ /* 0x000fc600010e0609 */
[----:B---3--:R-:W2:Y:S04]  /*0320*/  @!P0 LDG.E.64.CONSTANT R8, desc[UR8][R12.64] ;  /* 0x000000080c088981 */ /* 0x008ea8000c1e9b00 */
[----:B------:R-:W2:Y:S01]  /*0330*/  @!P0 LDG.E.64.CONSTANT R10, desc[UR8][R10.64] ;  /* 0x000000080a0a8981 */ /* 0x000ea2000c1e9b00 */
[----:B------:R-:W0:Y:S01]  /*0340*/  S2UR UR5, SR_CgaCtaId ;  /* 0x00000000000579c3 */ /* 0x000e220000008800 */
[----:B------:R-:W-:Y:S01]  /*0350*/  IMAD R2, R5, R7, R2 ;  /* 0x0000000705027224 */ /* 0x000fe200078e0202 */
[----:B------:R-:W-:-:S03]  /*0360*/  UMOV UR4, 0x400 ;  /* 0x0000040000047882 */ /* 0x000fc60000000000 */
[----:B------:R-:W-:Y:S01]  /*0370*/  IMAD R2, R2, R4, R3 ;  /* 0x0000000402027224 */ /* 0x000fe200078e0203 */
[----:B------:R-:W-:-:S04]  /*0380*/  CS2R R4, SRZ ;  /* 0x0000000000047805 */ /* 0x000fc8000001ff00 */
[C---:B------:R-:W-:Y:S02]  /*0390*/  ISETP.GT.U32.AND P1, PT, R2.reuse, 0x3f, PT ;  /* 0x0000003f0200780c */ /* 0x040fe40003f24070 */
[----:B------:R-:W-:Y:S01]  /*03a0*/  ISETP.GT.U32.AND P2, PT, R2, 0x1f, PT ;  /* 0x0000001f0200780c */ /* 0x000fe20003f44070 */
[----:B0-----:R-:W-:-:S06]  /*03b0*/  ULEA UR4, UR5, UR4, 0x18 ;  /* 0x0000000405047291 */ /* 0x001fcc000f8ec0ff */
[----:B------:R-:W-:Y:S01]  /*03c0*/  LEA R3, R2, UR4, 0x3 ;  /* 0x0000000402037c11 */ /* 0x000fe2000f8e18ff */
[----:B--2---:R-:W-:Y:S01]  /*03d0*/  @!P0 DADD R8, R8, -R10 ;  /* 0x0000000008088229 */ /* 0x004fe2000000080a */
[----:B------:R-:W0:Y:S07]  /*03e0*/  LDC R11, c[0x0][0x370] ;  /* 0x0000dc00ff0b7b82 */ /* 0x000e2e0000000800 */
[----:B------:R-:W-:Y:S01]  /*03f0*/  @!P0 DADD R4, -RZ, |R8| ;  /* 0x00000000ff048229 */ /* 0x000fe20000000508 */
[----:B------:R-:W1:Y:S06]  /*0400*/  LDC R13, c[0x0][0x374] ;  /* 0x0000dd00ff0d7b82 */ /* 0x000e6c0000000800 */
[----:B------:R-:W-:Y:S02]  /*0410*/  STS.64 [R3], R4 ;  /* 0x0000000403007388 */ /* 0x000fe40000000a00 */
[----:B------:R-:W-:Y:S01]  /*0420*/  BAR.SYNC.DEFER_BLOCKING 0x0 ;  /* 0x0000000000007b1d */ /* 0x000fe20000010000 */
[----:B-1----:R-:W-:-:S04]  /*0430*/  IMAD R0, R0, R13, UR7 ;  /* 0x0000000700007e24 */ /* 0x002fc8000f8e020d */
[----:B0-----:R-:W-:Y:S01]  /*0440*/  IMAD R0, R0, R11, UR6 ;  /* 0x0000000600007e24 */ /* 0x001fe2000f8e020b */
[----:B------:R-:W-:Y:S04]  /*0450*/  @!P1 LDS.64 R6, [R3] ;  /* 0x0000000003069984 */ /* 0x000fe80000000a00 */
[----:B------:R-:W0:Y:S02]  /*0460*/  @!P1 LDS.64 R8, [R3+0x200] ;  /* 0x0002000003089984 */ /* 0x000e240000000a00 */
[----:B0-----:R-:W-:-:S06]  /*0470*/  @!P1 DSETP.GT.AND P0, PT, R6, R8, PT ;  /* 0x000000080600922a */ /* 0x001fcc0003f04000 */
[----:B------:R-:W-:Y:S02]  /*0480*/  @!P1 FSEL R6, R6, R8, P0 ;  /* 0x0000000806069208 */ /* 0x000fe40000000000 */
[----:B------:R-:W-:-:S05]  /*0490*/  @!P1 FSEL R7, R7, R9, P0 ;  /* 0x0000000907079208 */ /* 0x000fca0000000000 */
[----:B------:R0:W-:Y:S01]  /*04a0*/  @!P1 STS.64 [R3], R6 ;  /* 0x0000000603009388 */ /* 0x0001e20000000a00 */
[----:B------:R-:W-:Y:S06]  /*04b0*/  BAR.SYNC.DEFER_BLOCKING 0x0 ;  /* 0x0000000000007b1d */ /* 0x000fec0000010000 */
[----:B------:R-:W-:Y:S05]  /*04c0*/  @P2 EXIT ;  /* 0x000000000000294d */ /* 0x000fea0003800000 */
[----:B------:R-:W-:Y:S04]  /*04d0*/  LDS.64 R4, [R3] ;  /* 0x0000000003047984 */ /* 0x000fe80000000a00 */
[----:B0-----:R-:W0:Y:S02]  /*04e0*/  LDS.64 R6, [R3+0x100] ;  /* 0x0001000003067984 */ /* 0x001e240000000a00 */
[----:B0-----:R-:W-:-:S14]  /*04f0*/  DSETP.GT.AND P0, PT, R4, R6, PT ;  /* 0x000000060400722a */ /* 0x001fdc0003f04000 */
[----:B------:R-:W-:Y:S04]  /*0500*/  @P0 LDS.64 R4, [R3] ;  /* 0x0000000003040984 */ /* 0x000fe80000000a00 */
[----:B------:R-:W0:Y:S04]  /*0510*/  @!P0 LDS.64 R4, [R3+0x100] ;  /* 0x0001000003048984 */ /* 0x000e280000000a00 */
[----:B0-----:R-:W-:Y:S04]  /*0520*/  STS.64 [R3], R4 ;  /* 0x0000000403007388 */ /* 0x001fe80000000a00 */
[----:B------:R-:W-:Y:S04]  /*0530*/  LDS.64 R6, [R3] ;  /* 0x0000000003067984 */ /* 0x000fe80000000a00 */
[----:B------:R-:W0:Y:S02]  /*0540*/  LDS.64 R8, [R3+0x80] ;  /* 0x0000800003087984 */ /* 0x000e240000000a00 */
        /* <DEDUP_REMOVED lines=26> */
[----:B------:R-:W0:Y:S01]  /*06f0*/  @!P0 LDS.64 R8, [R3+0x8] ;  /* 0x0000080003088984 */ /* 0x000e220000000a00 */
[----:B------:R-:W-:-:S03]  /*0700*/  ISETP.NE.AND P0, PT, R2, RZ, PT ;  /* 0x000000ff0200720c */ /* 0x000fc60003f05270 */
[----:B0-----:R0:W-:Y:S10]  /*0710*/  STS.64 [R3], R8 ;  /* 0x0000000803007388 */ /* 0x0011f40000000a00 */
[----:B------:R-:W-:Y:S05]  /*0720*/  @P0 EXIT ;  /* 0x000000000000094d */ /* 0x000fea0003800000 */
[----:B0-----:R-:W0:Y:S01]  /*0730*/  LDS.64 R2, [UR4] ;  /* 0x00000004ff027984 */ /* 0x001e220008000a00 */
[----:B------:R-:W1:Y:S02]  /*0740*/  LDC.64 R4, c[0x0][0x3a8] ;  /* 0x0000ea00ff047b82 */ /* 0x000e640000000a00 */
[----:B-1----:R-:W-:-:S05]  /*0750*/  IMAD.WIDE.U32 R4, R0, 0x8, R4 ;  /* 0x0000000800047825 */ /* 0x002fca00078e0004 */
[----:B0-----:R-:W-:Y:S01]  /*0760*/  STG.E.64 desc[UR8][R4.64], R2 ;  /* 0x0000000204007986 */ /* 0x001fe2000c101b08 */
[----:B------:R-:W-:Y:S05]  /*0770*/  EXIT ;  /* 0x000000000000794d */ /* 0x000fea0003800000 */
.L_x_702:
        /* <DEDUP_REMOVED lines=16> */
.L_x_720:


//--------------------- .text._Z6updatePKdPdmmm   --------------------------
	.section	.text._Z6updatePKdPdmmm,"ax",@progbits
	.align	128
        .global         _Z6updatePKdPdmmm
        .type           _Z6updatePKdPdmmm,@function
        .size           _Z6updatePKdPdmmm,(.L_x_710 - _Z6updatePKdPdmmm)
        .other          _Z6updatePKdPdmmm,@"STO_CUDA_ENTRY STV_DEFAULT"
_Z6updatePKdPdmmm:
.text._Z6updatePKdPdmmm:
[----:B------:R-:W-:Y:S01]  /*0000*/  LDC R1, c[0x0][0x37c] ;  /* 0x0000df00ff017b82 */ /* 0x000fe20000000800 */
[----:B------:R-:W0:Y:S07]  /*0010*/  S2R R7, SR_TID.Y ;  /* 0x0000000000077919 */ /* 0x000e2e0000002200 */
[----:B------:R-:W1:Y:S01]  /*0020*/  LDC R2, c[0x0][0x360] ;  /* 0x0000d800ff027b82 */ /* 0x000e620000000800 */
[----:B------:R-:W1:Y:S07]  /*0030*/  S2R R3, SR_TID.X ;  /* 0x0000000000037919 */ /* 0x000e6e0000002100 */
[----:B------:R-:W0:Y:S08]  /*0040*/  S2UR UR5, SR_CTAID.Y ;  /* 0x00000000000579c3 */ /* 0x000e300000002600 */
[----:B------:R-:W0:Y:S08]  /*0050*/  LDC R6, c[0x0][0x364] ;  /* 0x0000d900ff067b82 */ /* 0x000e300000000800 */
[----:B------:R-:W1:Y:S08]  /*0060*/  S2UR UR4, SR_CTAID.X ;  /* 0x00000000000479c3 */ /* 0x000e700000002500 */
[----:B------:R-:W2:Y:S01]  /*0070*/  LDC.64 R4, c[0x0][0x390] ;  /* 0x0000e400ff047b82 */ /* 0x000ea20000000a00 */
[----:B0-----:R-:W-:-:S07]  /*0080*/  IMAD R6, R6, UR5, R7 ;  /* 0x0000000506067c24 */ /* 0x001fce000f8e0207 */
[----:B------:R-:W0:Y:S01]  /*0090*/  S2UR UR6, SR_CTAID.Z ;  /* 0x00000000000679c3 */ /* 0x000e220000002700 */
[----:B------:R-:W-:Y:S01]  /*00a0*/  ISETP.NE.AND P0, PT, R6, RZ, PT ;  /* 0x000000ff0600720c */ /* 0x000fe20003f05270 */
[----:B-1----:R-:W-:Y:S01]  /*00b0*/  IMAD R2, R2, UR4, R3 ;  /* 0x0000000402027c24 */ /* 0x002fe2000f8e0203 */
[----:B------:R-:W1:Y:S04]  /*00c0*/  LDCU.64 UR4, c[0x0][0x3a0] ;  /* 0x00007400ff0477ac */ /* 0x000e680008000a00 */
[----:B------:R-:W-:Y:S02]  /*00d0*/  ISETP.EQ.OR P0, PT, R2, RZ, !P0 ;  /* 0x000000ff0200720c */ /* 0x000fe40004702670 */
[----:B--2---:R-:W-:-:S04]  /*00e0*/  IADD3 R9, P2, PT, R4, -0x1, RZ ;  /* 0xffffffff04097810 */ /* 0x004fc80007f5e0ff */
[----:B------:R-:W-:Y:S02]  /*00f0*/  ISETP.LE.U32.AND P1, PT, R9, R2, PT ;  /* 0x000000020900720c */ /* 0x000fe40003f23070 */
[----:B------:R-:W-:Y:S01]  /*0100*/  IADD3.X R0, PT, PT, R5, -0x1, RZ, P2, !PT ;  /* 0xffffffff05007810 */ /* 0x000fe200017fe4ff */
[----:B------:R-:W0:Y:S03]  /*0110*/  LDC R9, c[0x0][0x368] ;  /* 0x0000da00ff097b82 */ /* 0x000e260000000800 */
[----:B------:R-:W-:Y:S01]  /*0120*/  ISETP.LE.U32.OR.EX P1, PT, R0, RZ, P0, P1 ;  /* 0x000000ff0000720c */ /* 0x000fe20000723510 */
[----:B-1----:R-:W-:Y:S01]  /*0130*/  UIADD3 UR4, UP0, UPT, UR4, -0x1, URZ ;  /* 0xffffffff04047890 */ /* 0x002fe2000ff1e0ff */
[----:B------:R-:W0:Y:S03]  /*0140*/  S2R R0, SR_TID.Z ;  /* 0x0000000000007919 */ /* 0x000e260000002300 */
[----:B------:R-:W-:-:S08]  /*0150*/  UIADD3.X UR5, UPT, UPT, UR5, -0x1, URZ, UP0, !UPT ;  /* 0xffffffff05057890 */ /* 0x000fd000087fe4ff */
[----:B------:R-:W1:Y:S01]  /*0160*/  @!P1 LDC.64 R12, c[0x0][0x398] ;  /* 0x0000e600ff0c9b82 */ /* 0x000e620000000a00 */
[----:B0-----:R-:W-:Y:S02]  /*0170*/  IMAD R9, R9, UR6, R0 ;  /* 0x0000000609097c24 */ /* 0x001fe4000f8e0200 */
[----:B------:R-:W-:Y:S01]  /*0180*/  IMAD.U32 R0, RZ, RZ, UR5 ;  /* 0x00000005ff007e24 */ /* 0x000fe2000f8e00ff */
[----:B-1----:R-:W-:-:S04]  /*0190*/  @!P1 IADD3 R11, P0, PT, R12, -0x1, RZ ;  /* 0xffffffff0c0b9810 */ /* 0x002fc80007f1e0ff */
[----:B------:R-:W-:Y:S02]  /*01a0*/  @!P1 ISETP.GT.U32.AND P2, PT, R11, R6, PT ;  /* 0x000000060b00920c */ /* 0x000fe40003f44070 */
[----:B------:R-:W-:Y:S02]  /*01b0*/  @!P1 IADD3.X R8, PT, PT, R13, -0x1, RZ, P0, !PT ;  /* 0xffffffff0d089810 */ /* 0x000fe400007fe4ff */
[----:B------:R-:W-:Y:S02]  /*01c0*/  PLOP3.LUT P0, PT, PT, PT, PT, 0x80, 0x8 ;  /* 0x000000000008781c */ /* 0x000fe40003f0f070 */
[----:B------:R-:W-:-:S04]  /*01d0*/  @!P1 ISETP.GT.U32.AND.EX P2, PT, R8, RZ, PT, P2 ;  /* 0x000000ff0800920c */ /* 0x000fc80003f44120 */
[----:B------:R-:W-:Y:S02]  /*01e0*/  @!P1 PLOP3.LUT P0, PT, P2, PT, PT, 0x8, 0x80 ;  /* 0x000000000080981c */ /* 0x000fe4000170e170 */
[C---:B------:R-:W-:Y:S02]  /*01f0*/  ISETP.GE.U32.AND P1, PT, R9.reuse, UR4, PT ;  /* 0x0000000409007c0c */ /* 0x040fe4000bf26070 */
[----:B------:R-:W-:-:S04]  /*0200*/  ISETP.EQ.OR P0, PT, R9, RZ, P0 ;  /* 0x000000ff0900720c */ /* 0x000fc80000702670 */
[----:B------:R-:W-:-:S13]  /*0210*/  ISETP.LE.U32.OR.EX P0, PT, R0, RZ, P0, P1 ;  /* 0x000000ff0000720c */ /* 0x000fda0000703510 */
[----:B------:R-:W-:Y:S05]  /*0220*/  @P0 EXIT ;  /* 0x000000000000094d */ /* 0x000fea0003800000 */
[----:B------:R-:W0:Y:S01]  /*0230*/  LDCU.64 UR8, c[0x0][0x398] ;  /* 0x00007300ff0877ac */ /* 0x000e220008000a00 */
[----:B------:R-:W-:Y:S02]  /*0240*/  IMAD.MOV.U32 R7, RZ, RZ, RZ ;  /* 0x000000ffff077224 */ /* 0x000fe400078e00ff */
[----:B------:R-:W-:Y:S01]  /*0250*/  IMAD.MOV.U32 R3, RZ, RZ, RZ ;  /* 0x000000ffff037224 */ /* 0x000fe200078e00ff */
[----:B------:R-:W1:Y:S01]  /*0260*/  LDCU.64 UR6, c[0x0][0x380] ;  /* 0x00007000ff0677ac */ /* 0x000e620008000a00 */
[----:B------:R-:W2:Y:S01]  /*0270*/  LDCU.64 UR4, c[0x0][0x358] ;  /* 0x00006b00ff0477ac */ /* 0x000ea20008000a00 */
[----:B0-----:R-:W-:-:S04]  /*0280*/  IMAD.WIDE.U32 R6, R9, UR8, R6 ;  /* 0x0000000809067c25 */ /* 0x001fc8000f8e0006 */
[----:B------:R-:W-:Y:S02]  /*0290*/  IMAD R9, R9, UR9, R7 ;  /* 0x0000000909097c24 */ /* 0x000fe4000f8e0207 */
[----:B------:R-:W-:-:S04]  /*02a0*/  IMAD.WIDE.U32 R2, R6, R4, R2 ;  /* 0x0000000406027225 */ /* 0x000fc800078e0002 */
[-C--:B------:R-:W-:Y:S02]  /*02b0*/  IMAD R9, R9, R4.reuse, RZ ;  /* 0x0000000409097224 */ /* 0x080fe400078e02ff */
[----:B------:R-:W-:Y:S02]  /*02c0*/  IMAD R12, R4, UR9, RZ ;  /* 0x00000009040c7c24 */ /* 0x000fe4000f8e02ff */
[----:B------:R-:W-:Y:S01]  /*02d0*/  IMAD R7, R6, R5, R9 ;  /* 0x0000000506077224 */ /* 0x000fe200078e0209 */
[C---:B------:R-:W-:Y:S01]  /*02e0*/  IADD3 R6, P1, PT, R2.reuse, -R4, RZ ;  /* 0x8000000402067210 */ /* 0x040fe20007f3e0ff */
[----:B------:R-:W-:Y:S02]  /*02f0*/  IMAD.SHL.U32 R0, R2, 0x8, RZ ;  /* 0x0000000802007824 */ /* 0x000fe400078e00ff */
[----:B------:R-:W-:Y:S02]  /*0300*/  IMAD.IADD R10, R3, 0x1, R7 ;  /* 0x00000001030a7824 */ /* 0x000fe400078e0207 */
[----:B------:R-:W-:Y:S01]  /*0310*/  IMAD.WIDE.U32 R8, R4, UR8, RZ ;  /* 0x0000000804087c25 */ /* 0x000fe2000f8e00ff */
[----:B-1----:R-:W-:-:S02]  /*0320*/  IADD3 R18, P2, PT, R0, UR6, RZ ;  /* 0x0000000600127c10 */ /* 0x002fc4000ff5e0ff */
[----:B------:R-:W-:Y:S01]  /*0330*/  SHF.L.U64.HI R16, R2, 0x3, R10 ;  /* 0x0000000302107819 */ /* 0x000fe2000001020a */
[----:B------:R-:W-:Y:S01]  /*0340*/  IMAD R7, R5, UR8, R12 ;  /* 0x0000000805077c24 */ /* 0x000fe2000f8e020c */
[----:B------:R-:W-:Y:S01]  /*0350*/  LEA R12, P0, R6, UR6, 0x3 ;  /* 0x00000006060c7c11 */ /* 0x000fe2000f8018ff */
[----:B------:R-:W-:Y:S01]  /*0360*/  IMAD.X R3, R10, 0x1, ~R5, P1 ;  /* 0x000000010a037824 */ /* 0x000fe200008e0e05 */
[----:B------:R-:W-:Y:S01]  /*0370*/  IADD3 R2, P1, PT, R2, -R8, RZ ;  /* 0x8000000802027210 */ /* 0x000fe20007f3e0ff */
[----:B------:R-:W-:Y:S01]  /*0380*/  IMAD.IADD R9, R9, 0x1, R7 ;  /* 0x0000000109097824 */ /* 0x000fe200078e0207 */
[----:B------:R-:W-:Y:S02]  /*0390*/  IADD3.X R19, PT, PT, R16, UR7, RZ, P2, !PT ;  /* 0x0000000710137c10 */ /* 0x000fe400097fe4ff */
[----:B------:R-:W-:Y:S01]  /*03a0*/  LEA.HI.X R13, R6, UR7, R3, 0x3, P0 ;  /* 0x00000007060d7c11 */ /* 0x000fe200080f1c03 */
[----:B------:R-:W-:Y:S01]  /*03b0*/  IMAD.X R3, R10, 0x1, ~R9, P1 ;  /* 0x000000010a037824 */ /* 0x000fe200008e0e09 */
[C---:B------:R-:W-:Y:S01]  /*03c0*/  LEA R6, P0, R2.reuse, UR6, 0x3 ;  /* 0x0000000602067c11 */ /* 0x040fe2000f8018ff */
[----:B--2---:R-:W2:Y:S04]  /*03d0*/  LDG.E.64.CONSTANT R10, desc[UR4][R18.64+-0x8] ;  /* 0xfffff804120a7981 */ /* 0x004ea8000c1e9b00 */
[----:B------:R-:W2:Y:S01]  /*03e0*/  LDG.E.64.CONSTANT R12, desc[UR4][R12.64] ;  /* 0x000000040c0c7981 */ /* 0x000ea2000c1e9b00 */
[----:B------:R-:W-:-:S03]  /*03f0*/  LEA.HI.X R7, R2, UR7, R3, 0x3, P0 ;  /* 0x0000000702077c11 */ /* 0x000fc600080f1c03 */
[----:B------:R-:W3:Y:S04]  /*0400*/  LDG.E.64.CONSTANT R2, desc[UR4][R18.64+0x8] ;  /* 0x0000080412027981 */ /* 0x000ee8000c1e9b00 */
[----:B------:R-:W4:Y:S01]  /*0410*/  LDG.E.64.CONSTANT R6, desc[UR4][R6.64] ;  /* 0x0000000406067981 */ /* 0x000f22000c1e9b00 */
[----:B------:R-:W-:-:S04]  /*0420*/  LEA R24, P0, R4, R18, 0x3 ;  /* 0x0000001204187211 */ /* 0x000fc800078018ff */
[----:B------:R-:W-:Y:S02]  /*0430*/  LEA.HI.X R25, R4, R19, R5, 0x3, P0 ;  /* 0x0000001304197211 */ /* 0x000fe400000f1c05 */
[----:B------:R-:W-:-:S03]  /*0440*/  LEA R26, P0, R8, R18, 0x3 ;  /* 0x00000012081a7211 */ /* 0x000fc600078018ff */
[----:B------:R-:W5:Y:S01]  /*0450*/  LDG.E.64.CONSTANT R4, desc[UR4][R24.64] ;  /* 0x0000000418047981 */ /* 0x000f62000c1e9b00 */
[----:B------:R-:W-:-:S05]  /*0460*/  LEA.HI.X R27, R8, R19, R9, 0x3, P0 ;  /* 0x00000013081b7211 */ /* 0x000fca00000f1c09 */
[----:B------:R-:W5:Y:S01]  /*0470*/  LDG.E.64.CONSTANT R8, desc[UR4][R26.64] ;  /* 0x000000041a087981 */ /* 0x000f62000c1e9b00 */
[----:B------:R-:W0:Y:S01]  /*0480*/  MUFU.RCP64H R21, 6 ;  /* 0x4018000000157908 */ /* 0x000e220000001800 */
[----:B------:R-:W-:Y:S02]  /*0490*/  IMAD.MOV.U32 R14, RZ, RZ, 0x0 ;  /* 0x00000000ff0e7424 */ /* 0x000fe400078e00ff */
[----:B------:R-:W-:Y:S02]  /*04a0*/  IMAD.MOV.U32 R15, RZ, RZ, 0x40180000 ;  /* 0x40180000ff0f7424 */ /* 0x000fe400078e00ff */
[----:B------:R-:W-:-:S06]  /*04b0*/  IMAD.MOV.U32 R20, RZ, RZ, 0x1 ;  /* 0x00000001ff147424 */ /* 0x000fcc00078e00ff */
[----:B0-----:R-:W-:-:S08]  /*04c0*/  DFMA R22, R20, -R14, 1 ;  /* 0x3ff000001416742b */ /* 0x001fd0000000080e */
[----:B------:R-:W-:-:S08]  /*04d0*/  DFMA R22, R22, R22, R22 ;  /* 0x000000161616722b */ /* 0x000fd00000000016 */
[----:B------:R-:W-:-:S08]  /*04e0*/  DFMA R22, R20, R22, R20 ;  /* 0x000000161416722b */ /* 0x000fd00000000014 */
[----:B------:R-:W-:-:S08]  /*04f0*/  DFMA R14, R22, -R14, 1 ;  /* 0x3ff00000160e742b */ /* 0x000fd0000000080e */
[----:B------:R-:W-:Y:S01]  /*0500*/  DFMA R14, R22, R14, R22 ;  /* 0x0000000e160e722b */ /* 0x000fe20000000016 */
[----:B------:R-:W-:Y:S01]  /*0510*/  BSSY.RECONVERGENT B0, `(.L_x_703) ;  /* 0x000000f000007945 */ /* 0x000fe20003800200 */
[----:B--2---:R-:W-:-:S08]  /*0520*/  DADD R10, R10, R12 ;  /* 0x000000000a0a7229 */ /* 0x004fd0000000000c */
[----:B----4-:R-:W-:-:S08]  /*0530*/  DADD R6, R10, R6 ;  /* 0x000000000a067229 */ /* 0x010fd00000000006 */
[----:B---3--:R-:W-:-:S08]  /*0540*/  DADD R2, R6, R2 ;  /* 0x0000000006027229 */ /* 0x008fd00000000002 */
[----:B-----5:R-:W-:-:S08]  /*0550*/  DADD R2, R2, R4 ;  /* 0x0000000002027229 */ /* 0x020fd00000000004 */
[----:B------:R-:W-:-:S08]  /*0560*/  DADD R8, R2, R8 ;  /* 0x0000000002087229 */ /* 0x000fd00000000008 */
[----:B------:R-:W-:-:S08]  /*0570*/  DMUL R2, R8, R14 ;  /* 0x0000000e08027228 */ /* 0x000fd00000000000 */
[----:B------:R-:W-:-:S08]  /*0580*/  DFMA R4, R2, -6, R8 ;  /* 0xc01800000204782b */ /* 0x000fd00000000008 */
[----:B------:R-:W-:Y:S01]  /*0590*/  DFMA R2, R14, R4, R2 ;  /* 0x000000040e02722b */ /* 0x000fe20000000002 */
[----:B------:R-:W-:-:S09]  /*05a0*/  FSETP.GEU.AND P1, PT, |R9|, 6.5827683646048100446e-37, PT ;  /* 0x036000000900780b */ /* 0x000fd20003f2e200 */
[----:B------:R-:W-:-:S05]  /*05b0*/  FFMA R4, RZ, 2.375, R3 ;  /* 0x40180000ff047823 */ /* 0x000fca0000000003 */
[----:B------:R-:W-:-:S13]  /*05c0*/  FSETP.GT.AND P0, PT, |R4|, 1.469367938527859385e-39, PT ;  /* 0x001000000400780b */ /* 0x000fda0003f04200 */
[----:B------:R-:W-:Y:S05]  /*05d0*/  @P0 BRA P1, `(.L_x_704) ;  /* 0x0000000000080947 */ /* 0x000fea0000800000 */
[----:B------:R-:W-:-:S07]  /*05e0*/  MOV R6, 0x600 ;  /* 0x0000060000067802 */ /* 0x000fce0000000f00 */
[----:B------:R-:W-:Y:S05]  /*05f0*/  CALL.REL.NOINC `($__internal_0_$__cuda_sm20_div_rn_f64_full) ;  /* 0x0000000000187944 */ /* 0x000fea0003c00000 */
.L_x_704:
[----:B------:R-:W-:Y:S05]  /*0600*/  BSYNC.RECONVERGENT B0 ;  /* 0x0000000000007941 */ /* 0x000fea0003800200 */
.L_x_703:
[----:B------:R-:W0:Y:S02]  /*0610*/  LDCU.64 UR6, c[0x0][0x388] ;  /* 0x00007100ff0677ac */ /* 0x000e240008000a00 */
[----:B0-----:R-:W-:-:S04]  /*0620*/  IADD3 R4, P0, PT, R0, UR6, RZ ;  /* 0x0000000600047c10 */ /* 0x001fc8000ff1e0ff */
[----:B------:R-:W-:-:S05]  /*0630*/  IADD3.X R5, PT, PT, R16, UR7, RZ, P0, !PT ;  /* 0x0000000710057c10 */ /* 0x000fca00087fe4ff */
[----:B------:R-:W-:Y:S01]  /*0640*/  STG.E.64 desc[UR4][R4.64], R2 ;  /* 0x0000000204007986 */ /* 0x000fe2000c101b04 */
[----:B------:R-:W-:Y:S05]  /*0650*/  EXIT ;  /* 0x000000000000794d */ /* 0x000fea0003800000 */
        .weak           $__internal_0_$__cuda_sm20_div_rn_f64_full
        .type           $__internal_0_$__cuda_sm20_div_rn_f64_full,@function
        .size           $__internal_0_$__cuda_sm20_div_rn_f64_full,(.L_x_710 - $__internal_0_$__cuda_sm20_div_rn_f64_full)
$__internal_0_$__cuda_sm20_div_rn_f64_full:
[----:B------:R-:W-:Y:S01]  /*0660*/  IMAD.MOV.U32 R3, RZ, RZ, 0x3ff80000 ;  /* 0x3ff80000ff037424 */ /* 0x000fe200078e00ff */
[----:B------:R-:W-:Y:S01]  /*0670*/  BSSY.RECONVERGENT B1, `(.L_x_705) ;  /* 0x000004c000017945 */ /* 0x000fe20003800200 */
[----:B------:R-:W-:Y:S02]  /*0680*/  IMAD.MOV.U32 R2, RZ, RZ, 0x0 ;  /* 0x00000000ff027424 */ /* 0x000fe400078e00ff */
[----:B------:R-:W0:Y:S01]  /*0690*/  MUFU.RCP64H R11, R3 ;  /* 0x00000003000b7308 */ /* 0x000e220000001800 */
[----:B------:R-:W-:Y:S02]  /*06a0*/  IMAD.MOV.U32 R10, RZ, RZ, 0x1 ;  /* 0x00000001ff0a7424 */ /* 0x000fe400078e00ff */
[----:B------:R-:W-:Y:S02]  /*06b0*/  IMAD.MOV.U32 R5, RZ, RZ, R9 ;  /* 0x000000ffff057224 */ /* 0x000fe400078e0009 */
[----:B------:R-:W-:Y:S02]  /*06c0*/  IMAD.MOV.U32 R4, RZ, RZ, R8 ;  /* 0x000000ffff047224 */ /* 0x000fe400078e0008 */
[----:B------:R-:W-:Y:S01]  /*06d0*/  IMAD.MOV.U32 R8, RZ, RZ, 0x1ca00000 ;  /* 0x1ca00000ff087424 */ /* 0x000fe200078e00ff */
[C---:B------:R-:W-:Y:S01]  /*06e0*/  FSETP.GEU.AND P1, PT, |R5|.reuse, 1.469367938527859385e-39, PT ;  /* 0x001000000500780b */ /* 0x040fe20003f2e200 */
[----:B------:R-:W-:Y:S01]  /*06f0*/  IMAD.MOV.U32 R20, RZ, RZ, 0x40100000 ;  /* 0x40100000ff147424 */ /* 0x000fe200078e00ff */
[----:B------:R-:W-:-:S03]  /*0700*/  LOP3.LUT R7, R5, 0x7ff00000, RZ, 0xc0, !PT ;  /* 0x7ff0000005077812 */ /* 0x000fc600078ec0ff */
[----:B------:R-:W-:Y:S01]  /*0710*/  VIADD R21, R20, 0xffffffff ;  /* 0xffffffff14157836 */ /* 0x000fe20000000000 */
[----:B------:R-:W-:Y:S01]  /*0720*/  ISETP.GE.U32.AND P0, PT, R7, 0x40100000, PT ;  /* 0x401000000700780c */ /* 0x000fe20003f06070 */
[----:B------:R-:W-:Y:S01]  /*0730*/  IMAD.MOV.U32 R17, RZ, RZ, R7 ;  /* 0x000000ffff117224 */ /* 0x000fe200078e0007 */
[----:B0-----:R-:W-:-:S08]  /*0740*/  DFMA R12, R10, -R2, 1 ;  /* 0x3ff000000a0c742b */ /* 0x001fd00000000802 */
[----:B------:R-:W-:-:S08]  /*0750*/  DFMA R12, R12, R12, R12 ;  /* 0x0000000c0c0c722b */ /* 0x000fd0000000000c */
[----:B------:R-:W-:Y:S01]  /*0760*/  DFMA R14, R10, R12, R10 ;  /* 0x0000000c0a0e722b */ /* 0x000fe2000000000a */
[----:B------:R-:W-:Y:S01]  /*0770*/  SEL R13, R8, 0x63400000, !P0 ;  /* 0x63400000080d7807 */ /* 0x000fe20004000000 */
[----:B------:R-:W-:-:S03]  /*0780*/  IMAD.MOV.U32 R8, RZ, RZ, R4 ;  /* 0x000000ffff087224 */ /* 0x000fc600078e0004 */
[C-C-:B------:R-:W-:Y:S02]  /*0790*/  @!P1 LOP3.LUT R10, R13.reuse, 0x80000000, R5.reuse, 0xf8, !PT ;  /* 0x800000000d0a9812 */ /* 0x140fe400078ef805 */
[----:B------:R-:W-:Y:S01]  /*07a0*/  LOP3.LUT R9, R13, 0x800fffff, R5, 0xf8, !PT ;  /* 0x800fffff0d097812 */ /* 0x000fe200078ef805 */
[----:B------:R-:W-:Y:S01]  /*07b0*/  DFMA R18, R14, -R2, 1 ;  /* 0x3ff000000e12742b */ /* 0x000fe20000000802 */
[----:B------:R-:W-:Y:S01]  /*07c0*/  @!P1 LOP3.LUT R11, R10, 0x100000, RZ, 0xfc, !PT ;  /* 0x001000000a0b9812 */ /* 0x000fe200078efcff */
[----:B------:R-:W-:-:S06]  /*07d0*/  @!P1 IMAD.MOV.U32 R10, RZ, RZ, RZ ;  /* 0x000000ffff0a9224 */ /* 0x000fcc00078e00ff */
[----:B------:R-:W-:Y:S02]  /*07e0*/  @!P1 DFMA R8, R8, 2, -R10 ;  /* 0x400000000808982b */ /* 0x000fe4000000080a */
[----:B------:R-:W-:-:S08]  /*07f0*/  DFMA R10, R14, R18, R14 ;  /* 0x000000120e0a722b */ /* 0x000fd0000000000e */
[----:B------:R-:W-:Y:S01]  /*0800*/  @!P1 LOP3.LUT R17, R9, 0x7ff00000, RZ, 0xc0, !PT ;  /* 0x7ff0000009119812 */ /* 0x000fe200078ec0ff */
[----:B------:R-:W-:-:S04]  /*0810*/  DMUL R18, R10, R8 ;  /* 0x000000080a127228 */ /* 0x000fc80000000000 */
[----:B------:R-:W-:-:S04]  /*0820*/  VIADD R12, R17, 0xffffffff ;  /* 0xffffffff110c7836 */ /* 0x000fc80000000000 */
[----:B------:R-:W-:Y:S01]  /*0830*/  DFMA R14, R18, -R2, R8 ;  /* 0x80000002120e722b */ /* 0x000fe20000000008 */
[----:B------:R-:W-:-:S04]  /*0840*/  ISETP.GT.U32.AND P0, PT, R12, 0x7feffffe, PT ;  /* 0x7feffffe0c00780c */ /* 0x000fc80003f04070 */
[----:B------:R-:W-:-:S03]  /*0850*/  ISETP.GT.U32.OR P0, PT, R21, 0x7feffffe, P0 ;  /* 0x7feffffe1500780c */ /* 0x000fc60000704470 */
[----:B------:R-:W-:-:S10]  /*0860*/  DFMA R10, R10, R14, R18 ;  /* 0x0000000e0a0a722b */ /* 0x000fd40000000012 */
[----:B------:R-:W-:Y:S05]  /*0870*/  @P0 BRA `(.L_x_706) ;  /* 0x0000000000680947 */ /* 0x000fea0003800000 */
[----:B------:R-:W-:-:S05]  /*0880*/  IMAD.MOV.U32 R4, RZ, RZ, 0x40100000 ;  /* 0x40100000ff047424 */ /* 0x000fca00078e00ff */
[----:B------:R-:W-:-:S04]  /*0890*/  VIADDMNMX R7, R7, -R4, 0xb9600000, !PT ;  /* 0xb960000007077446 */ /* 0x000fc80007800904 */
[----:B------:R-:W-:-:S05]  /*08a0*/  VIMNMX R4, PT, PT, R7, 0x46a00000, PT ;  /* 0x46a0000007047848 */ /* 0x000fca0003fe0100 */
[----:B------:R-:W-:Y:S02]  /*08b0*/  IMAD.IADD R7, R4, 0x1, -R13 ;  /* 0x0000000104077824 */ /* 0x000fe400078e0a0d */
[----:B------:R-:W-:Y:S02]  /*08c0*/  IMAD.MOV.U32 R4, RZ, RZ, RZ ;  /* 0x000000ffff047224 */ /* 0x000fe400078e00ff */
[----:B------:R-:W-:-:S06]  /*08d0*/  VIADD R5, R7, 0x7fe00000 ;  /* 0x7fe0000007057836 */ /* 0x000fcc0000000000 */
[----:B------:R-:W-:-:S10]  /*08e0*/  DMUL R12, R10, R4 ;  /* 0x000000040a0c7228 */ /* 0x000fd40000000000 */
[----:B------:R-:W-:-:S13]  /*08f0*/  FSETP.GTU.AND P0, PT, |R13|, 1.469367938527859385e-39, PT ;  /* 0x001000000d00780b */ /* 0x000fda0003f0c200 */
[----:B------:R-:W-:Y:S05]  /*0900*/  @P0 BRA `(.L_x_707) ;  /* 0x0000000000880947 */ /* 0x000fea0003800000 */
[----:B------:R-:W-:Y:S01]  /*0910*/  DFMA R2, R10, -R2, R8 ;  /* 0x800000020a02722b */ /* 0x000fe20000000008 */
[----:B------:R-:W-:-:S09]  /*0920*/  IMAD.MOV.U32 R4, RZ, RZ, RZ ;  /* 0x000000ffff047224 */ /* 0x000fd200078e00ff */
[C---:B------:R-:W-:Y:S02]  /*0930*/  FSETP.NEU.AND P0, PT, R3.reuse, RZ, PT ;  /* 0x000000ff0300720b */ /* 0x040fe40003f0d000 */
[----:B------:R-:W-:-:S04]  /*0940*/  LOP3.LUT R2, R3, 0x40180000, RZ, 0x3c, !PT ;  /* 0x4018000003027812 */ /* 0x000fc800078e3cff */
[----:B------:R-:W-:-:S04]  /*0950*/  LOP3.LUT R9, R2, 0x80000000, RZ, 0xc0, !PT ;  /* 0x8000000002097812 */ /* 0x000fc800078ec0ff */
[----:B------:R-:W-:-:S03]  /*0960*/  LOP3.LUT R5, R9, R5, RZ, 0xfc, !PT ;  /* 0x0000000509057212 */ /* 0x000fc600078efcff */
[----:B------:R-:W-:Y:S05]  /*0970*/  @!P0 BRA `(.L_x_707) ;  /* 0x00000000006c8947 */ /* 0x000fea0003800000 */
[----:B------:R-:W-:Y:S01]  /*0980*/  IMAD.MOV R3, RZ, RZ, -R7 ;  /* 0x000000ffff037224 */ /* 0x000fe200078e0a07 */
[----:B------:R-:W-:Y:S01]  /*0990*/  DMUL.RP R4, R10, R4 ;  /* 0x000000040a047228 */ /* 0x000fe20000008000 */
[----:B------:R-:W-:Y:S01]  /*09a0*/  IMAD.MOV.U32 R2, RZ, RZ, RZ ;  /* 0x000000ffff027224 */ /* 0x000fe200078e00ff */
[----:B------:R-:W-:-:S05]  /*09b0*/  IADD3 R7, PT, PT, -R7, -0x43300000, RZ ;  /* 0xbcd0000007077810 */ /* 0x000fca0007ffe1ff */
[----:B------:R-:W-:-:S03]  /*09c0*/  DFMA R2, R12, -R2, R10 ;  /* 0x800000020c02722b */ /* 0x000fc6000000000a */
[----:B------:R-:W-:-:S07]  /*09d0*/  LOP3.LUT R9, R5, R9, RZ, 0x3c, !PT ;  /* 0x0000000905097212 */ /* 0x000fce00078e3cff */
[----:B------:R-:W-:-:S04]  /*09e0*/  FSETP.NEU.AND P0, PT, |R3|, R7, PT ;  /* 0x000000070300720b */ /* 0x000fc80003f0d200 */
[----:B------:R-:W-:Y:S02]  /*09f0*/  FSEL R12, R4, R12, !P0 ;  /* 0x0000000c040c7208 */ /* 0x000fe40004000000 */
[----:B------:R-:W-:Y:S01]  /*0a00*/  FSEL R13, R9, R13, !P0 ;  /* 0x0000000d090d7208 */ /* 0x000fe20004000000 */
[----:B------:R-:W-:Y:S06]  /*0a10*/  BRA `(.L_x_707) ;  /* 0x0000000000447947 */ /* 0x000fec0003800000 */
.L_x_706:
[----:B------:R-:W-:-:S14]  /*0a20*/  DSETP.NAN.AND P0, PT, R4, R4, PT ;  /* 0x000000040400722a */ /* 0x000fdc0003f08000 */
[----:B------:R-:W-:Y:S05]  /*0a30*/  @P0 BRA `(.L_x_708) ;  /* 0x0000000000340947 */ /* 0x000fea0003800000 */
[----:B------:R-:W-:Y:S01]  /*0a40*/  ISETP.NE.AND P0, PT, R17, R20, PT ;  /* 0x000000141100720c */ /* 0x000fe20003f05270 */
[----:B------:R-:W-:Y:S02]  /*0a50*/  IMAD.MOV.U32 R12, RZ, RZ, 0x0 ;  /* 0x00000000ff0c7424 */ /* 0x000fe400078e00ff */
[----:B------:R-:W-:-:S10]  /*0a60*/  IMAD.MOV.U32 R13, RZ, RZ, -0x80000 ;  /* 0xfff80000ff0d7424 */ /* 0x000fd400078e00ff */
[----:B------:R-:W-:Y:S05]  /*0a70*/  @!P0 BRA `(.L_x_707) ;  /* 0x00000000002c8947 */ /* 0x000fea0003800000 */
[----:B------:R-:W-:Y:S02]  /*0a80*/  ISETP.NE.AND P0, PT, R17, 0x7ff00000, PT ;  /* 0x7ff000001100780c */ /* 0x000fe40003f05270 */
[----:B------:R-:W-:Y:S02]  /*0a90*/  LOP3.LUT R4, R5, 0x40180000, RZ, 0x3c, !PT ;  /* 0x4018000005047812 */ /* 0x000fe400078e3cff */
[----:B------:R-:W-:Y:S02]  /*0aa0*/  ISETP.EQ.OR P0, PT, R20, RZ, !P0 ;  /* 0x000000ff1400720c */ /* 0x000fe40004702670 */
[----:B------:R-:W-:-:S11]  /*0ab0*/  LOP3.LUT R13, R4, 0x80000000, RZ, 0xc0, !PT ;  /* 0x80000000040d7812 */ /* 0x000fd600078ec0ff */
[----:B------:R-:W-:Y:S01]  /*0ac0*/  @P0 LOP3.LUT R2, R13, 0x7ff00000, RZ, 0xfc, !PT ;  /* 0x7ff000000d020812 */ /* 0x000fe200078efcff */
[----:B------:R-:W-:Y:S02]  /*0ad0*/  @!P0 IMAD.MOV.U32 R12, RZ, RZ, RZ ;  /* 0x000000ffff0c8224 */ /* 0x000fe400078e00ff */
[----:B------:R-:W-:Y:S02]  /*0ae0*/  @P0 IMAD.MOV.U32 R12, RZ, RZ, RZ ;  /* 0x000000ffff0c0224 */ /* 0x000fe400078e00ff */
[----:B------:R-:W-:Y:S01]  /*0af0*/  @P0 IMAD.MOV.U32 R13, RZ, RZ, R2 ;  /* 0x000000ffff0d0224 */ /* 0x000fe200078e0002 */
[----:B------:R-:W-:Y:S06]  /*0b00*/  BRA `(.L_x_707) ;  /* 0x0000000000087947 */ /* 0x000fec0003800000 */
.L_x_708:
[----:B------:R-:W-:Y:S01]  /*0b10*/  LOP3.LUT R13, R5, 0x80000, RZ, 0xfc, !PT ;  /* 0x00080000050d7812 */ /* 0x000fe200078efcff */
[----:B------:R-:W-:-:S07]  /*0b20*/  IMAD.MOV.U32 R12, RZ, RZ, R4 ;  /* 0x000000ffff0c7224 */ /* 0x000fce00078e0004 */
.L_x_707:
[----:B------:R-:W-:Y:S05]  /*0b30*/  BSYNC.RECONVERGENT B1 ;  /* 0x0000000000017941 */ /* 0x000fea0003800200 */
.L_x_705:
[----:B------:R-:W-:Y:S02]  /*0b40*/  IMAD.MOV.U32 R7, RZ, RZ, 0x0 ;  /* 0x00000000ff077424 */ /* 0x000fe400078e00ff */
[----:B------:R-:W-:Y:S02]  /*0b50*/  IMAD.MOV.U32 R2, RZ, RZ, R12 ;  /* 0x000000ffff027224 */ /* 0x000fe400078e000c */
[----:B------:R-:W-:Y:S01]  /*0b60*/  IMAD.MOV.U32 R3, RZ, RZ, R13 ;  /* 0x000000ffff037224 */ /* 0x000fe200078e000d */
[----:B------:R-:W-:Y:S06]  /*0b70*/  RET.REL.NODEC R6 `(_Z6updatePKdPdmmm) ;  /* 0xfffffff406207950 */ /* 0x000fec0003c3ffff */
.L_x_709:
        /* <DEDUP_REMOVED lines=16> */
.L_x_710:


//--------------------- .nv.shared._ZN3cub18CUB_300001_SM_10006detail11EmptyKernelIvEEvv --------------------------
	.section	.nv.shared._ZN3cub18CUB_300001_SM_10006detail11EmptyKernelIvEEvv,"aw",@nobits
	.sectionflags	@""
	.align	16
	.zero		1024


//--------------------- .nv.shared.reserved.0     --------------------------
	.section	.nv.shared.reserved.0,"aw",@nobits
	.weak		__nv_reservedSMEM_offset_0_alias
	.size		__nv_reservedSMEM_offset_0_alias, 0, 64
	.other		__nv_reservedSMEM_offset_0_alias,@"STO_CUDA_RESERVED_SHARED STV_DEFAULT"
__nv_reservedSMEM_offset_0_alias:
	.zero		0
	.zero		64


//--------------------- .nv.global                --------------------------
	.section	.nv.global,"aw",@nobits
.nv.global:
	.type		_ZN34_INTERNAL_310dc767_4_k_cu_70e793426thrust24THRUST_300001_SM_1000_NS12placeholders2_8E,@object
	.size		_ZN34_INTERNAL_310dc767_4_k_cu_70e793426thrust24THRUST_300001_SM_1000_NS12placeholders2_8E,(_ZN34_INTERNAL_310dc767_4_k_cu_70e793424cuda3std3__436_GLOBAL__N__310dc767_4_k_cu_70e793426ignoreE - _ZN34_INTERNAL_310dc767_4_k_cu_70e793426thrust24THRUST_300001_SM_1000_NS12placeholders2_8E)
_ZN34_INTERNAL_310dc767_4_k_cu_70e793426thrust24THRUST_300001_SM_1000_NS12placeholders2_8E:
	.zero		1
	.type		_ZN34_INTERNAL_310dc767_4_k_cu_70e793424cuda3std3__436_GLOBAL__N__310dc767_4_k_cu_70e793426ignoreE,@object
	.size		_ZN34_INTERNAL_310dc767_4_k_cu_70e793424cuda3std3__436_GLOBAL__N__310dc767_4_k_cu_70e793426ignoreE,(_ZN34_INTERNAL_310dc767_4_k_cu_70e793424cuda3std6ranges3__45__cpo4dataE - _ZN34_INTERNAL_310dc767_4_k_cu_70e793424cuda3std3__436_GLOBAL__N__310dc767_4_k_cu_70e793426ignoreE)
_ZN34_INTERNAL_310dc767_4_k_cu_70e793424cuda3std3__436_GLOBAL__N__310dc767_4_k_cu_70e793426ignoreE:
	.zero		1
	.type		_ZN34_INTERNAL_310dc767_4_k_cu_70e793424cuda3std6ranges3__45__cpo4dataE,@object
	.size		_ZN34_INTERNAL_310dc767_4_k_cu_70e793424cuda3std6ranges3__45__cpo4dataE,(_ZN34_INTERNAL_310dc767_4_k_cu_70e793426thrust24THRUST_300001_SM_1000_NS6system3cpp3parE - _ZN34_INTERNAL_310dc767_4_k_cu_70e793424cuda3std6ranges3__45__cpo4dataE)
_ZN34_INTERNAL_310dc767_4_k_cu_70e793424cuda3std6ranges3__45__cpo4dataE:
	.zero		1
	.type		_ZN34_INTERNAL_310dc767_4_k_cu_70e793426thrust24THRUST_300001_SM_1000_NS6system3cpp3parE,@object
	.size		_ZN34_INTERNAL_310dc767_4_k_cu_70e793426thrust24THRUST_300001_SM_1000_NS6system3cpp3parE,(_ZN34_INTERNAL_310dc767_4_k_cu_70e793424cuda3std3__45__cpo5beginE - _ZN34_INTERNAL_310dc767_4_k_cu_70e793426thrust24THRUST_300001_SM_1000_NS6system3cpp3parE)
_ZN34_INTERNAL_310dc767_4_k_cu_70e793426thrust24THRUST_300001_SM_1000_NS6system3cpp3parE:
	.zero		1
	.type		_ZN34_INTERNAL_310dc767_4_k_cu_70e793424cuda3std3__45__cpo5beginE,@object
	.size		_ZN34_INTERNAL_310dc767_4_k_cu_70e793424cuda3std3__45__cpo5beginE,(_ZN34_INTERNAL_310dc767_4_k_cu_70e793424cuda3std6ranges3__45__cpo5beginE - _ZN34_INTERNAL_310dc767_4_k_cu_70e793424cuda3std3__45__cpo5beginE)
_ZN34_INTERNAL_310dc767_4_k_cu_70e793424cuda3std3__45__cpo5beginE:
	.zero		1
	.type		_ZN34_INTERNAL_310dc767_4_k_cu_70e793424cuda3std6ranges3__45__cpo5beginE,@object
	.size		_ZN34_INTERNAL_310dc767_4_k_cu_70e793424cuda3std6ranges3__45__cpo5beginE,(_ZN34_INTERNAL_310dc767_4_k_cu_70e793426thrust24THRUST_300001_SM_1000_NS6deviceE - _ZN34_INTERNAL_310dc767_4_k_cu_70e793424cuda3std6ranges3__45__cpo5beginE)
_ZN34_INTERNAL_310dc767_4_k_cu_70e793424cuda3std6ranges3__45__cpo5beginE:
	.zero		1
	.type		_ZN34_INTERNAL_310dc767_4_k_cu_70e793426thrust24THRUST_300001_SM_1000_NS6deviceE,@object
	.size		_ZN34_INTERNAL_310dc767_4_k_cu_70e793426thrust24THRUST_300001_SM_1000_NS6deviceE,(_ZN34_INTERNAL_310dc767_4_k_cu_70e793424cuda3std3__47nulloptE - _ZN34_INTERNAL_310dc767_4_k_cu_70e793426thrust24THRUST_300001_SM_1000_NS6deviceE)
_ZN34_INTERNAL_310dc767_4_k_cu_70e793426thrust24THRUST_300001_SM_1000_NS6deviceE:
	.zero		1
	.type		_ZN34_INTERNAL_310dc767_4_k_cu_70e793424cuda3std3__47nulloptE,@object
	.size		_ZN34_INTERNAL_310dc767_4_k_cu_70e793424cuda3std3__47nulloptE,(_ZN34_INTERNAL_310dc767_4_k_cu_70e793424cuda3std6ranges3__45__cpo8distanceE - _ZN34_INTERNAL_310dc767_4_k_cu_70e793424cuda3std3__47nulloptE)
_ZN34_INTERNAL_310dc767_4_k_cu_70e793424cuda3std3__47nulloptE:
	.zero		1
	.type		_ZN34_INTERNAL_310dc767_4_k_cu_70e793424cuda3std6ranges3__45__cpo8distanceE,@object
	.size		_ZN34_INTERNAL_310dc767_4_k_cu_70e793424cuda3std6ranges3__45__cpo8distanceE,(_ZN34_INTERNAL_310dc767_4_k_cu_70e793426thrust24THRUST_300001_SM_1000_NS12placeholders2_4E - _ZN34_INTERNAL_310dc767_4_k_cu_70e793424cuda3std6ranges3__45__cpo8distanceE)
_ZN34_INTERNAL_310dc767_4_k_cu_70e793424cuda3std6ranges3__45__cpo8distanceE:
	.zero		1
	.type		_ZN34_INTERNAL_310dc767_4_k_cu_70e793426thrust24THRUST_300001_SM_1000_NS12placeholders2_4E,@object
	.size		_ZN34_INTERNAL_310dc767_4_k_cu_70e793426thrust24THRUST_300001_SM_1000_NS12placeholders2_4E,(_ZN34_INTERNAL_310dc767_4_k_cu_70e793424cuda3std3__45__cpo6rbeginE - _ZN34_INTERNAL_310dc767_4_k_cu_70e793426thrust24THRUST_300001_SM_1000_NS12placeholders2_4E)
_ZN34_INTERNAL_310dc767_4_k_cu_70e793426thrust24THRUST_300001_SM_1000_NS12placeholders2_4E:
	.zero		1
	.type		_ZN34_INTERNAL_310dc767_4_k_cu_70e793424cuda3std3__45__cpo6rbeginE,@object
	.size		_ZN34_INTERNAL_310dc767_4_k_cu_70e793424cuda3std3__45__cpo6rbeginE,(_ZN34_INTERNAL_310dc767_4_k_cu_70e793424cuda3std6ranges3__45__cpo7advanceE - _ZN34_INTERNAL_310dc767_4_k_cu_70e793424cuda3std3__45__cpo6rbeginE)
_ZN34_INTERNAL_310dc767_4_k_cu_70e793424cuda3std3__45__cpo6rbeginE:
	.zero		1
	.type		_ZN34_INTERNAL_310dc767_4_k_cu_70e793424cuda3std6ranges3__45__cpo7advanceE,@object
	.size		_ZN34_INTERNAL_310dc767_4_k_cu_70e793424cuda3std6ranges3__45__cpo7advanceE,(_ZN34_INTERNAL_310dc767_4_k_cu_70e793426thrust24THRUST_300001_SM_1000_NS12placeholders3_10E - _ZN34_INTERNAL_310dc767_4_k_cu_70e793424cuda3std6ranges3__45__cpo7advanceE)
_ZN34_INTERNAL_310dc767_4_k_cu_70e793424cuda3std6ranges3__45__cpo7advanceE:
	.zero		1
	.type		_ZN34_INTERNAL_310dc767_4_k_cu_70e793426thrust24THRUST_300001_SM_1000_NS12placeholders3_10E,@object
	.size		_ZN34_INTERNAL_310dc767_4_k_cu_70e793426thrust24THRUST_300001_SM_1000_NS12placeholders3_10E,(_ZN34_INTERNAL_310dc767_4_k_cu_70e793424cuda3std3__48in_placeE - _ZN34_INTERNAL_310dc767_4_k_cu_70e793426thrust24THRUST_300001_SM_1000_NS12placeholders3_10E)
_ZN34_INTERNAL_310dc767_4_k_cu_70e793426thrust24THRUST_300001_SM_1000_NS12placeholders3_10E:
	.zero		1
	.type		_ZN34_INTERNAL_310dc767_4_k_cu_70e793424cuda3std3__48in_placeE,@object
	.size		_ZN34_INTERNAL_310dc767_4_k_cu_70e793424cuda3std3__48in_placeE,(_ZN34_INTERNAL_310dc767_4_k_cu_70e793424cuda3std6ranges3__45__cpo4sizeE - _ZN34_INTERNAL_310dc767_4_k_cu_70e793424cuda3std3__48in_placeE)
_ZN34_INTERNAL_310dc767_4_k_cu_70e793424cuda3std3__48in_placeE:
	.zero		1
	.type		_ZN34_INTERNAL_310dc767_4_k_cu_70e793424cuda3std6ranges3__45__cpo4sizeE,@object
	.size		_ZN34_INTERNAL_310dc767_4_k_cu_70e793424cuda3std6ranges3__45__cpo4sizeE,(_ZN34_INTERNAL_310dc767_4_k_cu_70e793426thrust24THRUST_300001_SM_1000_NS12placeholders2_2E - _ZN34_INTERNAL_310dc767_4_k_cu_70e793424cuda3std6ranges3__45__cpo4sizeE)
_ZN34_INTERNAL_310dc767_4_k_cu_70e793424cuda3std6ranges3__45__cpo4sizeE:
	.zero		1
	.type		_ZN34_INTERNAL_310dc767_4_k_cu_70e793426thrust24THRUST_300001_SM_1000_NS12placeholders2_2E,@object
	.size		_ZN34_INTERNAL_310dc767_4_k_cu_70e793426thrust24THRUST_300001_SM_1000_NS12placeholders2_2E,(_ZN34_INTERNAL_310dc767_4_k_cu_70e793424cuda3std3__45__cpo6cbeginE - _ZN34_INTERNAL_310dc767_4_k_cu_70e793426thrust24THRUST_300001_SM_1000_NS12placeholders2_2E)
_ZN34_INTERNAL_310dc767_4_k_cu_70e793426thrust24THRUST_300001_SM_1000_NS12placeholders2_2E:
	.zero		1
	.type		_ZN34_INTERNAL_310dc767_4_k_cu_70e793424cuda3std3__45__cpo6cbeginE,@object
	.size		_ZN34_INTERNAL_310dc767_4_k_cu_70e793424cuda3std3__45__cpo6cbeginE,(_ZN34_INTERNAL_310dc767_4_k_cu_70e793424cuda3std6ranges3__45__cpo6cbeginE - _ZN34_INTERNAL_310dc767_4_k_cu_70e793424cuda3std3__45__cpo6cbeginE)
_ZN34_INTERNAL_310dc767_4_k_cu_70e793424cuda3std3__45__cpo6cbeginE:
	.zero		1
	.type		_ZN34_INTERNAL_310dc767_4_k_cu_70e793424cuda3std6ranges3__45__cpo6cbeginE,@object
	.size		_ZN34_INTERNAL_310dc767_4_k_cu_70e793424cuda3std6ranges3__45__cpo6cbeginE,(_ZN34_INTERNAL_310dc767_4_k_cu_70e793426thrust24THRUST_300001_SM_1000_NS12placeholders2_6E - _ZN34_INTERNAL_310dc767_4_k_cu_70e793424cuda3std6ranges3__45__cpo6cbeginE)
_ZN34_INTERNAL_310dc767_4_k_cu_70e793424cuda3std6ranges3__45__cpo6cbeginE:
	.zero		1
	.type		_ZN34_INTERNAL_310dc767_4_k_cu_70e793426thrust24THRUST_300001_SM_1000_NS12placeholders2_6E,@object
	.size		_ZN34_INTERNAL_310dc767_4_k_cu_70e793426thrust24THRUST_300001_SM_1000_NS12placeholders2_6E,(_ZN34_INTERNAL_310dc767_4_k_cu_70e793424cuda3std3__45__cpo7crbeginE - _ZN34_INTERNAL_310dc767_4_k_cu_70e793426thrust24THRUST_300001_SM_1000_NS12placeholders2_6E)
_ZN34_INTERNAL_310dc767_4_k_cu_70e793426thrust24THRUST_300001_SM_1000_NS12placeholders2_6E:
	.zero		1
	.type		_ZN34_INTERNAL_310dc767_4_k_cu_70e793424cuda3std3__45__cpo7crbeginE,@object
	.size		_ZN34_INTERNAL_310dc767_4_k_cu_70e793424cuda3std3__45__cpo7crbeginE,(_ZN34_INTERNAL_310dc767_4_k_cu_70e793424cuda3std6ranges3__45__cpo4nextE - _ZN34_INTERNAL_310dc767_4_k_cu_70e793424cuda3std3__45__cpo7crbeginE)
_ZN34_INTERNAL_310dc767_4_k_cu_70e793424cuda3std3__45__cpo7crbeginE:
	.zero		1
	.type		_ZN34_INTERNAL_310dc767_4_k_cu_70e793424cuda3std6ranges3__45__cpo4nextE,@object
	.size		_ZN34_INTERNAL_310dc767_4_k_cu_70e793424cuda3std6ranges3__45__cpo4nextE,(_ZN34_INTERNAL_310dc767_4_k_cu_70e793424cuda3std6ranges3__45__cpo4swapE - _ZN34_INTERNAL_310dc767_4_k_cu_70e793424cuda3std6ranges3__45__cpo4nextE)
_ZN34_INTERNAL_310dc767_4_k_cu_70e793424cuda3std6ranges3__45__cpo4nextE:
	.zero		1
	.type		_ZN34_INTERNAL_310dc767_4_k_cu_70e793424cuda3std6ranges3__45__cpo4swapE,@object
	.size		_ZN34_INTERNAL_310dc767_4_k_cu_70e793424cuda3std6ranges3__45__cpo4swapE,(_ZN34_INTERNAL_310dc767_4_k_cu_70e793426thrust24THRUST_300001_SM_1000_NS8cuda_cub10par_nosyncE - _ZN34_INTERNAL_310dc767_4_k_cu_70e793424cuda3std6ranges3__45__cpo4swapE)
_ZN34_INTERNAL_310dc767_4_k_cu_70e793424cuda3std6ranges3__45__cpo4swapE:
	.zero		1
	.type		_ZN34_INTERNAL_310dc767_4_k_cu_70e793426thrust24THRUST_300001_SM_1000_NS8cuda_cub10par_nosyncE,@object
	.size		_ZN34_INTERNAL_310dc767_4_k_cu_70e793426thrust24THRUST_300001_SM_1000_NS8cuda_cub10par_nosyncE,(_ZN34_INTERNAL_310dc767_4_k_cu_70e793426thrust24THRUST_300001_SM_1000_NS3seqE - _ZN34_INTERNAL_310dc767_4_k_cu_70e793426thrust24THRUST_300001_SM_1000_NS8cuda_cub10par_nosyncE)
_ZN34_INTERNAL_310dc767_4_k_cu_70e793426thrust24THRUST_300001_SM_1000_NS8cuda_cub10par_nosyncE:
	.zero		1
	.type		_ZN34_INTERNAL_310dc767_4_k_cu_70e793426thrust24THRUST_300001_SM_1000_NS3seqE,@object
	.size		_ZN34_INTERNAL_310dc767_4_k_cu_70e793426thrust24THRUST_300001_SM_1000_NS3seqE,(_ZN34_INTERNAL_310dc767_4_k_cu_70e793424cuda3std3__420unreachable_sentinelE - _ZN34_INTERNAL_310dc767_4_k_cu_70e793426thrust24THRUST_300001_SM_1000_NS3seqE)
_ZN34_INTERNAL_310dc767_4_k_cu_70e793426thrust24THRUST_300001_SM_1000_NS3seqE:
	.zero		1
	.type		_ZN34_INTERNAL_310dc767_4_k_cu_70e793424cuda3std3__420unreachable_sentinelE,@object
	.size		_ZN34_INTERNAL_310dc767_4_k_cu_70e793424cuda3std3__420unreachable_sentinelE,(_ZN34_INTERNAL_310dc767_4_k_cu_70e793424cuda3std6ranges3__45__cpo5ssizeE - _ZN34_INTERNAL_310dc767_4_k_cu_70e793424cuda3std3__420unreachable_sentinelE)
_ZN34_INTERNAL_310dc767_4_k_cu_70e793424cuda3std3__420unreachable_sentinelE:
	.zero		1
	.type		_ZN34_INTERNAL_310dc767_4_k_cu_70e793424cuda3std6ranges3__45__cpo5ssizeE,@object
	.size		_ZN34_INTERNAL_310dc767_4_k_cu_70e793424cuda3std6ranges3__45__cpo5ssizeE,(_ZN34_INTERNAL_310dc767_4_k_cu_70e793426thrust24THRUST_300001_SM_1000_NS12placeholders2_3E - _ZN34_INTERNAL_310dc767_4_k_cu_70e793424cuda3std6ranges3__45__cpo5ssizeE)
_ZN34_INTERNAL_310dc767_4_k_cu_70e793424cuda3std6ranges3__45__cpo5ssizeE:
	.zero		1
	.type		_ZN34_INTERNAL_310dc767_4_k_cu_70e793426thrust24THRUST_300001_SM_1000_NS12placeholders2_3E,@object
	.size		_ZN34_INTERNAL_310dc767_4_k_cu_70e793426thrust24THRUST_300001_SM_1000_NS12placeholders2_3E,(_ZN34_INTERNAL_310dc767_4_k_cu_70e793424cuda3std3__45__cpo4cendE - _ZN34_INTERNAL_310dc767_4_k_cu_70e793426thrust24THRUST_300001_SM_1000_NS12placeholders2_3E)
_ZN34_INTERNAL_310dc767_4_k_cu_70e793426thrust24THRUST_300001_SM_1000_NS12placeholders2_3E:
	.zero		1
	.type		_ZN34_INTERNAL_310dc767_4_k_cu_70e793424cuda3std3__45__cpo4cendE,@object
	.size		_ZN34_INTERNAL_310dc767_4_k_cu_70e793424cuda3std3__45__cpo4cendE,(_ZN34_INTERNAL_310dc767_4_k_cu_70e793424cuda3std6ranges3__45__cpo4cendE - _ZN34_INTERNAL_310dc767_4_k_cu_70e793424cuda3std3__45__cpo4cendE)
_ZN34_INTERNAL_310dc767_4_k_cu_70e793424cuda3std3__45__cpo4cendE:
	.zero		1
	.type		_ZN34_INTERNAL_310dc767_4_k_cu_70e793424cuda3std6ranges3__45__cpo4cendE,@object
	.size		_ZN34_INTERNAL_310dc767_4_k_cu_70e793424cuda3std6ranges3__45__cpo4cendE,(_ZN34_INTERNAL_310dc767_4_k_cu_70e793426thrust24THRUST_300001_SM_1000_NS12placeholders2_7E - _ZN34_INTERNAL_310dc767_4_k_cu_70e793424cuda3std6ranges3__45__cpo4cendE)
_ZN34_INTERNAL_310dc767_4_k_cu_70e793424cuda3std6ranges3__45__cpo4cendE:
	.zero		1
	.type		_ZN34_INTERNAL_310dc767_4_k_cu_70e793426thrust24THRUST_300001_SM_1000_NS12placeholders2_7E,@object
	.size		_ZN34_INTERNAL_310dc767_4_k_cu_70e793426thrust24THRUST_300001_SM_1000_NS12placeholders2_7E,(_ZN34_INTERNAL_310dc767_4_k_cu_70e793424cuda3std3__45__cpo5crendE - _ZN34_INTERNAL_310dc767_4_k_cu_70e793426thrust24THRUST_300001_SM_1000_NS12placeholders2_7E)
_ZN34_INTERNAL_310dc767_4_k_cu_70e793426thrust24THRUST_300001_SM_1000_NS12placeholders2_7E:
	.zero		1
	.type		_ZN34_INTERNAL_310dc767_4_k_cu_70e793424cuda3std3__45__cpo5crendE,@object
	.size		_ZN34_INTERNAL_310dc767_4_k_cu_70e793424cuda3std3__45__cpo5crendE,(_ZN34_INTERNAL_310dc767_4_k_cu_70e793424cuda3std6ranges3__45__cpo4prevE - _ZN34_INTERNAL_310dc767_4_k_cu_70e793424cuda3std3__45__cpo5crendE)
_ZN34_INTERNAL_310dc767_4_k_cu_70e793424cuda3std3__45__cpo5crendE:
	.zero		1
	.type		_ZN34_INTERNAL_310dc767_4_k_cu_70e793424cuda3std6ranges3__45__cpo4prevE,@object
	.size		_ZN34_INTERNAL_310dc767_4_k_cu_70e793424cuda3std6ranges3__45__cpo4prevE,(_ZN34_INTERNAL_310dc767_4_k_cu_70e793424cuda3std6ranges3__45__cpo9iter_moveE - _ZN34_INTERNAL_310dc767_4_k_cu_70e793424cuda3std6ranges3__45__cpo4prevE)
_ZN34_INTERNAL_310dc767_4_k_cu_70e793424cuda3std6ranges3__45__cpo4prevE:
	.zero		1
	.type		_ZN34_INTERNAL_310dc767_4_k_cu_70e793424cuda3std6ranges3__45__cpo9iter_moveE,@object
	.size		_ZN34_INTERNAL_310dc767_4_k_cu_70e793424cuda3std6ranges3__45__cpo9iter_moveE,(_ZN34_INTERNAL_310dc767_4_k_cu_70e793426thrust24THRUST_300001_SM_1000_NS6system6detail10sequential3seqE - _ZN34_INTERNAL_310dc767_4_k_cu_70e793424cuda3std6ranges3__45__cpo9iter_moveE)
_ZN34_INTERNAL_310dc767_4_k_cu_70e793424cuda3std6ranges3__45__cpo9iter_moveE:
	.zero		1
	.type		_ZN34_INTERNAL_310dc767_4_k_cu_70e793426thrust24THRUST_300001_SM_1000_NS6system6detail10sequential3seqE,@object
	.size		_ZN34_INTERNAL_310dc767_4_k_cu_70e793426thrust24THRUST_300001_SM_1000_NS6system6detail10sequential3seqE,(_ZN34_INTERNAL_310dc767_4_k_cu_70e793426thrust24THRUST_300001_SM_1000_NS12placeholders2_9E - _ZN34_INTERNAL_310dc767_4_k_cu_70e793426thrust24THRUST_300001_SM_1000_NS6system6detail10sequential3seqE)
_ZN34_INTERNAL_310dc767_4_k_cu_70e793426thrust24THRUST_300001_SM_1000_NS6system6detail10sequential3seqE:
	.zero		1
	.type		_ZN34_INTERNAL_310dc767_4_k_cu_70e793426thrust24THRUST_300001_SM_1000_NS12placeholders2_9E,@object
	.size		_ZN34_INTERNAL_310dc767_4_k_cu_70e793426thrust24THRUST_300001_SM_1000_NS12placeholders2_9E,(_ZN34_INTERNAL_310dc767_4_k_cu_70e793424cuda3std3__419piecewise_constructE - _ZN34_INTERNAL_310dc767_4_k_cu_70e793426thrust24THRUST_300001_SM_1000_NS12placeholders2_9E)
_ZN34_INTERNAL_310dc767_4_k_cu_70e793426thrust24THRUST_300001_SM_1000_NS12placeholders2_9E:
	.zero		1
	.type		_ZN34_INTERNAL_310dc767_4_k_cu_70e793424cuda3std3__419piecewise_constructE,@object
	.size		_ZN34_INTERNAL_310dc767_4_k_cu_70e793424cuda3std3__419piecewise_constructE,(_ZN34_INTERNAL_310dc767_4_k_cu_70e793424cuda3std6ranges3__45__cpo5cdataE - _ZN34_INTERNAL_310dc767_4_k_cu_70e793424cuda3std3__419piecewise_constructE)
_ZN34_INTERNAL_310dc767_4_k_cu_70e793424cuda3std3__419piecewise_constructE:
	.zero		1
	.type		_ZN34_INTERNAL_310dc767_4_k_cu_70e793424cuda3std6ranges3__45__cpo5cdataE,@object
	.size		_ZN34_INTERNAL_310dc767_4_k_cu_70e793424cuda3std6ranges3__45__cpo5cdataE,(_ZN34_INTERNAL_310dc767_4_k_cu_70e793426thrust24THRUST_300001_SM_1000_NS12placeholders2_1E - _ZN34_INTERNAL_310dc767_4_k_cu_70e793424cuda3std6ranges3__45__cpo5cdataE)
_ZN34_INTERNAL_310dc767_4_k_cu_70e793424cuda3std6ranges3__45__cpo5cdataE:
	.zero		1
	.type		_ZN34_INTERNAL_310dc767_4_k_cu_70e793426thrust24THRUST_300001_SM_1000_NS12placeholders2_1E,@object
	.size		_ZN34_INTERNAL_310dc767_4_k_cu_70e793426thrust24THRUST_300001_SM_1000_NS12placeholders2_1E,(_ZN34_INTERNAL_310dc767_4_k_cu_70e793424cuda3std3__45__cpo3endE - _ZN34_INTERNAL_310dc767_4_k_cu_70e793426thrust24THRUST_300001_SM_1000_NS12placeholders2_1E)
_ZN34_INTERNAL_310dc767_4_k_cu_70e793426thrust24THRUST_300001_SM_1000_NS12placeholders2_1E:
	.zero		1
	.type		_ZN34_INTERNAL_310dc767_4_k_cu_70e793424cuda3std3__45__cpo3endE,@object
	.size		_ZN34_INTERNAL_310dc767_4_k_cu_70e793424cuda3std3__45__cpo3endE,(_ZN34_INTERNAL_310dc767_4_k_cu_70e793424cuda3std6ranges3__45__cpo3endE - _ZN34_INTERNAL_310dc767_4_k_cu_70e793424cuda3std3__45__cpo3endE)
_ZN34_INTERNAL_310dc767_4_k_cu_70e793424cuda3std3__45__cpo3endE:
	.zero		1
	.type		_ZN34_INTERNAL_310dc767_4_k_cu_70e793424cuda3std6ranges3__45__cpo3endE,@object
	.size		_ZN34_INTERNAL_310dc767_4_k_cu_70e793424cuda3std6ranges3__45__cpo3endE,(_ZN34_INTERNAL_310dc767_4_k_cu_70e793426thrust24THRUST_300001_SM_1000_NS12placeholders2_5E - _ZN34_INTERNAL_310dc767_4_k_cu_70e793424cuda3std6ranges3__45__cpo3endE)
_ZN34_INTERNAL_310dc767_4_k_cu_70e793424cuda3std6ranges3__45__cpo3endE:
	.zero		1
	.type		_ZN34_INTERNAL_310dc767_4_k_cu_70e793426thrust24THRUST_300001_SM_1000_NS12placeholders2_5E,@object
	.size		_ZN34_INTERNAL_310dc767_4_k_cu_70e793426thrust24THRUST_300001_SM_1000_NS12placeholders2_5E,(_ZN34_INTERNAL_310dc767_4_k_cu_70e793424cuda3std3__45__cpo4rendE - _ZN34_INTERNAL_310dc767_4_k_cu_70e793426thrust24THRUST_300001_SM_1000_NS12placeholders2_5E)
_ZN34_INTERNAL_310dc767_4_k_cu_70e793426thrust24THRUST_300001_SM_1000_NS12placeholders2_5E:
	.zero		1
	.type		_ZN34_INTERNAL_310dc767_4_k_cu_70e793424cuda3std3__45__cpo4rendE,@object
	.size		_ZN34_INTERNAL_310dc767_4_k_cu_70e793424cuda3std3__45__cpo4rendE,(_ZN34_INTERNAL_310dc767_4_k_cu_70e793424cuda3std6ranges3__45__cpo9iter_swapE - _ZN34_INTERNAL_310dc767_4_k_cu_70e793424cuda3std3__45__cpo4rendE)
_ZN34_INTERNAL_310dc767_4_k_cu_70e793424cuda3std3__45__cpo4rendE:
	.zero		1
	.type		_ZN34_INTERNAL_310dc767_4_k_cu_70e793424cuda3std6ranges3__45__cpo9iter_swapE,@object
	.size		_ZN34_INTERNAL_310dc767_4_k_cu_70e793424cuda3std6ranges3__45__cpo9iter_swapE,(_ZN34_INTERNAL_310dc767_4_k_cu_70e793424cuda3std3__48unexpectE - _ZN34_INTERNAL_310dc767_4_k_cu_70e793424cuda3std6ranges3__45__cpo9iter_swapE)
_ZN34_INTERNAL_310dc767_4_k_cu_70e793424cuda3std6ranges3__45__cpo9iter_swapE:
	.zero		1
	.type		_ZN34_INTERNAL_310dc767_4_k_cu_70e793424cuda3std3__48unexpectE,@object
	.size		_ZN34_INTERNAL_310dc767_4_k_cu_70e793424cuda3std3__48unexpectE,(_ZN34_INTERNAL_310dc767_4_k_cu_70e793426thrust24THRUST_300001_SM_1000_NS8cuda_cub3parE - _ZN34_INTERNAL_310dc767_4_k_cu_70e793424cuda3std3__48unexpectE)
_ZN34_INTERNAL_310dc767_4_k_cu_70e793424cuda3std3__48unexpectE:
	.zero		1
	.type		_ZN34_INTERNAL_310dc767_4_k_cu_70e793426thrust24THRUST_300001_SM_1000_NS8cuda_cub3parE,@object
	.size		_ZN34_INTERNAL_310dc767_4_k_cu_70e793426thrust24THRUST_300001_SM_1000_NS8cuda_cub3parE,(.L_29 - _ZN34_INTERNAL_310dc767_4_k_cu_70e793426thrust24THRUST_300001_SM_1000_NS8cuda_cub3parE)
_ZN34_INTERNAL_310dc767_4_k_cu_70e793426thrust24THRUST_300001_SM_1000_NS8cuda_cub3parE:
	.zero		1
.L_29:


//--------------------- .nv.shared._ZN6thrust24THRUST_300001_SM_1000_NS8cuda_cub4core6detail13_kernel_agentINS1_8__reduce11ReduceAgentIPN4cuda3std3__45tupleIJdlEEESC_SB_lNS1_9__extrema9arg_max_fIdlNS9_4lessIdEEEEEEJSC_SC_iSH_EEEvDpT0_ --------------------------
	.section	.nv.shared._ZN6thrust24THRUST_300001_SM_1000_NS8cuda_cub4core6detail13_kernel_agentINS1_8__reduce11ReduceAgentIPN4cuda3std3__45tupleIJdlEEESC_SB_lNS1_9__extrema9arg_max_fIdlNS9_4lessIdEEEEEEJSC_SC_iSH_EEEvDpT0_,"aw",@nobits
	.sectionflags	@""
	.align	16
	.zero		1024


//--------------------- .nv.shared._ZN6thrust24THRUST_300001_SM_1000_NS8cuda_cub4core6detail13_kernel_agentINS1_8__reduce10DrainAgentIlEEJN3cub18CUB_300001_SM_10009GridQueueIyEElEEEvDpT0_ --------------------------
	.section	.nv.shared._ZN6thrust24THRUST_300001_SM_1000_NS8cuda_cub4core6detail13_kernel_agentINS1_8__reduce10DrainAgentIlEEJN3cub18CUB_300001_SM_10009GridQueueIyEElEEEvDpT0_,"aw",@nobits
	.sectionflags	@""
	.align	16
	.zero		1024


//--------------------- .nv.shared._ZN6thrust24THRUST_300001_SM_1000_NS8cuda_cub4core6detail13_kernel_agentINS1_8__reduce11ReduceAgentINS0_12zip_iteratorIN4cuda3std3__45tupleIJNS0_10device_ptrIdEENS0_17counting_iteratorIlNS0_11use_defaultESF_SF_EEEEEEEPNSB_IJdlEEESJ_lNS1_9__extrema9arg_max_fIdlNSA_4lessIdEEEEEEJSI_SK_lN3cub18CUB_300001_SM_100013GridEvenShareIlEENSS_9GridQueueIyEESP_EEEvDpT0_ --------------------------
	.section	.nv.shared._ZN6thrust24THRUST_300001_SM_1000_NS8cuda_cub4core6detail13_kernel_agentINS1_8__reduce11ReduceAgentINS0_12zip_iteratorIN4cuda3std3__45tupleIJNS0_10device_ptrIdEENS0_17counting_iteratorIlNS0_11use_defaultESF_SF_EEEEEEEPNSB_IJdlEEESJ_lNS1_9__extrema9arg_max_fIdlNSA_4lessIdEEEEEEJSI_SK_lN3cub18CUB_300001_SM_100013GridEvenShareIlEENSS_9GridQueueIyEESP_EEEvDpT0_,"aw",@nobits
	.sectionflags	@""
	.align	16
	.zero		1024


//--------------------- .nv.shared._ZN6thrust24THRUST_300001_SM_1000_NS8cuda_cub4core6detail13_kernel_agentINS1_8__reduce11ReduceAgentINS0_12zip_iteratorIN4cuda3std3__45tupleIJNS0_10device_ptrIdEENS0_17counting_iteratorIlNS0_11use_defaultESF_SF_EEEEEEEPNSB_IJdlEEESJ_lNS1_9__extrema9arg_max_fIdlNSA_4lessIdEEEEEEJSI_SK_lSP_EEEvDpT0_ --------------------------
	.section	.nv.shared._ZN6thrust24THRUST_300001_SM_1000_NS8cuda_cub4core6detail13_kernel_agentINS1_8__reduce11ReduceAgentINS0_12zip_iteratorIN4cuda3std3__45tupleIJNS0_10device_ptrIdEENS0_17counting_iteratorIlNS0_11use_defaultESF_SF_EEEEEEEPNSB_IJdlEEESJ_lNS1_9__extrema9arg_max_fIdlNSA_4lessIdEEEEEEJSI_SK_lSP_EEEvDpT0_,"aw",@nobits
	.sectionflags	@""
	.align	16
	.zero		1024


//--------------------- .nv.shared._ZN6thrust24THRUST_300001_SM_1000_NS8cuda_cub4core6detail13_kernel_agentINS1_8__reduce11ReduceAgentIPN4cuda3std3__45tupleIJdlEEESC_SB_iNS1_9__extrema9arg_max_fIdlNS9_4lessIdEEEEEEJSC_SC_iSH_EEEvDpT0_ --------------------------
	.section	.nv.shared._ZN6thrust24THRUST_300001_SM_1000_NS8cuda_cub4core6detail13_kernel_agentINS1_8__reduce11ReduceAgentIPN4cuda3std3__45tupleIJdlEEESC_SB_iNS1_9__extrema9arg_max_fIdlNS9_4lessIdEEEEEEJSC_SC_iSH_EEEvDpT0_,"aw",@nobits
	.sectionflags	@""
	.align	16
	.zero		1024


//--------------------- .nv.shared._ZN6thrust24THRUST_300001_SM_1000_NS8cuda_cub4core6detail13_kernel_agentINS1_8__reduce10DrainAgentIiEEJN3cub18CUB_300001_SM_10009GridQueueIjEEiEEEvDpT0_ --------------------------
	.section	.nv.shared._ZN6thrust24THRUST_300001_SM_1000_NS8cuda_cub4core6detail13_kernel_agentINS1_8__reduce10DrainAgentIiEEJN3cub18CUB_300001_SM_10009GridQueueIjEEiEEEvDpT0_,"aw",@nobits
	.sectionflags	@""
	.align	16
	.zero		1024


//--------------------- .nv.shared._ZN6thrust24THRUST_300001_SM_1000_NS8cuda_cub4core6detail13_kernel_agentINS1_8__reduce11ReduceAgentINS0_12zip_iteratorIN4cuda3std3__45tupleIJNS0_10device_ptrIdEENS0_17counting_iteratorIlNS0_11use_defaultESF_SF_EEEEEEEPNSB_IJdlEEESJ_iNS1_9__extrema9arg_max_fIdlNSA_4lessIdEEEEEEJSI_SK_iN3cub18CUB_300001_SM_100013GridEvenShareIiEENSS_9GridQueueIjEESP_EEEvDpT0_ --------------------------
	.section	.nv.shared._ZN6thrust24THRUST_300001_SM_1000_NS8cuda_cub4core6detail13_kernel_agentINS1_8__reduce11ReduceAgentINS0_12zip_iteratorIN4cuda3std3__45tupleIJNS0_10device_ptrIdEENS0_17counting_iteratorIlNS0_11use_defaultESF_SF_EEEEEEEPNSB_IJdlEEESJ_iNS1_9__extrema9arg_max_fIdlNSA_4lessIdEEEEEEJSI_SK_iN3cub18CUB_300001_SM_100013GridEvenShareIiEENSS_9GridQueueIjEESP_EEEvDpT0_,"aw",@nobits
	.sectionflags	@""
	.align	16
	.zero		1024


//--------------------- .nv.shared._ZN6thrust24THRUST_300001_SM_1000_NS8cuda_cub4core6detail13_kernel_agentINS1_8__reduce11ReduceAgentINS0_12zip_iteratorIN4cuda3std3__45tupleIJNS0_10device_ptrIdEENS0_17counting_iteratorIlNS0_11use_defaultESF_SF_EEEEEEEPNSB_IJdlEEESJ_iNS1_9__extrema9arg_max_fIdlNSA_4lessIdEEEEEEJSI_SK_iSP_EEEvDpT0_ --------------------------
	.section	.nv.shared._ZN6thrust24THRUST_300001_SM_1000_NS8cuda_cub4core6detail13_kernel_agentINS1_8__reduce11ReduceAgentINS0_12zip_iteratorIN4cuda3std3__45tupleIJNS0_10device_ptrIdEENS0_17counting_iteratorIlNS0_11use_defaultESF_SF_EEEEEEEPNSB_IJdlEEESJ_iNS1_9__extrema9arg_max_fIdlNSA_4lessIdEEEEEEJSI_SK_iSP_EEEvDpT0_,"aw",@nobits
	.sectionflags	@""
	.align	16
	.zero		1024


//--------------------- .nv.shared._Z7get_epsILj128EEvPKdS1_mmmPd --------------------------
	.section	.nv.shared._Z7get_epsILj128EEvPKdS1_mmmPd,"aw",@nobits
	.sectionflags	@""
	.align	16
.nv.shared._Z7get_epsILj128EEvPKdS1_mmmPd:
	.zero		2048


//--------------------- .nv.shared._Z6updatePKdPdmmm --------------------------
	.section	.nv.shared._Z6updatePKdPdmmm,"aw",@nobits
	.sectionflags	@""
	.align	16
	.zero		1024


//--------------------- .nv.constant0._ZN3cub18CUB_300001_SM_10006detail11EmptyKernelIvEEvv --------------------------
	.section	.nv.constant0._ZN3cub18CUB_300001_SM_10006detail11EmptyKernelIvEEvv,"a",@progbits
	.sectionflags	@""
	.align	4
.nv.constant0._ZN3cub18CUB_300001_SM_10006detail11EmptyKernelIvEEvv:
	.zero		896


//--------------------- .nv.constant0._ZN6thrust24THRUST_300001_SM_1000_NS8cuda_cub4core6detail13_kernel_agentINS1_8__reduce11ReduceAgentIPN4cuda3std3__45tupleIJdlEEESC_SB_lNS1_9__extrema9arg_max_fIdlNS9_4lessIdEEEEEEJSC_SC_iSH_EEEvDpT0_ --------------------------
	.section	.nv.constant0._ZN6thrust24THRUST_300001_SM_1000_NS8cuda_cub4core6detail13_kernel_agentINS1_8__reduce11ReduceAgentIPN4cuda3std3__45tupleIJdlEEESC_SB_lNS1_9__extrema9arg_max_fIdlNS9_4lessIdEEEEEEJSC_SC_iSH_EEEvDpT0_,"a",@progbits
	.sectionflags	@""
	.align	4
.nv.constant0._ZN6thrust24THRUST_300001_SM_1000_NS8cuda_cub4core6detail13_kernel_agentINS1_8__reduce11ReduceAgentIPN4cuda3std3__45tupleIJdlEEESC_SB_lNS1_9__extrema9arg_max_fIdlNS9_4lessIdEEEEEEJSC_SC_iSH_EEEvDpT0_:
	.zero		917


//--------------------- .nv.constant0._ZN6thrust24THRUST_300001_SM_1000_NS8cuda_cub4core6detail13_kernel_agentINS1_8__reduce10DrainAgentIlEEJN3cub18CUB_300001_SM_10009GridQueueIyEElEEEvDpT0_ --------------------------
	.section	.nv.constant0._ZN6thrust24THRUST_300001_SM_1000_NS8cuda_cub4core6detail13_kernel_agentINS1_8__reduce10DrainAgentIlEEJN3cub18CUB_300001_SM_10009GridQueueIyEElEEEvDpT0_,"a",@progbits
	.sectionflags	@""
	.align	4
.nv.constant0._ZN6thrust24THRUST_300001_SM_1000_NS8cuda_cub4core6detail13_kernel_agentINS1_8__reduce10DrainAgentIlEEJN3cub18CUB_300001_SM_10009GridQueueIyEElEEEvDpT0_:
	.zero		912


//--------------------- .nv.constant0._ZN6thrust24THRUST_300001_SM_1000_NS8cuda_cub4core6detail13_kernel_agentINS1_8__reduce11ReduceAgentINS0_12zip_iteratorIN4cuda3std3__45tupleIJNS0_10device_ptrIdEENS0_17counting_iteratorIlNS0_11use_defaultESF_SF_EEEEEEEPNSB_IJdlEEESJ_lNS1_9__extrema9arg_max_fIdlNSA_4lessIdEEEEEEJSI_SK_lN3cub18CUB_300001_SM_100013GridEvenShareIlEENSS_9GridQueueIyEESP_EEEvDpT0_ --------------------------
	.section	.nv.constant0._ZN6thrust24THRUST_300001_SM_1000_NS8cuda_cub4core6detail13_kernel_agentINS1_8__reduce11ReduceAgentINS0_12zip_iteratorIN4cuda3std3__45tupleIJNS0_10device_ptrIdEENS0_17counting_iteratorIlNS0_11use_defaultESF_SF_EEEEEEEPNSB_IJdlEEESJ_lNS1_9__extrema9arg_max_fIdlNSA_4lessIdEEEEEEJSI_SK_lN3cub18CUB_300001_SM_100013GridEvenShareIlEENSS_9GridQueueIyEESP_EEEvDpT0_,"a",@progbits
	.sectionflags	@""
	.align	4
.nv.constant0._ZN6thrust24THRUST_300001_SM_1000_NS8cuda_cub4core6detail13_kernel_agentINS1_8__reduce11ReduceAgentINS0_12zip_iteratorIN4cuda3std3__45tupleIJNS0_10device_ptrIdEENS0_17counting_iteratorIlNS0_11use_defaultESF_SF_EEEEEEEPNSB_IJdlEEESJ_lNS1_9__extrema9arg_max_fIdlNSA_4lessIdEEEEEEJSI_SK_lN3cub18CUB_300001_SM_100013GridEvenShareIlEENSS_9GridQueueIyEESP_EEEvDpT0_:
	.zero		1009


//--------------------- .nv.constant0._ZN6thrust24THRUST_300001_SM_1000_NS8cuda_cub4core6detail13_kernel_agentINS1_8__reduce11ReduceAgentINS0_12zip_iteratorIN4cuda3std3__45tupleIJNS0_10device_ptrIdEENS0_17counting_iteratorIlNS0_11use_defaultESF_SF_EEEEEEEPNSB_IJdlEEESJ_lNS1_9__extrema9arg_max_fIdlNSA_4lessIdEEEEEEJSI_SK_lSP_EEEvDpT0_ --------------------------
	.section	.nv.constant0._ZN6thrust24THRUST_300001_SM_1000_NS8cuda_cub4core6detail13_kernel_agentINS1_8__reduce11ReduceAgentINS0_12zip_iteratorIN4cuda3std3__45tupleIJNS0_10device_ptrIdEENS0_17counting_iteratorIlNS0_11use_defaultESF_SF_EEEEEEEPNSB_IJdlEEESJ_lNS1_9__extrema9arg_max_fIdlNSA_4lessIdEEEEEEJSI_SK_lSP_EEEvDpT0_,"a",@progbits
	.sectionflags	@""
	.align	4
.nv.constant0._ZN6thrust24THRUST_300001_SM_1000_NS8cuda_cub4core6detail13_kernel_agentINS1_8__reduce11ReduceAgentINS0_12zip_iteratorIN4cuda3std3__45tupleIJNS0_10device_ptrIdEENS0_17counting_iteratorIlNS0_11use_defaultESF_SF_EEEEEEEPNSB_IJdlEEESJ_lNS1_9__extrema9arg_max_fIdlNSA_4lessIdEEEEEEJSI_SK_lSP_EEEvDpT0_:
	.zero		929


//--------------------- .nv.constant0._ZN6thrust24THRUST_300001_SM_1000_NS8cuda_cub4core6detail13_kernel_agentINS1_8__reduce11ReduceAgentIPN4cuda3std3__45tupleIJdlEEESC_SB_iNS1_9__extrema9arg_max_fIdlNS9_4lessIdEEEEEEJSC_SC_iSH_EEEvDpT0_ --------------------------
	.section	.nv.constant0._ZN6thrust24THRUST_300001_SM_1000_NS8cuda_cub4core6detail13_kernel_agentINS1_8__reduce11ReduceAgentIPN4cuda3std3__45tupleIJdlEEESC_SB_iNS1_9__extrema9arg_max_fIdlNS9_4lessIdEEEEEEJSC_SC_iSH_EEEvDpT0_,"a",@progbits
	.sectionflags	@""
	.align	4
.nv.constant0._ZN6thrust24THRUST_300001_SM_1000_NS8cuda_cub4core6detail13_kernel_agentINS1_8__reduce11ReduceAgentIPN4cuda3std3__45tupleIJdlEEESC_SB_iNS1_9__extrema9arg_max_fIdlNS9_4lessIdEEEEEEJSC_SC_iSH_EEEvDpT0_:
	.zero		917


//--------------------- .nv.constant0._ZN6thrust24THRUST_300001_SM_1000_NS8cuda_cub4core6detail13_kernel_agentINS1_8__reduce10DrainAgentIiEEJN3cub18CUB_300001_SM_10009GridQueueIjEEiEEEvDpT0_ --------------------------
	.section	.nv.constant0._ZN6thrust24THRUST_300001_SM_1000_NS8cuda_cub4core6detail13_kernel_agentINS1_8__reduce10DrainAgentIiEEJN3cub18CUB_300001_SM_10009GridQueueIjEEiEEEvDpT0_,"a",@progbits
	.sectionflags	@""
	.align	4
.nv.constant0._ZN6thrust24THRUST_300001_SM_1000_NS8cuda_cub4core6detail13_kernel_agentINS1_8__reduce10DrainAgentIiEEJN3cub18CUB_300001_SM_10009GridQueueIjEEiEEEvDpT0_:
	.zero		908


//--------------------- .nv.constant0._ZN6thrust24THRUST_300001_SM_1000_NS8cuda_cub4core6detail13_kernel_agentINS1_8__reduce11ReduceAgentINS0_12zip_iteratorIN4cuda3std3__45tupleIJNS0_10device_ptrIdEENS0_17counting_iteratorIlNS0_11use_defaultESF_SF_EEEEEEEPNSB_IJdlEEESJ_iNS1_9__extrema9arg_max_fIdlNSA_4lessIdEEEEEEJSI_SK_iN3cub18CUB_300001_SM_100013GridEvenShareIiEENSS_9GridQueueIjEESP_EEEvDpT0_ --------------------------
	.section	.nv.constant0._ZN6thrust24THRUST_300001_SM_1000_NS8cuda_cub4core6detail13_kernel_agentINS1_8__reduce11ReduceAgentINS0_12zip_iteratorIN4cuda3std3__45tupleIJNS0_10device_ptrIdEENS0_17counting_iteratorIlNS0_11use_defaultESF_SF_EEEEEEEPNSB_IJdlEEESJ_iNS1_9__extrema9arg_max_fIdlNSA_4lessIdEEEEEEJSI_SK_iN3cub18CUB_300001_SM_100013GridEvenShareIiEENSS_9GridQueueIjEESP_EEEvDpT0_,"a",@progbits
	.sectionflags	@""
	.align	4
.nv.constant0._ZN6thrust24THRUST_300001_SM_1000_NS8cuda_cub4core6detail13_kernel_agentINS1_8__reduce11ReduceAgentINS0_12zip_iteratorIN4cuda3std3__45tupleIJNS0_10device_ptrIdEENS0_17counting_iteratorIlNS0_11use_defaultESF_SF_EEEEEEEPNSB_IJdlEEESJ_iNS1_9__extrema9arg_max_fIdlNSA_4lessIdEEEEEEJSI_SK_iN3cub18CUB_300001_SM_100013GridEvenShareIiEENSS_9GridQueueIjEESP_EEEvDpT0_:
	.zero		977


//--------------------- .nv.constant0._ZN6thrust24THRUST_300001_SM_1000_NS8cuda_cub4core6detail13_kernel_agentINS1_8__reduce11ReduceAgentINS0_12zip_iteratorIN4cuda3std3__45tupleIJNS0_10device_ptrIdEENS0_17counting_iteratorIlNS0_11use_defaultESF_SF_EEEEEEEPNSB_IJdlEEESJ_iNS1_9__extrema9arg_max_fIdlNSA_4lessIdEEEEEEJSI_SK_iSP_EEEvDpT0_ --------------------------
	.section	.nv.constant0._ZN6thrust24THRUST_300001_SM_1000_NS8cuda_cub4core6detail13_kernel_agentINS1_8__reduce11ReduceAgentINS0_12zip_iteratorIN4cuda3std3__45tupleIJNS0_10device_ptrIdEENS0_17counting_iteratorIlNS0_11use_defaultESF_SF_EEEEEEEPNSB_IJdlEEESJ_iNS1_9__extrema9arg_max_fIdlNSA_4lessIdEEEEEEJSI_SK_iSP_EEEvDpT0_,"a",@progbits
	.sectionflags	@""
	.align	4
.nv.constant0._ZN6thrust24THRUST_300001_SM_1000_NS8cuda_cub4core6detail13_kernel_agentINS1_8__reduce11ReduceAgentINS0_12zip_iteratorIN4cuda3std3__45tupleIJNS0_10device_ptrIdEENS0_17counting_iteratorIlNS0_11use_defaultESF_SF_EEEEEEEPNSB_IJdlEEESJ_iNS1_9__extrema9arg_max_fIdlNSA_4lessIdEEEEEEJSI_SK_iSP_EEEvDpT0_:
	.zero		925


//--------------------- .nv.constant0._Z7get_epsILj128EEvPKdS1_mmmPd --------------------------
	.section	.nv.constant0._Z7get_epsILj128EEvPKdS1_mmmPd,"a",@progbits
	.sectionflags	@""
	.align	4
.nv.constant0._Z7get_epsILj128EEvPKdS1_mmmPd:
	.zero		944


//--------------------- .nv.constant0._Z6updatePKdPdmmm --------------------------
	.section	.nv.constant0._Z6updatePKdPdmmm,"a",@progbits
	.sectionflags	@""
	.align	4
.nv.constant0._Z6updatePKdPdmmm:
	.zero		936


//--------------------- SYMBOLS --------------------------

	.type		.nv.reservedSmem.offset0,@object
	.size		.nv.reservedSmem.offset0,0x4
	.type		.nv.reservedSmem.cap,@object
	.size		.nv.reservedSmem.cap,0x4
